//
// Generated by NVIDIA NVVM Compiler
//
// Compiler Build ID: CL-36424714
// Cuda compilation tools, release 13.0, V13.0.88
// Based on NVVM 20.0.0
//

.version 9.0
.target sm_100
.address_size 64

	// .globl	cma_evolution_kernel
.global .align 4 .b8 precalc_xorwow_matrix[102400];
.global .align 4 .b8 precalc_xorwow_offset_matrix[102400];
.global .align 4 .b8 mrg32k3aM1[2304];
.global .align 4 .b8 mrg32k3aM2[2304];
.global .align 4 .b8 mrg32k3aM1SubSeq[2016];
.global .align 4 .b8 mrg32k3aM2SubSeq[2016];
.global .align 4 .b8 mrg32k3aM1Seq[2304];
.global .align 4 .b8 mrg32k3aM2Seq[2304];
.const .align 8 .b8 __cr_lgamma_table[72];
.extern .shared .align 16 .b8 shared_mem[];
.extern .shared .align 16 .b8 shared_distances[];

.visible .entry cma_evolution_kernel(
	.param .u64 .ptr .align 1 cma_evolution_kernel_param_0,
	.param .u64 .ptr .align 1 cma_evolution_kernel_param_1,
	.param .u64 .ptr .align 1 cma_evolution_kernel_param_2,
	.param .u64 .ptr .align 1 cma_evolution_kernel_param_3,
	.param .u64 .ptr .align 1 cma_evolution_kernel_param_4,
	.param .u64 .ptr .align 1 cma_evolution_kernel_param_5,
	.param .u64 .ptr .align 1 cma_evolution_kernel_param_6,
	.param .u64 .ptr .align 1 cma_evolution_kernel_param_7,
	.param .align 8 .b8 cma_evolution_kernel_param_8[64]
)
{
	.local .align 16 .b8 	__local_depot0[16384];
	.reg .b64 	%SP;
	.reg .b64 	%SPL;
	.reg .pred 	%p<155>;
	.reg .b32 	%r<500>;
	.reg .b32 	%f<1143>;
	.reg .b64 	%rd<311>;

	mov.u64 	%SPL, __local_depot0;
	ld.param.u64 	%rd47, [cma_evolution_kernel_param_8+48];
	ld.param.f32 	%f73, [cma_evolution_kernel_param_8+40];
	ld.param.u64 	%rd39, [cma_evolution_kernel_param_0];
	ld.param.u64 	%rd40, [cma_evolution_kernel_param_1];
	ld.param.u64 	%rd41, [cma_evolution_kernel_param_2];
	ld.param.u64 	%rd42, [cma_evolution_kernel_param_3];
	ld.param.u64 	%rd43, [cma_evolution_kernel_param_4];
	ld.param.u64 	%rd44, [cma_evolution_kernel_param_5];
	ld.param.u64 	%rd45, [cma_evolution_kernel_param_6];
	ld.param.u64 	%rd46, [cma_evolution_kernel_param_7];
	ld.param.v2.f32 	{%f71, %f72}, [cma_evolution_kernel_param_8+32];
	ld.param.v2.f32 	{%f69, %f70}, [cma_evolution_kernel_param_8+24];
	ld.param.v2.f32 	{%f67, %f68}, [cma_evolution_kernel_param_8+16];
	ld.param.v2.u32 	{%r220, %r221}, [cma_evolution_kernel_param_8+8];
	ld.param.v2.u32 	{%r218, %r219}, [cma_evolution_kernel_param_8];
	add.u64 	%rd1, %SPL, 0;
	add.u64 	%rd2, %SPL, 8192;
	mov.u32 	%r4, %ctaid.x;
	setp.ge.s32 	%p3, %r4, %r218;
	@%p3 bra 	$L__BB0_183;
	cvta.to.global.u64 	%rd50, %rd45;
	cvta.to.global.u64 	%rd3, %rd41;
	cvta.to.global.u64 	%rd4, %rd44;
	cvta.to.global.u64 	%rd5, %rd42;
	cvta.to.global.u64 	%rd6, %rd43;
	cvta.to.global.u64 	%rd51, %rd39;
	mov.u32 	%r5, %tid.x;
	shl.b32 	%r223, %r219, 2;
	mov.u32 	%r224, shared_mem;
	add.s32 	%r6, %r224, %r223;
	mad.lo.s32 	%r225, %r4, 1000, %r5;
	cvt.u64.u32 	%rd52, %r225;
	add.s64 	%rd53, %rd47, %rd52;
	cvt.u32.u64 	%r226, %rd53;
	xor.b32  	%r227, %r226, -1429050551;
	mul.lo.s32 	%r7, %r227, 1099087573;
	{ .reg .b32 tmp; mov.b64 {tmp, %r228}, %rd53; }
	xor.b32  	%r229, %r228, -136515619;
	mul.lo.s32 	%r8, %r229, -1703105765;
	add.s32 	%r230, %r7, %r8;
	add.s32 	%r425, %r230, 6615241;
	mul.lo.s32 	%r10, %r219, %r4;
	mul.lo.s32 	%r231, %r10, %r221;
	mul.wide.s32 	%rd54, %r231, 4;
	add.s64 	%rd7, %rd51, %rd54;
	mul.lo.s32 	%r11, %r221, %r4;
	cvt.s64.s32 	%rd8, %r11;
	mul.wide.s32 	%rd55, %r11, 4;
	add.s64 	%rd9, %rd3, %rd55;
	mul.lo.s32 	%r12, %r11, %r221;
	mul.wide.s32 	%rd56, %r12, 4;
	add.s64 	%rd10, %rd5, %rd56;
	mul.wide.u32 	%rd57, %r4, 4;
	add.s64 	%rd11, %rd50, %rd57;
	setp.ge.s32 	%p4, %r5, %r219;
	shl.b32 	%r232, %r5, 2;
	add.s32 	%r13, %r224, %r232;
	add.s32 	%r14, %r6, %r232;
	@%p4 bra 	$L__BB0_33;
	setp.lt.s32 	%p5, %r221, 1;
	mov.f32 	%f1120, 0f00000000;
	@%p5 bra 	$L__BB0_32;
	add.s32 	%r430, %r7, 123456789;
	xor.b32  	%r428, %r7, 362436069;
	add.s32 	%r427, %r7, 5783321;
	and.b32  	%r18, %r221, 1;
	setp.eq.s32 	%p6, %r221, 1;
	mov.b64 	%rd304, 0;
	@%p6 bra 	$L__BB0_7;
	xor.b32  	%r426, %r8, 88675123;
	add.s32 	%r429, %r8, 521288629;
	and.b32  	%r21, %r221, 2147483646;
	mov.b32 	%r424, 0;
$L__BB0_5:
	mov.u32 	%r33, %r429;
	mov.u32 	%r429, %r427;
	mov.u32 	%r34, %r426;
	shr.u32 	%r234, %r430, 2;
	xor.b32  	%r235, %r234, %r430;
	shl.b32 	%r236, %r429, 4;
	shl.b32 	%r237, %r235, 1;
	xor.b32  	%r238, %r236, %r237;
	xor.b32  	%r239, %r238, %r429;
	xor.b32  	%r426, %r239, %r235;
	add.s32 	%r240, %r425, %r426;
	add.s32 	%r241, %r240, 362437;
	shr.u32 	%r242, %r428, 2;
	xor.b32  	%r243, %r242, %r428;
	shl.b32 	%r244, %r426, 4;
	shl.b32 	%r245, %r243, 1;
	xor.b32  	%r246, %r245, %r244;
	xor.b32  	%r247, %r246, %r243;
	xor.b32  	%r427, %r247, %r426;
	add.s32 	%r425, %r425, 724874;
	add.s32 	%r248, %r427, %r425;
	cvt.rn.f32.u32 	%f76, %r241;
	fma.rn.f32 	%f77, %f76, 0f2F800000, 0f2F000000;
	cvt.rn.f32.u32 	%f78, %r248;
	fma.rn.f32 	%f79, %f78, 0f30C90FDB, 0f30490FDB;
	setp.lt.f32 	%p7, %f77, 0f00800000;
	mul.f32 	%f80, %f77, 0f4B000000;
	selp.f32 	%f81, %f80, %f77, %p7;
	selp.f32 	%f82, 0fC1B80000, 0f00000000, %p7;
	mov.b32 	%r249, %f81;
	add.s32 	%r250, %r249, -1059760811;
	and.b32  	%r251, %r250, -8388608;
	sub.s32 	%r252, %r249, %r251;
	mov.b32 	%f83, %r252;
	cvt.rn.f32.s32 	%f84, %r251;
	fma.rn.f32 	%f85, %f84, 0f34000000, %f82;
	add.f32 	%f86, %f83, 0fBF800000;
	fma.rn.f32 	%f87, %f86, 0fBE055027, 0f3E1039F6;
	fma.rn.f32 	%f88, %f87, %f86, 0fBDF8CDCC;
	fma.rn.f32 	%f89, %f88, %f86, 0f3E0F2955;
	fma.rn.f32 	%f90, %f89, %f86, 0fBE2AD8B9;
	fma.rn.f32 	%f91, %f90, %f86, 0f3E4CED0B;
	fma.rn.f32 	%f92, %f91, %f86, 0fBE7FFF22;
	fma.rn.f32 	%f93, %f92, %f86, 0f3EAAAA78;
	fma.rn.f32 	%f94, %f93, %f86, 0fBF000000;
	mul.f32 	%f95, %f86, %f94;
	fma.rn.f32 	%f96, %f95, %f86, %f86;
	fma.rn.f32 	%f97, %f85, 0f3F317218, %f96;
	setp.gt.u32 	%p8, %r249, 2139095039;
	fma.rn.f32 	%f98, %f81, 0f7F800000, 0f7F800000;
	selp.f32 	%f99, %f98, %f97, %p8;
	setp.eq.f32 	%p9, %f81, 0f00000000;
	mul.f32 	%f100, %f99, 0fC0000000;
	selp.f32 	%f101, 0f7F800000, %f100, %p9;
	sqrt.rn.f32 	%f102, %f101;
	sin.approx.f32 	%f103, %f79;
	cos.approx.f32 	%f104, %f79;
	mul.f32 	%f105, %f102, %f103;
	mul.f32 	%f106, %f102, %f104;
	mul.wide.u32 	%rd59, %r424, 4;
	add.s64 	%rd60, %rd1, %rd59;
	st.local.v2.f32 	[%rd60], {%f105, %f106};
	add.s32 	%r424, %r424, 2;
	setp.eq.s32 	%p10, %r424, %r21;
	mov.u32 	%r428, %r34;
	mov.u32 	%r430, %r33;
	@%p10 bra 	$L__BB0_6;
	bra.uni 	$L__BB0_5;
$L__BB0_6:
	cvt.u64.u32 	%rd304, %r21;
	mov.u32 	%r430, %r33;
	mov.u32 	%r428, %r34;
$L__BB0_7:
	setp.eq.s32 	%p11, %r18, 0;
	@%p11 bra 	$L__BB0_9;
	shr.u32 	%r253, %r430, 2;
	xor.b32  	%r254, %r253, %r430;
	shl.b32 	%r255, %r427, 4;
	shl.b32 	%r256, %r254, 1;
	xor.b32  	%r257, %r255, %r256;
	xor.b32  	%r258, %r257, %r427;
	xor.b32  	%r259, %r258, %r254;
	add.s32 	%r260, %r425, %r259;
	add.s32 	%r261, %r260, 362437;
	shr.u32 	%r262, %r428, 2;
	xor.b32  	%r263, %r262, %r428;
	shl.b32 	%r264, %r259, 4;
	shl.b32 	%r265, %r263, 1;
	xor.b32  	%r266, %r265, %r264;
	xor.b32  	%r267, %r266, %r263;
	xor.b32  	%r268, %r267, %r259;
	add.s32 	%r269, %r425, %r268;
	add.s32 	%r270, %r269, 724874;
	cvt.rn.f32.u32 	%f107, %r261;
	fma.rn.f32 	%f108, %f107, 0f2F800000, 0f2F000000;
	cvt.rn.f32.u32 	%f109, %r270;
	fma.rn.f32 	%f110, %f109, 0f30C90FDB, 0f30490FDB;
	setp.lt.f32 	%p12, %f108, 0f00800000;
	mul.f32 	%f111, %f108, 0f4B000000;
	selp.f32 	%f112, %f111, %f108, %p12;
	selp.f32 	%f113, 0fC1B80000, 0f00000000, %p12;
	mov.b32 	%r271, %f112;
	add.s32 	%r272, %r271, -1059760811;
	and.b32  	%r273, %r272, -8388608;
	sub.s32 	%r274, %r271, %r273;
	mov.b32 	%f114, %r274;
	cvt.rn.f32.s32 	%f115, %r273;
	fma.rn.f32 	%f116, %f115, 0f34000000, %f113;
	add.f32 	%f117, %f114, 0fBF800000;
	fma.rn.f32 	%f118, %f117, 0fBE055027, 0f3E1039F6;
	fma.rn.f32 	%f119, %f118, %f117, 0fBDF8CDCC;
	fma.rn.f32 	%f120, %f119, %f117, 0f3E0F2955;
	fma.rn.f32 	%f121, %f120, %f117, 0fBE2AD8B9;
	fma.rn.f32 	%f122, %f121, %f117, 0f3E4CED0B;
	fma.rn.f32 	%f123, %f122, %f117, 0fBE7FFF22;
	fma.rn.f32 	%f124, %f123, %f117, 0f3EAAAA78;
	fma.rn.f32 	%f125, %f124, %f117, 0fBF000000;
	mul.f32 	%f126, %f117, %f125;
	fma.rn.f32 	%f127, %f126, %f117, %f117;
	fma.rn.f32 	%f128, %f116, 0f3F317218, %f127;
	setp.gt.u32 	%p13, %r271, 2139095039;
	fma.rn.f32 	%f129, %f112, 0f7F800000, 0f7F800000;
	selp.f32 	%f130, %f129, %f128, %p13;
	setp.eq.f32 	%p14, %f112, 0f00000000;
	mul.f32 	%f131, %f130, 0fC0000000;
	selp.f32 	%f132, 0f7F800000, %f131, %p14;
	sqrt.rn.f32 	%f133, %f132;
	sin.approx.f32 	%f134, %f110;
	mul.f32 	%f135, %f133, %f134;
	shl.b64 	%rd61, %rd304, 2;
	add.s64 	%rd62, %rd1, %rd61;
	st.local.f32 	[%rd62], %f135;
$L__BB0_9:
	mul.lo.s32 	%r276, %r221, %r5;
	mul.wide.s32 	%rd63, %r276, 4;
	add.s64 	%rd14, %rd7, %rd63;
	ld.global.f32 	%f4, [%rd11];
	add.s32 	%r26, %r221, -1;
	and.b32  	%r27, %r221, 7;
	setp.lt.u32 	%p15, %r26, 7;
	mov.b32 	%r431, 0;
	@%p15 bra 	$L__BB0_12;
	and.b32  	%r431, %r221, 2147483640;
	mov.b32 	%r434, 0;
$L__BB0_11:
	.pragma "nounroll";
	mul.lo.s32 	%r278, %r434, %r221;
	add.s32 	%r279, %r278, %r434;
	mul.wide.u32 	%rd64, %r279, 4;
	add.s64 	%rd65, %rd10, %rd64;
	ld.global.f32 	%f136, [%rd65];
	add.f32 	%f137, %f136, 0f322BCC77;
	sqrt.rn.f32 	%f138, %f137;
	cvt.u64.u32 	%rd66, %r434;
	mul.wide.u32 	%rd67, %r434, 4;
	add.s64 	%rd68, %rd9, %rd67;
	ld.global.f32 	%f139, [%rd68];
	mul.f32 	%f140, %f138, %f4;
	add.s64 	%rd69, %rd1, %rd67;
	ld.local.v4.f32 	{%f141, %f142, %f143, %f144}, [%rd69];
	fma.rn.f32 	%f145, %f140, %f141, %f139;
	add.s64 	%rd70, %rd14, %rd67;
	st.global.f32 	[%rd70], %f145;
	add.s32 	%r280, %r278, %r221;
	cvt.u64.u32 	%rd71, %r280;
	add.s64 	%rd72, %rd71, %rd66;
	shl.b64 	%rd73, %rd72, 2;
	add.s64 	%rd74, %rd10, %rd73;
	ld.global.f32 	%f146, [%rd74+4];
	add.f32 	%f147, %f146, 0f322BCC77;
	sqrt.rn.f32 	%f148, %f147;
	ld.global.f32 	%f149, [%rd68+4];
	mul.f32 	%f150, %f148, %f4;
	fma.rn.f32 	%f151, %f150, %f142, %f149;
	st.global.f32 	[%rd70+4], %f151;
	add.s32 	%r281, %r280, %r221;
	cvt.u64.u32 	%rd75, %r281;
	add.s64 	%rd76, %rd75, %rd66;
	shl.b64 	%rd77, %rd76, 2;
	add.s64 	%rd78, %rd10, %rd77;
	ld.global.f32 	%f152, [%rd78+8];
	add.f32 	%f153, %f152, 0f322BCC77;
	sqrt.rn.f32 	%f154, %f153;
	ld.global.f32 	%f155, [%rd68+8];
	mul.f32 	%f156, %f154, %f4;
	fma.rn.f32 	%f157, %f156, %f143, %f155;
	st.global.f32 	[%rd70+8], %f157;
	add.s32 	%r282, %r281, %r221;
	cvt.u64.u32 	%rd79, %r282;
	add.s64 	%rd80, %rd79, %rd66;
	shl.b64 	%rd81, %rd80, 2;
	add.s64 	%rd82, %rd10, %rd81;
	ld.global.f32 	%f158, [%rd82+12];
	add.f32 	%f159, %f158, 0f322BCC77;
	sqrt.rn.f32 	%f160, %f159;
	ld.global.f32 	%f161, [%rd68+12];
	mul.f32 	%f162, %f160, %f4;
	fma.rn.f32 	%f163, %f162, %f144, %f161;
	st.global.f32 	[%rd70+12], %f163;
	add.s32 	%r283, %r282, %r221;
	cvt.u64.u32 	%rd83, %r283;
	add.s64 	%rd84, %rd83, %rd66;
	shl.b64 	%rd85, %rd84, 2;
	add.s64 	%rd86, %rd10, %rd85;
	ld.global.f32 	%f164, [%rd86+16];
	add.f32 	%f165, %f164, 0f322BCC77;
	sqrt.rn.f32 	%f166, %f165;
	ld.global.f32 	%f167, [%rd68+16];
	mul.f32 	%f168, %f166, %f4;
	ld.local.v4.f32 	{%f169, %f170, %f171, %f172}, [%rd69+16];
	fma.rn.f32 	%f173, %f168, %f169, %f167;
	st.global.f32 	[%rd70+16], %f173;
	add.s32 	%r284, %r283, %r221;
	cvt.u64.u32 	%rd87, %r284;
	add.s64 	%rd88, %rd87, %rd66;
	shl.b64 	%rd89, %rd88, 2;
	add.s64 	%rd90, %rd10, %rd89;
	ld.global.f32 	%f174, [%rd90+20];
	add.f32 	%f175, %f174, 0f322BCC77;
	sqrt.rn.f32 	%f176, %f175;
	ld.global.f32 	%f177, [%rd68+20];
	mul.f32 	%f178, %f176, %f4;
	fma.rn.f32 	%f179, %f178, %f170, %f177;
	st.global.f32 	[%rd70+20], %f179;
	add.s32 	%r285, %r284, %r221;
	cvt.u64.u32 	%rd91, %r285;
	add.s64 	%rd92, %rd91, %rd66;
	shl.b64 	%rd93, %rd92, 2;
	add.s64 	%rd94, %rd10, %rd93;
	ld.global.f32 	%f180, [%rd94+24];
	add.f32 	%f181, %f180, 0f322BCC77;
	sqrt.rn.f32 	%f182, %f181;
	ld.global.f32 	%f183, [%rd68+24];
	mul.f32 	%f184, %f182, %f4;
	fma.rn.f32 	%f185, %f184, %f171, %f183;
	st.global.f32 	[%rd70+24], %f185;
	add.s32 	%r286, %r285, %r221;
	cvt.u64.u32 	%rd95, %r286;
	add.s64 	%rd96, %rd95, %rd66;
	shl.b64 	%rd97, %rd96, 2;
	add.s64 	%rd98, %rd10, %rd97;
	ld.global.f32 	%f186, [%rd98+28];
	add.f32 	%f187, %f186, 0f322BCC77;
	sqrt.rn.f32 	%f188, %f187;
	ld.global.f32 	%f189, [%rd68+28];
	mul.f32 	%f190, %f188, %f4;
	fma.rn.f32 	%f191, %f190, %f172, %f189;
	st.global.f32 	[%rd70+28], %f191;
	add.s32 	%r434, %r434, 8;
	setp.eq.s32 	%p16, %r434, %r431;
	@%p16 bra 	$L__BB0_12;
	bra.uni 	$L__BB0_11;
$L__BB0_12:
	setp.eq.s32 	%p17, %r27, 0;
	@%p17 bra 	$L__BB0_20;
	and.b32  	%r41, %r221, 3;
	setp.lt.u32 	%p18, %r27, 4;
	@%p18 bra 	$L__BB0_15;
	mul.lo.s32 	%r287, %r431, %r221;
	add.s32 	%r288, %r287, %r431;
	mul.wide.u32 	%rd99, %r288, 4;
	add.s64 	%rd100, %rd10, %rd99;
	ld.global.f32 	%f192, [%rd100];
	add.f32 	%f193, %f192, 0f322BCC77;
	sqrt.rn.f32 	%f194, %f193;
	cvt.u64.u32 	%rd101, %r431;
	mul.wide.u32 	%rd102, %r431, 4;
	add.s64 	%rd103, %rd9, %rd102;
	ld.global.f32 	%f195, [%rd103];
	mul.f32 	%f196, %f194, %f4;
	add.s64 	%rd104, %rd1, %rd102;
	ld.local.f32 	%f197, [%rd104];
	fma.rn.f32 	%f198, %f196, %f197, %f195;
	add.s64 	%rd105, %rd14, %rd102;
	st.global.f32 	[%rd105], %f198;
	add.s32 	%r289, %r287, %r221;
	cvt.u64.u32 	%rd106, %r289;
	add.s64 	%rd107, %rd106, %rd101;
	shl.b64 	%rd108, %rd107, 2;
	add.s64 	%rd109, %rd10, %rd108;
	ld.global.f32 	%f199, [%rd109+4];
	add.f32 	%f200, %f199, 0f322BCC77;
	sqrt.rn.f32 	%f201, %f200;
	ld.global.f32 	%f202, [%rd103+4];
	mul.f32 	%f203, %f201, %f4;
	ld.local.f32 	%f204, [%rd104+4];
	fma.rn.f32 	%f205, %f203, %f204, %f202;
	st.global.f32 	[%rd105+4], %f205;
	add.s32 	%r290, %r289, %r221;
	cvt.u64.u32 	%rd110, %r290;
	add.s64 	%rd111, %rd110, %rd101;
	shl.b64 	%rd112, %rd111, 2;
	add.s64 	%rd113, %rd10, %rd112;
	ld.global.f32 	%f206, [%rd113+8];
	add.f32 	%f207, %f206, 0f322BCC77;
	sqrt.rn.f32 	%f208, %f207;
	ld.global.f32 	%f209, [%rd103+8];
	mul.f32 	%f210, %f208, %f4;
	ld.local.f32 	%f211, [%rd104+8];
	fma.rn.f32 	%f212, %f210, %f211, %f209;
	st.global.f32 	[%rd105+8], %f212;
	add.s32 	%r291, %r290, %r221;
	cvt.u64.u32 	%rd114, %r291;
	add.s64 	%rd115, %rd114, %rd101;
	shl.b64 	%rd116, %rd115, 2;
	add.s64 	%rd117, %rd10, %rd116;
	ld.global.f32 	%f213, [%rd117+12];
	add.f32 	%f214, %f213, 0f322BCC77;
	sqrt.rn.f32 	%f215, %f214;
	ld.global.f32 	%f216, [%rd103+12];
	mul.f32 	%f217, %f215, %f4;
	ld.local.f32 	%f218, [%rd104+12];
	fma.rn.f32 	%f219, %f217, %f218, %f216;
	st.global.f32 	[%rd105+12], %f219;
	add.s32 	%r431, %r431, 4;
$L__BB0_15:
	setp.eq.s32 	%p19, %r41, 0;
	@%p19 bra 	$L__BB0_20;
	setp.eq.s32 	%p20, %r41, 1;
	@%p20 bra 	$L__BB0_18;
	mul.lo.s32 	%r292, %r431, %r221;
	add.s32 	%r293, %r292, %r431;
	mul.wide.u32 	%rd118, %r293, 4;
	add.s64 	%rd119, %rd10, %rd118;
	ld.global.f32 	%f220, [%rd119];
	add.f32 	%f221, %f220, 0f322BCC77;
	sqrt.rn.f32 	%f222, %f221;
	cvt.u64.u32 	%rd120, %r431;
	mul.wide.u32 	%rd121, %r431, 4;
	add.s64 	%rd122, %rd9, %rd121;
	ld.global.f32 	%f223, [%rd122];
	mul.f32 	%f224, %f222, %f4;
	add.s64 	%rd123, %rd1, %rd121;
	ld.local.f32 	%f225, [%rd123];
	fma.rn.f32 	%f226, %f224, %f225, %f223;
	add.s64 	%rd124, %rd14, %rd121;
	st.global.f32 	[%rd124], %f226;
	add.s32 	%r294, %r292, %r221;
	cvt.u64.u32 	%rd125, %r294;
	add.s64 	%rd126, %rd125, %rd120;
	shl.b64 	%rd127, %rd126, 2;
	add.s64 	%rd128, %rd10, %rd127;
	ld.global.f32 	%f227, [%rd128+4];
	add.f32 	%f228, %f227, 0f322BCC77;
	sqrt.rn.f32 	%f229, %f228;
	ld.global.f32 	%f230, [%rd122+4];
	mul.f32 	%f231, %f229, %f4;
	ld.local.f32 	%f232, [%rd123+4];
	fma.rn.f32 	%f233, %f231, %f232, %f230;
	st.global.f32 	[%rd124+4], %f233;
	add.s32 	%r431, %r431, 2;
$L__BB0_18:
	setp.eq.s32 	%p21, %r18, 0;
	@%p21 bra 	$L__BB0_20;
	mad.lo.s32 	%r295, %r431, %r221, %r431;
	mul.wide.u32 	%rd129, %r295, 4;
	add.s64 	%rd130, %rd10, %rd129;
	ld.global.f32 	%f234, [%rd130];
	add.f32 	%f235, %f234, 0f322BCC77;
	sqrt.rn.f32 	%f236, %f235;
	mul.wide.u32 	%rd131, %r431, 4;
	add.s64 	%rd132, %rd9, %rd131;
	ld.global.f32 	%f237, [%rd132];
	mul.f32 	%f238, %f236, %f4;
	add.s64 	%rd133, %rd1, %rd131;
	ld.local.f32 	%f239, [%rd133];
	fma.rn.f32 	%f240, %f238, %f239, %f237;
	add.s64 	%rd134, %rd14, %rd131;
	st.global.f32 	[%rd134], %f240;
$L__BB0_20:
	and.b32  	%r46, %r221, 15;
	setp.lt.u32 	%p22, %r26, 15;
	mov.f32 	%f1120, 0f00000000;
	mov.b32 	%r436, 0;
	@%p22 bra 	$L__BB0_23;
	and.b32  	%r436, %r221, 2147483632;
	mov.f32 	%f1120, 0f00000000;
	mov.b32 	%r435, 0;
$L__BB0_22:
	.pragma "nounroll";
	mul.wide.u32 	%rd135, %r435, 4;
	add.s64 	%rd136, %rd14, %rd135;
	ld.global.f32 	%f244, [%rd136];
	fma.rn.f32 	%f245, %f244, %f244, %f1120;
	ld.global.f32 	%f246, [%rd136+4];
	fma.rn.f32 	%f247, %f246, %f246, %f245;
	ld.global.f32 	%f248, [%rd136+8];
	fma.rn.f32 	%f249, %f248, %f248, %f247;
	ld.global.f32 	%f250, [%rd136+12];
	fma.rn.f32 	%f251, %f250, %f250, %f249;
	ld.global.f32 	%f252, [%rd136+16];
	fma.rn.f32 	%f253, %f252, %f252, %f251;
	ld.global.f32 	%f254, [%rd136+20];
	fma.rn.f32 	%f255, %f254, %f254, %f253;
	ld.global.f32 	%f256, [%rd136+24];
	fma.rn.f32 	%f257, %f256, %f256, %f255;
	ld.global.f32 	%f258, [%rd136+28];
	fma.rn.f32 	%f259, %f258, %f258, %f257;
	ld.global.f32 	%f260, [%rd136+32];
	fma.rn.f32 	%f261, %f260, %f260, %f259;
	ld.global.f32 	%f262, [%rd136+36];
	fma.rn.f32 	%f263, %f262, %f262, %f261;
	ld.global.f32 	%f264, [%rd136+40];
	fma.rn.f32 	%f265, %f264, %f264, %f263;
	ld.global.f32 	%f266, [%rd136+44];
	fma.rn.f32 	%f267, %f266, %f266, %f265;
	ld.global.f32 	%f268, [%rd136+48];
	fma.rn.f32 	%f269, %f268, %f268, %f267;
	ld.global.f32 	%f270, [%rd136+52];
	fma.rn.f32 	%f271, %f270, %f270, %f269;
	ld.global.f32 	%f272, [%rd136+56];
	fma.rn.f32 	%f273, %f272, %f272, %f271;
	ld.global.f32 	%f274, [%rd136+60];
	fma.rn.f32 	%f1120, %f274, %f274, %f273;
	add.s32 	%r435, %r435, 16;
	setp.ne.s32 	%p23, %r435, %r436;
	@%p23 bra 	$L__BB0_22;
$L__BB0_23:
	setp.eq.s32 	%p24, %r46, 0;
	@%p24 bra 	$L__BB0_32;
	setp.lt.u32 	%p25, %r46, 8;
	@%p25 bra 	$L__BB0_26;
	mul.wide.u32 	%rd137, %r436, 4;
	add.s64 	%rd138, %rd14, %rd137;
	ld.global.f32 	%f276, [%rd138];
	fma.rn.f32 	%f277, %f276, %f276, %f1120;
	ld.global.f32 	%f278, [%rd138+4];
	fma.rn.f32 	%f279, %f278, %f278, %f277;
	ld.global.f32 	%f280, [%rd138+8];
	fma.rn.f32 	%f281, %f280, %f280, %f279;
	ld.global.f32 	%f282, [%rd138+12];
	fma.rn.f32 	%f283, %f282, %f282, %f281;
	ld.global.f32 	%f284, [%rd138+16];
	fma.rn.f32 	%f285, %f284, %f284, %f283;
	ld.global.f32 	%f286, [%rd138+20];
	fma.rn.f32 	%f287, %f286, %f286, %f285;
	ld.global.f32 	%f288, [%rd138+24];
	fma.rn.f32 	%f289, %f288, %f288, %f287;
	ld.global.f32 	%f290, [%rd138+28];
	fma.rn.f32 	%f1120, %f290, %f290, %f289;
	add.s32 	%r436, %r436, 8;
$L__BB0_26:
	setp.eq.s32 	%p26, %r27, 0;
	@%p26 bra 	$L__BB0_32;
	and.b32  	%r55, %r221, 3;
	setp.lt.u32 	%p27, %r27, 4;
	@%p27 bra 	$L__BB0_29;
	mul.wide.u32 	%rd139, %r436, 4;
	add.s64 	%rd140, %rd14, %rd139;
	ld.global.f32 	%f292, [%rd140];
	fma.rn.f32 	%f293, %f292, %f292, %f1120;
	ld.global.f32 	%f294, [%rd140+4];
	fma.rn.f32 	%f295, %f294, %f294, %f293;
	ld.global.f32 	%f296, [%rd140+8];
	fma.rn.f32 	%f297, %f296, %f296, %f295;
	ld.global.f32 	%f298, [%rd140+12];
	fma.rn.f32 	%f1120, %f298, %f298, %f297;
	add.s32 	%r436, %r436, 4;
$L__BB0_29:
	setp.eq.s32 	%p28, %r55, 0;
	@%p28 bra 	$L__BB0_32;
	mov.b32 	%r440, 0;
$L__BB0_31:
	.pragma "nounroll";
	mul.wide.u32 	%rd141, %r436, 4;
	add.s64 	%rd142, %rd14, %rd141;
	ld.global.f32 	%f299, [%rd142];
	fma.rn.f32 	%f1120, %f299, %f299, %f1120;
	add.s32 	%r436, %r436, 1;
	add.s32 	%r440, %r440, 1;
	setp.ne.s32 	%p29, %r440, %r55;
	@%p29 bra 	$L__BB0_31;
$L__BB0_32:
	cvt.s64.s32 	%rd143, %r10;
	cvt.u64.u32 	%rd144, %r5;
	add.s64 	%rd145, %rd143, %rd144;
	cvta.to.global.u64 	%rd146, %rd40;
	shl.b64 	%rd147, %rd145, 2;
	add.s64 	%rd148, %rd146, %rd147;
	st.global.f32 	[%rd148], %f1120;
	st.shared.f32 	[%r13], %f1120;
	st.shared.u32 	[%r14], %r5;
$L__BB0_33:
	bar.sync 	0;
	setp.lt.s32 	%p30, %r219, 1;
	@%p30 bra 	$L__BB0_56;
	add.s32 	%r62, %r219, -1;
	and.b32  	%r63, %r5, 1;
	and.b32  	%r64, %r219, 3;
	setp.lt.u32 	%p31, %r219, 4;
	mov.b32 	%r443, 0;
	@%p31 bra 	$L__BB0_49;
	setp.lt.s32 	%p32, %r5, %r62;
	and.b32  	%r443, %r219, 2147483644;
	setp.eq.s32 	%p33, %r63, 0;
	and.pred  	%p1, %p32, %p33;
	setp.ne.s32 	%p34, %r63, 0;
	and.pred  	%p2, %p34, %p32;
	mov.b32 	%r441, 0;
	not.pred 	%p35, %p1;
$L__BB0_36:
	@%p35 bra 	$L__BB0_39;
	ld.shared.f32 	%f18, [%r13];
	ld.shared.f32 	%f19, [%r13+4];
	setp.leu.f32 	%p36, %f18, %f19;
	@%p36 bra 	$L__BB0_39;
	st.shared.f32 	[%r13], %f19;
	st.shared.f32 	[%r13+4], %f18;
	ld.shared.u32 	%r301, [%r14];
	ld.shared.u32 	%r302, [%r14+4];
	st.shared.u32 	[%r14], %r302;
	st.shared.u32 	[%r14+4], %r301;
$L__BB0_39:
	bar.sync 	0;
	not.pred 	%p37, %p2;
	@%p37 bra 	$L__BB0_42;
	ld.shared.f32 	%f20, [%r13];
	ld.shared.f32 	%f21, [%r13+4];
	setp.leu.f32 	%p38, %f20, %f21;
	@%p38 bra 	$L__BB0_42;
	st.shared.f32 	[%r13], %f21;
	st.shared.f32 	[%r13+4], %f20;
	ld.shared.u32 	%r303, [%r14];
	ld.shared.u32 	%r304, [%r14+4];
	st.shared.u32 	[%r14], %r304;
	st.shared.u32 	[%r14+4], %r303;
$L__BB0_42:
	bar.sync 	0;
	@%p35 bra 	$L__BB0_45;
	ld.shared.f32 	%f22, [%r13];
	ld.shared.f32 	%f23, [%r13+4];
	setp.leu.f32 	%p40, %f22, %f23;
	@%p40 bra 	$L__BB0_45;
	st.shared.f32 	[%r13], %f23;
	st.shared.f32 	[%r13+4], %f22;
	ld.shared.u32 	%r305, [%r14];
	ld.shared.u32 	%r306, [%r14+4];
	st.shared.u32 	[%r14], %r306;
	st.shared.u32 	[%r14+4], %r305;
$L__BB0_45:
	bar.sync 	0;
	@%p37 bra 	$L__BB0_48;
	ld.shared.f32 	%f24, [%r13];
	ld.shared.f32 	%f25, [%r13+4];
	setp.leu.f32 	%p42, %f24, %f25;
	@%p42 bra 	$L__BB0_48;
	st.shared.f32 	[%r13], %f25;
	st.shared.f32 	[%r13+4], %f24;
	ld.shared.u32 	%r307, [%r14];
	ld.shared.u32 	%r308, [%r14+4];
	st.shared.u32 	[%r14], %r308;
	st.shared.u32 	[%r14+4], %r307;
$L__BB0_48:
	bar.sync 	0;
	add.s32 	%r441, %r441, 4;
	setp.ne.s32 	%p43, %r441, %r443;
	@%p43 bra 	$L__BB0_36;
$L__BB0_49:
	setp.eq.s32 	%p44, %r64, 0;
	@%p44 bra 	$L__BB0_56;
	mov.b32 	%r444, 0;
$L__BB0_51:
	.pragma "nounroll";
	setp.ge.s32 	%p45, %r5, %r62;
	@%p45 bra 	$L__BB0_55;
	or.b32  	%r310, %r443, %r5;
	and.b32  	%r311, %r310, 1;
	setp.eq.b32 	%p46, %r311, 1;
	and.b32  	%r313, %r63, %r443;
	setp.eq.s32 	%p47, %r313, 0;
	and.pred  	%p48, %p46, %p47;
	@%p48 bra 	$L__BB0_55;
	ld.shared.f32 	%f26, [%r13];
	ld.shared.f32 	%f27, [%r13+4];
	setp.leu.f32 	%p49, %f26, %f27;
	@%p49 bra 	$L__BB0_55;
	st.shared.f32 	[%r13], %f27;
	st.shared.f32 	[%r13+4], %f26;
	ld.shared.u32 	%r314, [%r14];
	ld.shared.u32 	%r315, [%r14+4];
	st.shared.u32 	[%r14], %r315;
	st.shared.u32 	[%r14+4], %r314;
$L__BB0_55:
	bar.sync 	0;
	add.s32 	%r443, %r443, 1;
	add.s32 	%r444, %r444, 1;
	setp.ne.s32 	%p50, %r444, %r64;
	@%p50 bra 	$L__BB0_51;
$L__BB0_56:
	setp.ne.s32 	%p51, %r5, 0;
	@%p51 bra 	$L__BB0_183;
	setp.lt.s32 	%p52, %r220, 1;
	mov.f32 	%f1124, 0f00000000;
	@%p52 bra 	$L__BB0_64;
	cvt.rn.f32.u32 	%f303, %r220;
	add.f32 	%f304, %f303, 0f3F000000;
	setp.lt.f32 	%p53, %f304, 0f00800000;
	mul.f32 	%f305, %f304, 0f4B000000;
	selp.f32 	%f306, %f305, %f304, %p53;
	selp.f32 	%f307, 0fC1B80000, 0f00000000, %p53;
	mov.b32 	%r317, %f306;
	add.s32 	%r318, %r317, -1059760811;
	and.b32  	%r319, %r318, -8388608;
	sub.s32 	%r320, %r317, %r319;
	mov.b32 	%f308, %r320;
	cvt.rn.f32.s32 	%f309, %r319;
	fma.rn.f32 	%f310, %f309, 0f34000000, %f307;
	add.f32 	%f311, %f308, 0fBF800000;
	fma.rn.f32 	%f312, %f311, 0fBE055027, 0f3E1039F6;
	fma.rn.f32 	%f313, %f312, %f311, 0fBDF8CDCC;
	fma.rn.f32 	%f314, %f313, %f311, 0f3E0F2955;
	fma.rn.f32 	%f315, %f314, %f311, 0fBE2AD8B9;
	fma.rn.f32 	%f316, %f315, %f311, 0f3E4CED0B;
	fma.rn.f32 	%f317, %f316, %f311, 0fBE7FFF22;
	fma.rn.f32 	%f318, %f317, %f311, 0f3EAAAA78;
	fma.rn.f32 	%f319, %f318, %f311, 0fBF000000;
	mul.f32 	%f320, %f311, %f319;
	fma.rn.f32 	%f321, %f320, %f311, %f311;
	fma.rn.f32 	%f322, %f310, 0f3F317218, %f321;
	setp.gt.u32 	%p54, %r317, 2139095039;
	fma.rn.f32 	%f323, %f306, 0f7F800000, 0f7F800000;
	selp.f32 	%f324, %f323, %f322, %p54;
	setp.eq.f32 	%p55, %f306, 0f00000000;
	selp.f32 	%f28, 0fFF800000, %f324, %p55;
	and.b32  	%r73, %r220, 3;
	setp.lt.u32 	%p56, %r220, 4;
	mov.f32 	%f1124, 0f00000000;
	mov.b32 	%r445, 0;
	@%p56 bra 	$L__BB0_61;
	and.b32  	%r445, %r220, 2147483644;
	mov.f32 	%f1124, 0f00000000;
	mov.b32 	%r448, 0;
$L__BB0_60:
	cvt.rn.f32.u32 	%f326, %r448;
	add.f32 	%f327, %f326, 0f3F800000;
	setp.lt.f32 	%p57, %f327, 0f00800000;
	mul.f32 	%f328, %f327, 0f4B000000;
	selp.f32 	%f329, %f328, %f327, %p57;
	selp.f32 	%f330, 0fC1B80000, 0f00000000, %p57;
	mov.b32 	%r322, %f329;
	add.s32 	%r323, %r322, -1059760811;
	and.b32  	%r324, %r323, -8388608;
	sub.s32 	%r325, %r322, %r324;
	mov.b32 	%f331, %r325;
	cvt.rn.f32.s32 	%f332, %r324;
	fma.rn.f32 	%f333, %f332, 0f34000000, %f330;
	add.f32 	%f334, %f331, 0fBF800000;
	fma.rn.f32 	%f335, %f334, 0fBE055027, 0f3E1039F6;
	fma.rn.f32 	%f336, %f335, %f334, 0fBDF8CDCC;
	fma.rn.f32 	%f337, %f336, %f334, 0f3E0F2955;
	fma.rn.f32 	%f338, %f337, %f334, 0fBE2AD8B9;
	fma.rn.f32 	%f339, %f338, %f334, 0f3E4CED0B;
	fma.rn.f32 	%f340, %f339, %f334, 0fBE7FFF22;
	fma.rn.f32 	%f341, %f340, %f334, 0f3EAAAA78;
	fma.rn.f32 	%f342, %f341, %f334, 0fBF000000;
	mul.f32 	%f343, %f334, %f342;
	fma.rn.f32 	%f344, %f343, %f334, %f334;
	fma.rn.f32 	%f345, %f333, 0f3F317218, %f344;
	setp.gt.u32 	%p58, %r322, 2139095039;
	fma.rn.f32 	%f346, %f329, 0f7F800000, 0f7F800000;
	selp.f32 	%f347, %f346, %f345, %p58;
	setp.eq.f32 	%p59, %f329, 0f00000000;
	selp.f32 	%f348, 0fFF800000, %f347, %p59;
	sub.f32 	%f349, %f28, %f348;
	mul.wide.u32 	%rd149, %r448, 4;
	add.s64 	%rd150, %rd1, %rd149;
	add.f32 	%f350, %f1124, %f349;
	add.s32 	%r326, %r448, 1;
	cvt.rn.f32.u32 	%f351, %r326;
	add.f32 	%f352, %f351, 0f3F800000;
	setp.lt.f32 	%p60, %f352, 0f00800000;
	mul.f32 	%f353, %f352, 0f4B000000;
	selp.f32 	%f354, %f353, %f352, %p60;
	selp.f32 	%f355, 0fC1B80000, 0f00000000, %p60;
	mov.b32 	%r327, %f354;
	add.s32 	%r328, %r327, -1059760811;
	and.b32  	%r329, %r328, -8388608;
	sub.s32 	%r330, %r327, %r329;
	mov.b32 	%f356, %r330;
	cvt.rn.f32.s32 	%f357, %r329;
	fma.rn.f32 	%f358, %f357, 0f34000000, %f355;
	add.f32 	%f359, %f356, 0fBF800000;
	fma.rn.f32 	%f360, %f359, 0fBE055027, 0f3E1039F6;
	fma.rn.f32 	%f361, %f360, %f359, 0fBDF8CDCC;
	fma.rn.f32 	%f362, %f361, %f359, 0f3E0F2955;
	fma.rn.f32 	%f363, %f362, %f359, 0fBE2AD8B9;
	fma.rn.f32 	%f364, %f363, %f359, 0f3E4CED0B;
	fma.rn.f32 	%f365, %f364, %f359, 0fBE7FFF22;
	fma.rn.f32 	%f366, %f365, %f359, 0f3EAAAA78;
	fma.rn.f32 	%f367, %f366, %f359, 0fBF000000;
	mul.f32 	%f368, %f359, %f367;
	fma.rn.f32 	%f369, %f368, %f359, %f359;
	fma.rn.f32 	%f370, %f358, 0f3F317218, %f369;
	setp.gt.u32 	%p61, %r327, 2139095039;
	fma.rn.f32 	%f371, %f354, 0f7F800000, 0f7F800000;
	selp.f32 	%f372, %f371, %f370, %p61;
	setp.eq.f32 	%p62, %f354, 0f00000000;
	selp.f32 	%f373, 0fFF800000, %f372, %p62;
	sub.f32 	%f374, %f28, %f373;
	add.f32 	%f375, %f350, %f374;
	add.s32 	%r331, %r448, 2;
	cvt.rn.f32.u32 	%f376, %r331;
	add.f32 	%f377, %f376, 0f3F800000;
	setp.lt.f32 	%p63, %f377, 0f00800000;
	mul.f32 	%f378, %f377, 0f4B000000;
	selp.f32 	%f379, %f378, %f377, %p63;
	selp.f32 	%f380, 0fC1B80000, 0f00000000, %p63;
	mov.b32 	%r332, %f379;
	add.s32 	%r333, %r332, -1059760811;
	and.b32  	%r334, %r333, -8388608;
	sub.s32 	%r335, %r332, %r334;
	mov.b32 	%f381, %r335;
	cvt.rn.f32.s32 	%f382, %r334;
	fma.rn.f32 	%f383, %f382, 0f34000000, %f380;
	add.f32 	%f384, %f381, 0fBF800000;
	fma.rn.f32 	%f385, %f384, 0fBE055027, 0f3E1039F6;
	fma.rn.f32 	%f386, %f385, %f384, 0fBDF8CDCC;
	fma.rn.f32 	%f387, %f386, %f384, 0f3E0F2955;
	fma.rn.f32 	%f388, %f387, %f384, 0fBE2AD8B9;
	fma.rn.f32 	%f389, %f388, %f384, 0f3E4CED0B;
	fma.rn.f32 	%f390, %f389, %f384, 0fBE7FFF22;
	fma.rn.f32 	%f391, %f390, %f384, 0f3EAAAA78;
	fma.rn.f32 	%f392, %f391, %f384, 0fBF000000;
	mul.f32 	%f393, %f384, %f392;
	fma.rn.f32 	%f394, %f393, %f384, %f384;
	fma.rn.f32 	%f395, %f383, 0f3F317218, %f394;
	setp.gt.u32 	%p64, %r332, 2139095039;
	fma.rn.f32 	%f396, %f379, 0f7F800000, 0f7F800000;
	selp.f32 	%f397, %f396, %f395, %p64;
	setp.eq.f32 	%p65, %f379, 0f00000000;
	selp.f32 	%f398, 0fFF800000, %f397, %p65;
	sub.f32 	%f399, %f28, %f398;
	add.f32 	%f400, %f375, %f399;
	add.s32 	%r336, %r448, 3;
	cvt.rn.f32.u32 	%f401, %r336;
	add.f32 	%f402, %f401, 0f3F800000;
	setp.lt.f32 	%p66, %f402, 0f00800000;
	mul.f32 	%f403, %f402, 0f4B000000;
	selp.f32 	%f404, %f403, %f402, %p66;
	selp.f32 	%f405, 0fC1B80000, 0f00000000, %p66;
	mov.b32 	%r337, %f404;
	add.s32 	%r338, %r337, -1059760811;
	and.b32  	%r339, %r338, -8388608;
	sub.s32 	%r340, %r337, %r339;
	mov.b32 	%f406, %r340;
	cvt.rn.f32.s32 	%f407, %r339;
	fma.rn.f32 	%f408, %f407, 0f34000000, %f405;
	add.f32 	%f409, %f406, 0fBF800000;
	fma.rn.f32 	%f410, %f409, 0fBE055027, 0f3E1039F6;
	fma.rn.f32 	%f411, %f410, %f409, 0fBDF8CDCC;
	fma.rn.f32 	%f412, %f411, %f409, 0f3E0F2955;
	fma.rn.f32 	%f413, %f412, %f409, 0fBE2AD8B9;
	fma.rn.f32 	%f414, %f413, %f409, 0f3E4CED0B;
	fma.rn.f32 	%f415, %f414, %f409, 0fBE7FFF22;
	fma.rn.f32 	%f416, %f415, %f409, 0f3EAAAA78;
	fma.rn.f32 	%f417, %f416, %f409, 0fBF000000;
	mul.f32 	%f418, %f409, %f417;
	fma.rn.f32 	%f419, %f418, %f409, %f409;
	fma.rn.f32 	%f420, %f408, 0f3F317218, %f419;
	setp.gt.u32 	%p67, %r337, 2139095039;
	fma.rn.f32 	%f421, %f404, 0f7F800000, 0f7F800000;
	selp.f32 	%f422, %f421, %f420, %p67;
	setp.eq.f32 	%p68, %f404, 0f00000000;
	selp.f32 	%f423, 0fFF800000, %f422, %p68;
	sub.f32 	%f424, %f28, %f423;
	st.local.v4.f32 	[%rd150], {%f349, %f374, %f399, %f424};
	add.f32 	%f1124, %f400, %f424;
	add.s32 	%r448, %r448, 4;
	setp.eq.s32 	%p69, %r448, %r445;
	@%p69 bra 	$L__BB0_61;
	bra.uni 	$L__BB0_60;
$L__BB0_61:
	setp.eq.s32 	%p70, %r73, 0;
	@%p70 bra 	$L__BB0_64;
	mov.b32 	%r447, 0;
$L__BB0_63:
	.pragma "nounroll";
	cvt.rn.f32.u32 	%f425, %r445;
	add.f32 	%f426, %f425, 0f3F800000;
	setp.lt.f32 	%p71, %f426, 0f00800000;
	mul.f32 	%f427, %f426, 0f4B000000;
	selp.f32 	%f428, %f427, %f426, %p71;
	selp.f32 	%f429, 0fC1B80000, 0f00000000, %p71;
	mov.b32 	%r342, %f428;
	add.s32 	%r343, %r342, -1059760811;
	and.b32  	%r344, %r343, -8388608;
	sub.s32 	%r345, %r342, %r344;
	mov.b32 	%f430, %r345;
	cvt.rn.f32.s32 	%f431, %r344;
	fma.rn.f32 	%f432, %f431, 0f34000000, %f429;
	add.f32 	%f433, %f430, 0fBF800000;
	fma.rn.f32 	%f434, %f433, 0fBE055027, 0f3E1039F6;
	fma.rn.f32 	%f435, %f434, %f433, 0fBDF8CDCC;
	fma.rn.f32 	%f436, %f435, %f433, 0f3E0F2955;
	fma.rn.f32 	%f437, %f436, %f433, 0fBE2AD8B9;
	fma.rn.f32 	%f438, %f437, %f433, 0f3E4CED0B;
	fma.rn.f32 	%f439, %f438, %f433, 0fBE7FFF22;
	fma.rn.f32 	%f440, %f439, %f433, 0f3EAAAA78;
	fma.rn.f32 	%f441, %f440, %f433, 0fBF000000;
	mul.f32 	%f442, %f433, %f441;
	fma.rn.f32 	%f443, %f442, %f433, %f433;
	fma.rn.f32 	%f444, %f432, 0f3F317218, %f443;
	setp.gt.u32 	%p72, %r342, 2139095039;
	fma.rn.f32 	%f445, %f428, 0f7F800000, 0f7F800000;
	selp.f32 	%f446, %f445, %f444, %p72;
	setp.eq.f32 	%p73, %f428, 0f00000000;
	selp.f32 	%f447, 0fFF800000, %f446, %p73;
	sub.f32 	%f448, %f28, %f447;
	mul.wide.u32 	%rd151, %r445, 4;
	add.s64 	%rd152, %rd1, %rd151;
	st.local.f32 	[%rd152], %f448;
	add.f32 	%f1124, %f1124, %f448;
	add.s32 	%r445, %r445, 1;
	add.s32 	%r447, %r447, 1;
	setp.ne.s32 	%p74, %r447, %r73;
	@%p74 bra 	$L__BB0_63;
$L__BB0_64:
	setp.lt.s32 	%p75, %r220, 1;
	@%p75 bra 	$L__BB0_77;
	and.b32  	%r80, %r220, 15;
	setp.lt.u32 	%p76, %r220, 16;
	mov.b32 	%r449, 0;
	@%p76 bra 	$L__BB0_68;
	and.b32  	%r449, %r220, 2147483632;
	mov.b32 	%r459, 0;
$L__BB0_67:
	.pragma "nounroll";
	mul.wide.u32 	%rd153, %r459, 4;
	add.s64 	%rd154, %rd1, %rd153;
	ld.local.v4.f32 	{%f449, %f450, %f451, %f452}, [%rd154];
	div.rn.f32 	%f453, %f449, %f1124;
	div.rn.f32 	%f454, %f450, %f1124;
	div.rn.f32 	%f455, %f451, %f1124;
	div.rn.f32 	%f456, %f452, %f1124;
	st.local.v4.f32 	[%rd154], {%f453, %f454, %f455, %f456};
	ld.local.v4.f32 	{%f457, %f458, %f459, %f460}, [%rd154+16];
	div.rn.f32 	%f461, %f457, %f1124;
	div.rn.f32 	%f462, %f458, %f1124;
	div.rn.f32 	%f463, %f459, %f1124;
	div.rn.f32 	%f464, %f460, %f1124;
	st.local.v4.f32 	[%rd154+16], {%f461, %f462, %f463, %f464};
	ld.local.v4.f32 	{%f465, %f466, %f467, %f468}, [%rd154+32];
	div.rn.f32 	%f469, %f465, %f1124;
	div.rn.f32 	%f470, %f466, %f1124;
	div.rn.f32 	%f471, %f467, %f1124;
	div.rn.f32 	%f472, %f468, %f1124;
	st.local.v4.f32 	[%rd154+32], {%f469, %f470, %f471, %f472};
	ld.local.v4.f32 	{%f473, %f474, %f475, %f476}, [%rd154+48];
	div.rn.f32 	%f477, %f473, %f1124;
	div.rn.f32 	%f478, %f474, %f1124;
	div.rn.f32 	%f479, %f475, %f1124;
	div.rn.f32 	%f480, %f476, %f1124;
	st.local.v4.f32 	[%rd154+48], {%f477, %f478, %f479, %f480};
	add.s32 	%r459, %r459, 16;
	setp.eq.s32 	%p77, %r459, %r449;
	@%p77 bra 	$L__BB0_68;
	bra.uni 	$L__BB0_67;
$L__BB0_68:
	setp.eq.s32 	%p78, %r80, 0;
	@%p78 bra 	$L__BB0_77;
	and.b32  	%r85, %r220, 7;
	setp.lt.u32 	%p79, %r80, 8;
	@%p79 bra 	$L__BB0_71;
	mul.wide.u32 	%rd155, %r449, 4;
	add.s64 	%rd156, %rd1, %rd155;
	ld.local.f32 	%f481, [%rd156];
	div.rn.f32 	%f482, %f481, %f1124;
	st.local.f32 	[%rd156], %f482;
	ld.local.f32 	%f483, [%rd156+4];
	div.rn.f32 	%f484, %f483, %f1124;
	st.local.f32 	[%rd156+4], %f484;
	ld.local.f32 	%f485, [%rd156+8];
	div.rn.f32 	%f486, %f485, %f1124;
	st.local.f32 	[%rd156+8], %f486;
	ld.local.f32 	%f487, [%rd156+12];
	div.rn.f32 	%f488, %f487, %f1124;
	st.local.f32 	[%rd156+12], %f488;
	ld.local.f32 	%f489, [%rd156+16];
	div.rn.f32 	%f490, %f489, %f1124;
	st.local.f32 	[%rd156+16], %f490;
	ld.local.f32 	%f491, [%rd156+20];
	div.rn.f32 	%f492, %f491, %f1124;
	st.local.f32 	[%rd156+20], %f492;
	ld.local.f32 	%f493, [%rd156+24];
	div.rn.f32 	%f494, %f493, %f1124;
	st.local.f32 	[%rd156+24], %f494;
	ld.local.f32 	%f495, [%rd156+28];
	div.rn.f32 	%f496, %f495, %f1124;
	st.local.f32 	[%rd156+28], %f496;
	add.s32 	%r449, %r449, 8;
$L__BB0_71:
	setp.eq.s32 	%p80, %r85, 0;
	@%p80 bra 	$L__BB0_77;
	and.b32  	%r88, %r220, 3;
	setp.lt.u32 	%p81, %r85, 4;
	@%p81 bra 	$L__BB0_74;
	mul.wide.u32 	%rd157, %r449, 4;
	add.s64 	%rd158, %rd1, %rd157;
	ld.local.f32 	%f497, [%rd158];
	div.rn.f32 	%f498, %f497, %f1124;
	st.local.f32 	[%rd158], %f498;
	ld.local.f32 	%f499, [%rd158+4];
	div.rn.f32 	%f500, %f499, %f1124;
	st.local.f32 	[%rd158+4], %f500;
	ld.local.f32 	%f501, [%rd158+8];
	div.rn.f32 	%f502, %f501, %f1124;
	st.local.f32 	[%rd158+8], %f502;
	ld.local.f32 	%f503, [%rd158+12];
	div.rn.f32 	%f504, %f503, %f1124;
	st.local.f32 	[%rd158+12], %f504;
	add.s32 	%r449, %r449, 4;
$L__BB0_74:
	setp.eq.s32 	%p82, %r88, 0;
	@%p82 bra 	$L__BB0_77;
	mov.b32 	%r453, 0;
$L__BB0_76:
	.pragma "nounroll";
	mul.wide.u32 	%rd159, %r449, 4;
	add.s64 	%rd160, %rd1, %rd159;
	ld.local.f32 	%f505, [%rd160];
	div.rn.f32 	%f506, %f505, %f1124;
	st.local.f32 	[%rd160], %f506;
	add.s32 	%r449, %r449, 1;
	add.s32 	%r453, %r453, 1;
	setp.ne.s32 	%p83, %r453, %r88;
	@%p83 bra 	$L__BB0_76;
$L__BB0_77:
	setp.lt.s32 	%p84, %r221, 1;
	@%p84 bra 	$L__BB0_116;
	setp.lt.s32 	%p85, %r220, 1;
	@%p85 bra 	$L__BB0_92;
	and.b32  	%r95, %r220, 7;
	add.s32 	%r96, %r95, -1;
	and.b32  	%r97, %r220, 3;
	and.b32  	%r98, %r220, 2147483640;
	and.b32  	%r99, %r220, 1;
	mov.b32 	%r454, 0;
$L__BB0_80:
	setp.lt.u32 	%p94, %r220, 8;
	mov.b32 	%r457, 0;
	mov.f32 	%f1133, 0f00000000;
	@%p94 bra 	$L__BB0_83;
	mov.b32 	%r455, 0;
	mov.f32 	%f1133, 0f00000000;
$L__BB0_82:
	.pragma "nounroll";
	shl.b32 	%r359, %r455, 2;
	add.s32 	%r360, %r6, %r359;
	ld.shared.u32 	%r361, [%r360];
	mul.wide.u32 	%rd169, %r455, 4;
	add.s64 	%rd170, %rd1, %rd169;
	ld.local.v4.f32 	{%f511, %f512, %f513, %f514}, [%rd170];
	mad.lo.s32 	%r362, %r361, %r221, %r454;
	mul.wide.s32 	%rd171, %r362, 4;
	add.s64 	%rd172, %rd7, %rd171;
	ld.global.f32 	%f515, [%rd172];
	fma.rn.f32 	%f516, %f511, %f515, %f1133;
	ld.shared.u32 	%r363, [%r360+4];
	mad.lo.s32 	%r364, %r363, %r221, %r454;
	mul.wide.s32 	%rd173, %r364, 4;
	add.s64 	%rd174, %rd7, %rd173;
	ld.global.f32 	%f517, [%rd174];
	fma.rn.f32 	%f518, %f512, %f517, %f516;
	ld.shared.u32 	%r365, [%r360+8];
	mad.lo.s32 	%r366, %r365, %r221, %r454;
	mul.wide.s32 	%rd175, %r366, 4;
	add.s64 	%rd176, %rd7, %rd175;
	ld.global.f32 	%f519, [%rd176];
	fma.rn.f32 	%f520, %f513, %f519, %f518;
	ld.shared.u32 	%r367, [%r360+12];
	mad.lo.s32 	%r368, %r367, %r221, %r454;
	mul.wide.s32 	%rd177, %r368, 4;
	add.s64 	%rd178, %rd7, %rd177;
	ld.global.f32 	%f521, [%rd178];
	fma.rn.f32 	%f522, %f514, %f521, %f520;
	ld.shared.u32 	%r369, [%r360+16];
	ld.local.v4.f32 	{%f523, %f524, %f525, %f526}, [%rd170+16];
	mad.lo.s32 	%r370, %r369, %r221, %r454;
	mul.wide.s32 	%rd179, %r370, 4;
	add.s64 	%rd180, %rd7, %rd179;
	ld.global.f32 	%f527, [%rd180];
	fma.rn.f32 	%f528, %f523, %f527, %f522;
	ld.shared.u32 	%r371, [%r360+20];
	mad.lo.s32 	%r372, %r371, %r221, %r454;
	mul.wide.s32 	%rd181, %r372, 4;
	add.s64 	%rd182, %rd7, %rd181;
	ld.global.f32 	%f529, [%rd182];
	fma.rn.f32 	%f530, %f524, %f529, %f528;
	ld.shared.u32 	%r373, [%r360+24];
	mad.lo.s32 	%r374, %r373, %r221, %r454;
	mul.wide.s32 	%rd183, %r374, 4;
	add.s64 	%rd184, %rd7, %rd183;
	ld.global.f32 	%f531, [%rd184];
	fma.rn.f32 	%f532, %f525, %f531, %f530;
	ld.shared.u32 	%r375, [%r360+28];
	mad.lo.s32 	%r376, %r375, %r221, %r454;
	mul.wide.s32 	%rd185, %r376, 4;
	add.s64 	%rd186, %rd7, %rd185;
	ld.global.f32 	%f533, [%rd186];
	fma.rn.f32 	%f1133, %f526, %f533, %f532;
	add.s32 	%r455, %r455, 8;
	setp.ne.s32 	%p95, %r455, %r98;
	mov.u32 	%r457, %r98;
	@%p95 bra 	$L__BB0_82;
$L__BB0_83:
	setp.eq.s32 	%p96, %r95, 0;
	@%p96 bra 	$L__BB0_91;
	setp.lt.u32 	%p97, %r96, 3;
	@%p97 bra 	$L__BB0_86;
	shl.b32 	%r377, %r457, 2;
	add.s32 	%r378, %r6, %r377;
	ld.shared.u32 	%r379, [%r378];
	mul.wide.u32 	%rd187, %r457, 4;
	add.s64 	%rd188, %rd1, %rd187;
	ld.local.f32 	%f535, [%rd188];
	mad.lo.s32 	%r380, %r379, %r221, %r454;
	mul.wide.s32 	%rd189, %r380, 4;
	add.s64 	%rd190, %rd7, %rd189;
	ld.global.f32 	%f536, [%rd190];
	fma.rn.f32 	%f537, %f535, %f536, %f1133;
	ld.shared.u32 	%r381, [%r378+4];
	ld.local.f32 	%f538, [%rd188+4];
	mad.lo.s32 	%r382, %r381, %r221, %r454;
	mul.wide.s32 	%rd191, %r382, 4;
	add.s64 	%rd192, %rd7, %rd191;
	ld.global.f32 	%f539, [%rd192];
	fma.rn.f32 	%f540, %f538, %f539, %f537;
	ld.shared.u32 	%r383, [%r378+8];
	ld.local.f32 	%f541, [%rd188+8];
	mad.lo.s32 	%r384, %r383, %r221, %r454;
	mul.wide.s32 	%rd193, %r384, 4;
	add.s64 	%rd194, %rd7, %rd193;
	ld.global.f32 	%f542, [%rd194];
	fma.rn.f32 	%f543, %f541, %f542, %f540;
	ld.shared.u32 	%r385, [%r378+12];
	ld.local.f32 	%f544, [%rd188+12];
	mad.lo.s32 	%r386, %r385, %r221, %r454;
	mul.wide.s32 	%rd195, %r386, 4;
	add.s64 	%rd196, %rd7, %rd195;
	ld.global.f32 	%f545, [%rd196];
	fma.rn.f32 	%f1133, %f544, %f545, %f543;
	add.s32 	%r457, %r457, 4;
$L__BB0_86:
	setp.eq.s32 	%p98, %r97, 0;
	@%p98 bra 	$L__BB0_91;
	setp.eq.s32 	%p99, %r97, 1;
	@%p99 bra 	$L__BB0_89;
	shl.b32 	%r387, %r457, 2;
	add.s32 	%r388, %r6, %r387;
	ld.shared.u32 	%r389, [%r388];
	mul.wide.u32 	%rd197, %r457, 4;
	add.s64 	%rd198, %rd1, %rd197;
	ld.local.f32 	%f547, [%rd198];
	mad.lo.s32 	%r390, %r389, %r221, %r454;
	mul.wide.s32 	%rd199, %r390, 4;
	add.s64 	%rd200, %rd7, %rd199;
	ld.global.f32 	%f548, [%rd200];
	fma.rn.f32 	%f549, %f547, %f548, %f1133;
	ld.shared.u32 	%r391, [%r388+4];
	ld.local.f32 	%f550, [%rd198+4];
	mad.lo.s32 	%r392, %r391, %r221, %r454;
	mul.wide.s32 	%rd201, %r392, 4;
	add.s64 	%rd202, %rd7, %rd201;
	ld.global.f32 	%f551, [%rd202];
	fma.rn.f32 	%f1133, %f550, %f551, %f549;
	add.s32 	%r457, %r457, 2;
$L__BB0_89:
	setp.eq.s32 	%p100, %r99, 0;
	@%p100 bra 	$L__BB0_91;
	shl.b32 	%r393, %r457, 2;
	add.s32 	%r394, %r6, %r393;
	ld.shared.u32 	%r395, [%r394];
	mul.wide.u32 	%rd203, %r457, 4;
	add.s64 	%rd204, %rd1, %rd203;
	ld.local.f32 	%f552, [%rd204];
	mad.lo.s32 	%r396, %r395, %r221, %r454;
	mul.wide.s32 	%rd205, %r396, 4;
	add.s64 	%rd206, %rd7, %rd205;
	ld.global.f32 	%f553, [%rd206];
	fma.rn.f32 	%f1133, %f552, %f553, %f1133;
$L__BB0_91:
	mul.wide.u32 	%rd207, %r454, 4;
	add.s64 	%rd208, %rd2, %rd207;
	st.local.f32 	[%rd208], %f1133;
	add.s32 	%r454, %r454, 1;
	setp.eq.s32 	%p101, %r454, %r221;
	@%p101 bra 	$L__BB0_104;
	bra.uni 	$L__BB0_80;
$L__BB0_92:
	add.s32 	%r350, %r221, -1;
	and.b32  	%r109, %r221, 15;
	setp.lt.u32 	%p86, %r350, 15;
	mov.b32 	%r460, 0;
	@%p86 bra 	$L__BB0_95;
	and.b32  	%r460, %r221, 2147483632;
	mov.b32 	%r465, 0;
$L__BB0_94:
	.pragma "nounroll";
	mul.wide.u32 	%rd161, %r465, 4;
	add.s64 	%rd162, %rd2, %rd161;
	mov.f32 	%f507, 0f00000000;
	st.local.v4.f32 	[%rd162], {%f507, %f507, %f507, %f507};
	st.local.v4.f32 	[%rd162+16], {%f507, %f507, %f507, %f507};
	st.local.v4.f32 	[%rd162+32], {%f507, %f507, %f507, %f507};
	st.local.v4.f32 	[%rd162+48], {%f507, %f507, %f507, %f507};
	add.s32 	%r465, %r465, 16;
	setp.eq.s32 	%p87, %r465, %r460;
	@%p87 bra 	$L__BB0_95;
	bra.uni 	$L__BB0_94;
$L__BB0_95:
	setp.eq.s32 	%p88, %r109, 0;
	@%p88 bra 	$L__BB0_104;
	and.b32  	%r114, %r221, 7;
	setp.lt.u32 	%p89, %r109, 8;
	@%p89 bra 	$L__BB0_98;
	mul.wide.u32 	%rd163, %r460, 4;
	add.s64 	%rd164, %rd2, %rd163;
	mov.b32 	%r352, 0;
	st.local.u32 	[%rd164], %r352;
	st.local.u32 	[%rd164+4], %r352;
	st.local.u32 	[%rd164+8], %r352;
	st.local.u32 	[%rd164+12], %r352;
	st.local.u32 	[%rd164+16], %r352;
	st.local.u32 	[%rd164+20], %r352;
	st.local.u32 	[%rd164+24], %r352;
	st.local.u32 	[%rd164+28], %r352;
	add.s32 	%r460, %r460, 8;
$L__BB0_98:
	setp.eq.s32 	%p90, %r114, 0;
	@%p90 bra 	$L__BB0_104;
	and.b32  	%r117, %r221, 3;
	setp.lt.u32 	%p91, %r114, 4;
	@%p91 bra 	$L__BB0_101;
	mul.wide.u32 	%rd165, %r460, 4;
	add.s64 	%rd166, %rd2, %rd165;
	mov.b32 	%r353, 0;
	st.local.u32 	[%rd166], %r353;
	st.local.u32 	[%rd166+4], %r353;
	st.local.u32 	[%rd166+8], %r353;
	st.local.u32 	[%rd166+12], %r353;
	add.s32 	%r460, %r460, 4;
$L__BB0_101:
	setp.eq.s32 	%p92, %r117, 0;
	@%p92 bra 	$L__BB0_104;
	mov.b32 	%r464, 0;
$L__BB0_103:
	.pragma "nounroll";
	mul.wide.u32 	%rd167, %r460, 4;
	add.s64 	%rd168, %rd2, %rd167;
	mov.b32 	%r355, 0;
	st.local.u32 	[%rd168], %r355;
	add.s32 	%r460, %r460, 1;
	add.s32 	%r464, %r464, 1;
	setp.ne.s32 	%p93, %r464, %r117;
	@%p93 bra 	$L__BB0_103;
$L__BB0_104:
	ld.global.f32 	%f48, [%rd11];
	add.s32 	%r398, %r221, -1;
	and.b32  	%r124, %r221, 15;
	setp.lt.u32 	%p102, %r398, 15;
	mov.b32 	%r467, 0;
	@%p102 bra 	$L__BB0_107;
	and.b32  	%r467, %r221, 2147483632;
	mov.b32 	%r466, 0;
$L__BB0_106:
	.pragma "nounroll";
	mul.wide.u32 	%rd209, %r466, 4;
	add.s64 	%rd210, %rd2, %rd209;
	ld.local.v4.f32 	{%f554, %f555, %f556, %f557}, [%rd210];
	add.s64 	%rd211, %rd9, %rd209;
	ld.global.f32 	%f558, [%rd211];
	sub.f32 	%f559, %f554, %f558;
	div.rn.f32 	%f560, %f559, %f48;
	add.s64 	%rd212, %rd1, %rd209;
	ld.global.f32 	%f561, [%rd211+4];
	sub.f32 	%f562, %f555, %f561;
	div.rn.f32 	%f563, %f562, %f48;
	ld.global.f32 	%f564, [%rd211+8];
	sub.f32 	%f565, %f556, %f564;
	div.rn.f32 	%f566, %f565, %f48;
	ld.global.f32 	%f567, [%rd211+12];
	sub.f32 	%f568, %f557, %f567;
	div.rn.f32 	%f569, %f568, %f48;
	st.local.v4.f32 	[%rd212], {%f560, %f563, %f566, %f569};
	ld.local.v4.f32 	{%f570, %f571, %f572, %f573}, [%rd210+16];
	ld.global.f32 	%f574, [%rd211+16];
	sub.f32 	%f575, %f570, %f574;
	div.rn.f32 	%f576, %f575, %f48;
	ld.global.f32 	%f577, [%rd211+20];
	sub.f32 	%f578, %f571, %f577;
	div.rn.f32 	%f579, %f578, %f48;
	ld.global.f32 	%f580, [%rd211+24];
	sub.f32 	%f581, %f572, %f580;
	div.rn.f32 	%f582, %f581, %f48;
	ld.global.f32 	%f583, [%rd211+28];
	sub.f32 	%f584, %f573, %f583;
	div.rn.f32 	%f585, %f584, %f48;
	st.local.v4.f32 	[%rd212+16], {%f576, %f579, %f582, %f585};
	ld.local.v4.f32 	{%f586, %f587, %f588, %f589}, [%rd210+32];
	ld.global.f32 	%f590, [%rd211+32];
	sub.f32 	%f591, %f586, %f590;
	div.rn.f32 	%f592, %f591, %f48;
	ld.global.f32 	%f593, [%rd211+36];
	sub.f32 	%f594, %f587, %f593;
	div.rn.f32 	%f595, %f594, %f48;
	ld.global.f32 	%f596, [%rd211+40];
	sub.f32 	%f597, %f588, %f596;
	div.rn.f32 	%f598, %f597, %f48;
	ld.global.f32 	%f599, [%rd211+44];
	sub.f32 	%f600, %f589, %f599;
	div.rn.f32 	%f601, %f600, %f48;
	st.local.v4.f32 	[%rd212+32], {%f592, %f595, %f598, %f601};
	ld.local.v4.f32 	{%f602, %f603, %f604, %f605}, [%rd210+48];
	ld.global.f32 	%f606, [%rd211+48];
	sub.f32 	%f607, %f602, %f606;
	div.rn.f32 	%f608, %f607, %f48;
	ld.global.f32 	%f609, [%rd211+52];
	sub.f32 	%f610, %f603, %f609;
	div.rn.f32 	%f611, %f610, %f48;
	ld.global.f32 	%f612, [%rd211+56];
	sub.f32 	%f613, %f604, %f612;
	div.rn.f32 	%f614, %f613, %f48;
	ld.global.f32 	%f615, [%rd211+60];
	sub.f32 	%f616, %f605, %f615;
	div.rn.f32 	%f617, %f616, %f48;
	st.local.v4.f32 	[%rd212+48], {%f608, %f611, %f614, %f617};
	add.s32 	%r466, %r466, 16;
	setp.ne.s32 	%p103, %r466, %r467;
	@%p103 bra 	$L__BB0_106;
$L__BB0_107:
	setp.eq.s32 	%p104, %r124, 0;
	@%p104 bra 	$L__BB0_116;
	and.b32  	%r131, %r221, 7;
	setp.lt.u32 	%p105, %r124, 8;
	@%p105 bra 	$L__BB0_110;
	mul.wide.u32 	%rd213, %r467, 4;
	add.s64 	%rd214, %rd2, %rd213;
	ld.local.f32 	%f618, [%rd214];
	add.s64 	%rd215, %rd9, %rd213;
	ld.global.f32 	%f619, [%rd215];
	sub.f32 	%f620, %f618, %f619;
	div.rn.f32 	%f621, %f620, %f48;
	add.s64 	%rd216, %rd1, %rd213;
	st.local.f32 	[%rd216], %f621;
	ld.local.f32 	%f622, [%rd214+4];
	ld.global.f32 	%f623, [%rd215+4];
	sub.f32 	%f624, %f622, %f623;
	div.rn.f32 	%f625, %f624, %f48;
	st.local.f32 	[%rd216+4], %f625;
	ld.local.f32 	%f626, [%rd214+8];
	ld.global.f32 	%f627, [%rd215+8];
	sub.f32 	%f628, %f626, %f627;
	div.rn.f32 	%f629, %f628, %f48;
	st.local.f32 	[%rd216+8], %f629;
	ld.local.f32 	%f630, [%rd214+12];
	ld.global.f32 	%f631, [%rd215+12];
	sub.f32 	%f632, %f630, %f631;
	div.rn.f32 	%f633, %f632, %f48;
	st.local.f32 	[%rd216+12], %f633;
	ld.local.f32 	%f634, [%rd214+16];
	ld.global.f32 	%f635, [%rd215+16];
	sub.f32 	%f636, %f634, %f635;
	div.rn.f32 	%f637, %f636, %f48;
	st.local.f32 	[%rd216+16], %f637;
	ld.local.f32 	%f638, [%rd214+20];
	ld.global.f32 	%f639, [%rd215+20];
	sub.f32 	%f640, %f638, %f639;
	div.rn.f32 	%f641, %f640, %f48;
	st.local.f32 	[%rd216+20], %f641;
	ld.local.f32 	%f642, [%rd214+24];
	ld.global.f32 	%f643, [%rd215+24];
	sub.f32 	%f644, %f642, %f643;
	div.rn.f32 	%f645, %f644, %f48;
	st.local.f32 	[%rd216+24], %f645;
	ld.local.f32 	%f646, [%rd214+28];
	ld.global.f32 	%f647, [%rd215+28];
	sub.f32 	%f648, %f646, %f647;
	div.rn.f32 	%f649, %f648, %f48;
	st.local.f32 	[%rd216+28], %f649;
	add.s32 	%r467, %r467, 8;
$L__BB0_110:
	setp.eq.s32 	%p106, %r131, 0;
	@%p106 bra 	$L__BB0_116;
	and.b32  	%r134, %r221, 3;
	setp.lt.u32 	%p107, %r131, 4;
	@%p107 bra 	$L__BB0_113;
	mul.wide.u32 	%rd217, %r467, 4;
	add.s64 	%rd218, %rd2, %rd217;
	ld.local.f32 	%f650, [%rd218];
	add.s64 	%rd219, %rd9, %rd217;
	ld.global.f32 	%f651, [%rd219];
	sub.f32 	%f652, %f650, %f651;
	div.rn.f32 	%f653, %f652, %f48;
	add.s64 	%rd220, %rd1, %rd217;
	st.local.f32 	[%rd220], %f653;
	ld.local.f32 	%f654, [%rd218+4];
	ld.global.f32 	%f655, [%rd219+4];
	sub.f32 	%f656, %f654, %f655;
	div.rn.f32 	%f657, %f656, %f48;
	st.local.f32 	[%rd220+4], %f657;
	ld.local.f32 	%f658, [%rd218+8];
	ld.global.f32 	%f659, [%rd219+8];
	sub.f32 	%f660, %f658, %f659;
	div.rn.f32 	%f661, %f660, %f48;
	st.local.f32 	[%rd220+8], %f661;
	ld.local.f32 	%f662, [%rd218+12];
	ld.global.f32 	%f663, [%rd219+12];
	sub.f32 	%f664, %f662, %f663;
	div.rn.f32 	%f665, %f664, %f48;
	st.local.f32 	[%rd220+12], %f665;
	add.s32 	%r467, %r467, 4;
$L__BB0_113:
	setp.eq.s32 	%p108, %r134, 0;
	@%p108 bra 	$L__BB0_116;
	mov.b32 	%r471, 0;
$L__BB0_115:
	.pragma "nounroll";
	mul.wide.u32 	%rd221, %r467, 4;
	add.s64 	%rd222, %rd2, %rd221;
	ld.local.f32 	%f666, [%rd222];
	add.s64 	%rd223, %rd9, %rd221;
	ld.global.f32 	%f667, [%rd223];
	sub.f32 	%f668, %f666, %f667;
	div.rn.f32 	%f669, %f668, %f48;
	add.s64 	%rd224, %rd1, %rd221;
	st.local.f32 	[%rd224], %f669;
	add.s32 	%r467, %r467, 1;
	add.s32 	%r471, %r471, 1;
	setp.ne.s32 	%p109, %r471, %r134;
	@%p109 bra 	$L__BB0_115;
$L__BB0_116:
	setp.lt.s32 	%p110, %r221, 1;
	mov.f32 	%f671, 0f3F800000;
	sub.f32 	%f49, %f671, %f68;
	mov.f32 	%f672, 0f40000000;
	sub.f32 	%f673, %f672, %f68;
	mul.f32 	%f674, %f68, %f673;
	sqrt.rn.f32 	%f50, %f674;
	mov.f32 	%f1142, 0f00000000;
	@%p110 bra 	$L__BB0_141;
	shl.b64 	%rd225, %rd8, 2;
	add.s64 	%rd15, %rd6, %rd225;
	add.s32 	%r141, %r221, -1;
	and.b32  	%r142, %r221, 15;
	setp.lt.u32 	%p111, %r141, 15;
	mov.b32 	%r472, 0;
	@%p111 bra 	$L__BB0_120;
	and.b32  	%r472, %r221, 2147483632;
	mov.b32 	%r477, 0;
$L__BB0_119:
	.pragma "nounroll";
	mul.wide.u32 	%rd226, %r477, 4;
	add.s64 	%rd227, %rd15, %rd226;
	ld.global.f32 	%f675, [%rd227];
	add.s64 	%rd228, %rd1, %rd226;
	ld.local.v4.f32 	{%f676, %f677, %f678, %f679}, [%rd228];
	mul.f32 	%f680, %f50, %f676;
	fma.rn.f32 	%f681, %f49, %f675, %f680;
	st.global.f32 	[%rd227], %f681;
	ld.global.f32 	%f682, [%rd227+4];
	mul.f32 	%f683, %f50, %f677;
	fma.rn.f32 	%f684, %f49, %f682, %f683;
	st.global.f32 	[%rd227+4], %f684;
	ld.global.f32 	%f685, [%rd227+8];
	mul.f32 	%f686, %f50, %f678;
	fma.rn.f32 	%f687, %f49, %f685, %f686;
	st.global.f32 	[%rd227+8], %f687;
	ld.global.f32 	%f688, [%rd227+12];
	mul.f32 	%f689, %f50, %f679;
	fma.rn.f32 	%f690, %f49, %f688, %f689;
	st.global.f32 	[%rd227+12], %f690;
	ld.global.f32 	%f691, [%rd227+16];
	ld.local.v4.f32 	{%f692, %f693, %f694, %f695}, [%rd228+16];
	mul.f32 	%f696, %f50, %f692;
	fma.rn.f32 	%f697, %f49, %f691, %f696;
	st.global.f32 	[%rd227+16], %f697;
	ld.global.f32 	%f698, [%rd227+20];
	mul.f32 	%f699, %f50, %f693;
	fma.rn.f32 	%f700, %f49, %f698, %f699;
	st.global.f32 	[%rd227+20], %f700;
	ld.global.f32 	%f701, [%rd227+24];
	mul.f32 	%f702, %f50, %f694;
	fma.rn.f32 	%f703, %f49, %f701, %f702;
	st.global.f32 	[%rd227+24], %f703;
	ld.global.f32 	%f704, [%rd227+28];
	mul.f32 	%f705, %f50, %f695;
	fma.rn.f32 	%f706, %f49, %f704, %f705;
	st.global.f32 	[%rd227+28], %f706;
	ld.global.f32 	%f707, [%rd227+32];
	ld.local.v4.f32 	{%f708, %f709, %f710, %f711}, [%rd228+32];
	mul.f32 	%f712, %f50, %f708;
	fma.rn.f32 	%f713, %f49, %f707, %f712;
	st.global.f32 	[%rd227+32], %f713;
	ld.global.f32 	%f714, [%rd227+36];
	mul.f32 	%f715, %f50, %f709;
	fma.rn.f32 	%f716, %f49, %f714, %f715;
	st.global.f32 	[%rd227+36], %f716;
	ld.global.f32 	%f717, [%rd227+40];
	mul.f32 	%f718, %f50, %f710;
	fma.rn.f32 	%f719, %f49, %f717, %f718;
	st.global.f32 	[%rd227+40], %f719;
	ld.global.f32 	%f720, [%rd227+44];
	mul.f32 	%f721, %f50, %f711;
	fma.rn.f32 	%f722, %f49, %f720, %f721;
	st.global.f32 	[%rd227+44], %f722;
	ld.global.f32 	%f723, [%rd227+48];
	ld.local.v4.f32 	{%f724, %f725, %f726, %f727}, [%rd228+48];
	mul.f32 	%f728, %f50, %f724;
	fma.rn.f32 	%f729, %f49, %f723, %f728;
	st.global.f32 	[%rd227+48], %f729;
	ld.global.f32 	%f730, [%rd227+52];
	mul.f32 	%f731, %f50, %f725;
	fma.rn.f32 	%f732, %f49, %f730, %f731;
	st.global.f32 	[%rd227+52], %f732;
	ld.global.f32 	%f733, [%rd227+56];
	mul.f32 	%f734, %f50, %f726;
	fma.rn.f32 	%f735, %f49, %f733, %f734;
	st.global.f32 	[%rd227+56], %f735;
	ld.global.f32 	%f736, [%rd227+60];
	mul.f32 	%f737, %f50, %f727;
	fma.rn.f32 	%f738, %f49, %f736, %f737;
	st.global.f32 	[%rd227+60], %f738;
	add.s32 	%r477, %r477, 16;
	setp.eq.s32 	%p112, %r477, %r472;
	@%p112 bra 	$L__BB0_120;
	bra.uni 	$L__BB0_119;
$L__BB0_120:
	setp.eq.s32 	%p113, %r142, 0;
	@%p113 bra 	$L__BB0_129;
	and.b32  	%r145, %r221, 7;
	setp.lt.u32 	%p114, %r142, 8;
	@%p114 bra 	$L__BB0_123;
	mul.wide.u32 	%rd229, %r472, 4;
	add.s64 	%rd230, %rd15, %rd229;
	ld.global.f32 	%f739, [%rd230];
	add.s64 	%rd231, %rd1, %rd229;
	ld.local.f32 	%f740, [%rd231];
	mul.f32 	%f741, %f50, %f740;
	fma.rn.f32 	%f742, %f49, %f739, %f741;
	st.global.f32 	[%rd230], %f742;
	ld.global.f32 	%f743, [%rd230+4];
	ld.local.f32 	%f744, [%rd231+4];
	mul.f32 	%f745, %f50, %f744;
	fma.rn.f32 	%f746, %f49, %f743, %f745;
	st.global.f32 	[%rd230+4], %f746;
	ld.global.f32 	%f747, [%rd230+8];
	ld.local.f32 	%f748, [%rd231+8];
	mul.f32 	%f749, %f50, %f748;
	fma.rn.f32 	%f750, %f49, %f747, %f749;
	st.global.f32 	[%rd230+8], %f750;
	ld.global.f32 	%f751, [%rd230+12];
	ld.local.f32 	%f752, [%rd231+12];
	mul.f32 	%f753, %f50, %f752;
	fma.rn.f32 	%f754, %f49, %f751, %f753;
	st.global.f32 	[%rd230+12], %f754;
	ld.global.f32 	%f755, [%rd230+16];
	ld.local.f32 	%f756, [%rd231+16];
	mul.f32 	%f757, %f50, %f756;
	fma.rn.f32 	%f758, %f49, %f755, %f757;
	st.global.f32 	[%rd230+16], %f758;
	ld.global.f32 	%f759, [%rd230+20];
	ld.local.f32 	%f760, [%rd231+20];
	mul.f32 	%f761, %f50, %f760;
	fma.rn.f32 	%f762, %f49, %f759, %f761;
	st.global.f32 	[%rd230+20], %f762;
	ld.global.f32 	%f763, [%rd230+24];
	ld.local.f32 	%f764, [%rd231+24];
	mul.f32 	%f765, %f50, %f764;
	fma.rn.f32 	%f766, %f49, %f763, %f765;
	st.global.f32 	[%rd230+24], %f766;
	ld.global.f32 	%f767, [%rd230+28];
	ld.local.f32 	%f768, [%rd231+28];
	mul.f32 	%f769, %f50, %f768;
	fma.rn.f32 	%f770, %f49, %f767, %f769;
	st.global.f32 	[%rd230+28], %f770;
	add.s32 	%r472, %r472, 8;
$L__BB0_123:
	setp.eq.s32 	%p115, %r145, 0;
	@%p115 bra 	$L__BB0_129;
	and.b32  	%r148, %r221, 3;
	setp.lt.u32 	%p116, %r145, 4;
	@%p116 bra 	$L__BB0_126;
	mul.wide.u32 	%rd232, %r472, 4;
	add.s64 	%rd233, %rd15, %rd232;
	ld.global.f32 	%f771, [%rd233];
	add.s64 	%rd234, %rd1, %rd232;
	ld.local.f32 	%f772, [%rd234];
	mul.f32 	%f773, %f50, %f772;
	fma.rn.f32 	%f774, %f49, %f771, %f773;
	st.global.f32 	[%rd233], %f774;
	ld.global.f32 	%f775, [%rd233+4];
	ld.local.f32 	%f776, [%rd234+4];
	mul.f32 	%f777, %f50, %f776;
	fma.rn.f32 	%f778, %f49, %f775, %f777;
	st.global.f32 	[%rd233+4], %f778;
	ld.global.f32 	%f779, [%rd233+8];
	ld.local.f32 	%f780, [%rd234+8];
	mul.f32 	%f781, %f50, %f780;
	fma.rn.f32 	%f782, %f49, %f779, %f781;
	st.global.f32 	[%rd233+8], %f782;
	ld.global.f32 	%f783, [%rd233+12];
	ld.local.f32 	%f784, [%rd234+12];
	mul.f32 	%f785, %f50, %f784;
	fma.rn.f32 	%f786, %f49, %f783, %f785;
	st.global.f32 	[%rd233+12], %f786;
	add.s32 	%r472, %r472, 4;
$L__BB0_126:
	setp.eq.s32 	%p117, %r148, 0;
	@%p117 bra 	$L__BB0_129;
	mov.b32 	%r476, 0;
$L__BB0_128:
	.pragma "nounroll";
	mul.wide.u32 	%rd235, %r472, 4;
	add.s64 	%rd236, %rd15, %rd235;
	ld.global.f32 	%f787, [%rd236];
	add.s64 	%rd237, %rd1, %rd235;
	ld.local.f32 	%f788, [%rd237];
	mul.f32 	%f789, %f50, %f788;
	fma.rn.f32 	%f790, %f49, %f787, %f789;
	st.global.f32 	[%rd236], %f790;
	add.s32 	%r472, %r472, 1;
	add.s32 	%r476, %r476, 1;
	setp.ne.s32 	%p118, %r476, %r148;
	@%p118 bra 	$L__BB0_128;
$L__BB0_129:
	setp.lt.u32 	%p119, %r141, 15;
	mov.f32 	%f1142, 0f00000000;
	mov.b32 	%r479, 0;
	@%p119 bra 	$L__BB0_132;
	and.b32  	%r479, %r221, 2147483632;
	mov.f32 	%f1142, 0f00000000;
	mov.b32 	%r478, 0;
$L__BB0_131:
	.pragma "nounroll";
	mul.wide.u32 	%rd238, %r478, 4;
	add.s64 	%rd239, %rd15, %rd238;
	ld.global.f32 	%f794, [%rd239];
	fma.rn.f32 	%f795, %f794, %f794, %f1142;
	ld.global.f32 	%f796, [%rd239+4];
	fma.rn.f32 	%f797, %f796, %f796, %f795;
	ld.global.f32 	%f798, [%rd239+8];
	fma.rn.f32 	%f799, %f798, %f798, %f797;
	ld.global.f32 	%f800, [%rd239+12];
	fma.rn.f32 	%f801, %f800, %f800, %f799;
	ld.global.f32 	%f802, [%rd239+16];
	fma.rn.f32 	%f803, %f802, %f802, %f801;
	ld.global.f32 	%f804, [%rd239+20];
	fma.rn.f32 	%f805, %f804, %f804, %f803;
	ld.global.f32 	%f806, [%rd239+24];
	fma.rn.f32 	%f807, %f806, %f806, %f805;
	ld.global.f32 	%f808, [%rd239+28];
	fma.rn.f32 	%f809, %f808, %f808, %f807;
	ld.global.f32 	%f810, [%rd239+32];
	fma.rn.f32 	%f811, %f810, %f810, %f809;
	ld.global.f32 	%f812, [%rd239+36];
	fma.rn.f32 	%f813, %f812, %f812, %f811;
	ld.global.f32 	%f814, [%rd239+40];
	fma.rn.f32 	%f815, %f814, %f814, %f813;
	ld.global.f32 	%f816, [%rd239+44];
	fma.rn.f32 	%f817, %f816, %f816, %f815;
	ld.global.f32 	%f818, [%rd239+48];
	fma.rn.f32 	%f819, %f818, %f818, %f817;
	ld.global.f32 	%f820, [%rd239+52];
	fma.rn.f32 	%f821, %f820, %f820, %f819;
	ld.global.f32 	%f822, [%rd239+56];
	fma.rn.f32 	%f823, %f822, %f822, %f821;
	ld.global.f32 	%f824, [%rd239+60];
	fma.rn.f32 	%f1142, %f824, %f824, %f823;
	add.s32 	%r478, %r478, 16;
	setp.ne.s32 	%p120, %r478, %r479;
	@%p120 bra 	$L__BB0_131;
$L__BB0_132:
	setp.eq.s32 	%p121, %r142, 0;
	@%p121 bra 	$L__BB0_141;
	and.b32  	%r161, %r221, 7;
	setp.lt.u32 	%p122, %r142, 8;
	@%p122 bra 	$L__BB0_135;
	mul.wide.u32 	%rd240, %r479, 4;
	add.s64 	%rd241, %rd15, %rd240;
	ld.global.f32 	%f826, [%rd241];
	fma.rn.f32 	%f827, %f826, %f826, %f1142;
	ld.global.f32 	%f828, [%rd241+4];
	fma.rn.f32 	%f829, %f828, %f828, %f827;
	ld.global.f32 	%f830, [%rd241+8];
	fma.rn.f32 	%f831, %f830, %f830, %f829;
	ld.global.f32 	%f832, [%rd241+12];
	fma.rn.f32 	%f833, %f832, %f832, %f831;
	ld.global.f32 	%f834, [%rd241+16];
	fma.rn.f32 	%f835, %f834, %f834, %f833;
	ld.global.f32 	%f836, [%rd241+20];
	fma.rn.f32 	%f837, %f836, %f836, %f835;
	ld.global.f32 	%f838, [%rd241+24];
	fma.rn.f32 	%f839, %f838, %f838, %f837;
	ld.global.f32 	%f840, [%rd241+28];
	fma.rn.f32 	%f1142, %f840, %f840, %f839;
	add.s32 	%r479, %r479, 8;
$L__BB0_135:
	setp.eq.s32 	%p123, %r161, 0;
	@%p123 bra 	$L__BB0_141;
	and.b32  	%r164, %r221, 3;
	setp.lt.u32 	%p124, %r161, 4;
	@%p124 bra 	$L__BB0_138;
	mul.wide.u32 	%rd242, %r479, 4;
	add.s64 	%rd243, %rd15, %rd242;
	ld.global.f32 	%f842, [%rd243];
	fma.rn.f32 	%f843, %f842, %f842, %f1142;
	ld.global.f32 	%f844, [%rd243+4];
	fma.rn.f32 	%f845, %f844, %f844, %f843;
	ld.global.f32 	%f846, [%rd243+8];
	fma.rn.f32 	%f847, %f846, %f846, %f845;
	ld.global.f32 	%f848, [%rd243+12];
	fma.rn.f32 	%f1142, %f848, %f848, %f847;
	add.s32 	%r479, %r479, 4;
$L__BB0_138:
	setp.eq.s32 	%p125, %r164, 0;
	@%p125 bra 	$L__BB0_141;
	mov.b32 	%r483, 0;
$L__BB0_140:
	.pragma "nounroll";
	mul.wide.u32 	%rd244, %r479, 4;
	add.s64 	%rd245, %rd15, %rd244;
	ld.global.f32 	%f849, [%rd245];
	fma.rn.f32 	%f1142, %f849, %f849, %f1142;
	add.s32 	%r479, %r479, 1;
	add.s32 	%r483, %r483, 1;
	setp.ne.s32 	%p126, %r483, %r164;
	@%p126 bra 	$L__BB0_140;
$L__BB0_141:
	setp.lt.s32 	%p127, %r221, 1;
	sqrt.rn.f32 	%f850, %f1142;
	div.rn.f32 	%f851, %f68, %f69;
	div.rn.f32 	%f852, %f850, %f73;
	add.f32 	%f853, %f852, 0fBF800000;
	mul.f32 	%f854, %f851, %f853;
	fma.rn.f32 	%f855, %f854, 0f3BBB989D, 0f3F000000;
	cvt.sat.f32.f32 	%f856, %f855;
	mov.f32 	%f857, 0f4B400001;
	mov.f32 	%f858, 0f437C0000;
	fma.rm.f32 	%f859, %f856, %f858, %f857;
	add.f32 	%f860, %f859, 0fCB40007F;
	neg.f32 	%f861, %f860;
	fma.rn.f32 	%f862, %f854, 0f3FB8AA3B, %f861;
	fma.rn.f32 	%f863, %f854, 0f32A57060, %f862;
	mov.b32 	%r407, %f859;
	shl.b32 	%r408, %r407, 23;
	mov.b32 	%f864, %r408;
	ex2.approx.ftz.f32 	%f865, %f863;
	mul.f32 	%f866, %f865, %f864;
	ld.global.f32 	%f867, [%rd11];
	mul.f32 	%f868, %f867, %f866;
	st.global.f32 	[%rd11], %f868;
	mov.f32 	%f869, 0f3F800000;
	sub.f32 	%f64, %f869, %f70;
	mov.f32 	%f870, 0f40000000;
	sub.f32 	%f871, %f870, %f70;
	mul.f32 	%f872, %f70, %f871;
	sqrt.rn.f32 	%f65, %f872;
	@%p127 bra 	$L__BB0_169;
	shl.b64 	%rd246, %rd8, 2;
	add.s64 	%rd16, %rd4, %rd246;
	add.s32 	%r171, %r221, -1;
	and.b32  	%r172, %r221, 15;
	setp.lt.u32 	%p128, %r171, 15;
	mov.b32 	%r486, 0;
	@%p128 bra 	$L__BB0_145;
	and.b32  	%r486, %r221, 2147483632;
	mov.b32 	%r484, 0;
$L__BB0_144:
	.pragma "nounroll";
	mul.wide.u32 	%rd247, %r484, 4;
	add.s64 	%rd248, %rd16, %rd247;
	ld.global.f32 	%f873, [%rd248];
	add.s64 	%rd249, %rd1, %rd247;
	ld.local.v4.f32 	{%f874, %f875, %f876, %f877}, [%rd249];
	mul.f32 	%f878, %f65, %f874;
	fma.rn.f32 	%f879, %f64, %f873, %f878;
	st.global.f32 	[%rd248], %f879;
	ld.global.f32 	%f880, [%rd248+4];
	mul.f32 	%f881, %f65, %f875;
	fma.rn.f32 	%f882, %f64, %f880, %f881;
	st.global.f32 	[%rd248+4], %f882;
	ld.global.f32 	%f883, [%rd248+8];
	mul.f32 	%f884, %f65, %f876;
	fma.rn.f32 	%f885, %f64, %f883, %f884;
	st.global.f32 	[%rd248+8], %f885;
	ld.global.f32 	%f886, [%rd248+12];
	mul.f32 	%f887, %f65, %f877;
	fma.rn.f32 	%f888, %f64, %f886, %f887;
	st.global.f32 	[%rd248+12], %f888;
	ld.global.f32 	%f889, [%rd248+16];
	ld.local.v4.f32 	{%f890, %f891, %f892, %f893}, [%rd249+16];
	mul.f32 	%f894, %f65, %f890;
	fma.rn.f32 	%f895, %f64, %f889, %f894;
	st.global.f32 	[%rd248+16], %f895;
	ld.global.f32 	%f896, [%rd248+20];
	mul.f32 	%f897, %f65, %f891;
	fma.rn.f32 	%f898, %f64, %f896, %f897;
	st.global.f32 	[%rd248+20], %f898;
	ld.global.f32 	%f899, [%rd248+24];
	mul.f32 	%f900, %f65, %f892;
	fma.rn.f32 	%f901, %f64, %f899, %f900;
	st.global.f32 	[%rd248+24], %f901;
	ld.global.f32 	%f902, [%rd248+28];
	mul.f32 	%f903, %f65, %f893;
	fma.rn.f32 	%f904, %f64, %f902, %f903;
	st.global.f32 	[%rd248+28], %f904;
	ld.global.f32 	%f905, [%rd248+32];
	ld.local.v4.f32 	{%f906, %f907, %f908, %f909}, [%rd249+32];
	mul.f32 	%f910, %f65, %f906;
	fma.rn.f32 	%f911, %f64, %f905, %f910;
	st.global.f32 	[%rd248+32], %f911;
	ld.global.f32 	%f912, [%rd248+36];
	mul.f32 	%f913, %f65, %f907;
	fma.rn.f32 	%f914, %f64, %f912, %f913;
	st.global.f32 	[%rd248+36], %f914;
	ld.global.f32 	%f915, [%rd248+40];
	mul.f32 	%f916, %f65, %f908;
	fma.rn.f32 	%f917, %f64, %f915, %f916;
	st.global.f32 	[%rd248+40], %f917;
	ld.global.f32 	%f918, [%rd248+44];
	mul.f32 	%f919, %f65, %f909;
	fma.rn.f32 	%f920, %f64, %f918, %f919;
	st.global.f32 	[%rd248+44], %f920;
	ld.global.f32 	%f921, [%rd248+48];
	ld.local.v4.f32 	{%f922, %f923, %f924, %f925}, [%rd249+48];
	mul.f32 	%f926, %f65, %f922;
	fma.rn.f32 	%f927, %f64, %f921, %f926;
	st.global.f32 	[%rd248+48], %f927;
	ld.global.f32 	%f928, [%rd248+52];
	mul.f32 	%f929, %f65, %f923;
	fma.rn.f32 	%f930, %f64, %f928, %f929;
	st.global.f32 	[%rd248+52], %f930;
	ld.global.f32 	%f931, [%rd248+56];
	mul.f32 	%f932, %f65, %f924;
	fma.rn.f32 	%f933, %f64, %f931, %f932;
	st.global.f32 	[%rd248+56], %f933;
	ld.global.f32 	%f934, [%rd248+60];
	mul.f32 	%f935, %f65, %f925;
	fma.rn.f32 	%f936, %f64, %f934, %f935;
	st.global.f32 	[%rd248+60], %f936;
	add.s32 	%r484, %r484, 16;
	setp.ne.s32 	%p129, %r484, %r486;
	@%p129 bra 	$L__BB0_144;
$L__BB0_145:
	setp.eq.s32 	%p130, %r172, 0;
	@%p130 bra 	$L__BB0_154;
	and.b32  	%r177, %r221, 7;
	setp.lt.u32 	%p131, %r172, 8;
	@%p131 bra 	$L__BB0_148;
	mul.wide.u32 	%rd250, %r486, 4;
	add.s64 	%rd251, %rd16, %rd250;
	ld.global.f32 	%f937, [%rd251];
	add.s64 	%rd252, %rd1, %rd250;
	ld.local.f32 	%f938, [%rd252];
	mul.f32 	%f939, %f65, %f938;
	fma.rn.f32 	%f940, %f64, %f937, %f939;
	st.global.f32 	[%rd251], %f940;
	ld.global.f32 	%f941, [%rd251+4];
	ld.local.f32 	%f942, [%rd252+4];
	mul.f32 	%f943, %f65, %f942;
	fma.rn.f32 	%f944, %f64, %f941, %f943;
	st.global.f32 	[%rd251+4], %f944;
	ld.global.f32 	%f945, [%rd251+8];
	ld.local.f32 	%f946, [%rd252+8];
	mul.f32 	%f947, %f65, %f946;
	fma.rn.f32 	%f948, %f64, %f945, %f947;
	st.global.f32 	[%rd251+8], %f948;
	ld.global.f32 	%f949, [%rd251+12];
	ld.local.f32 	%f950, [%rd252+12];
	mul.f32 	%f951, %f65, %f950;
	fma.rn.f32 	%f952, %f64, %f949, %f951;
	st.global.f32 	[%rd251+12], %f952;
	ld.global.f32 	%f953, [%rd251+16];
	ld.local.f32 	%f954, [%rd252+16];
	mul.f32 	%f955, %f65, %f954;
	fma.rn.f32 	%f956, %f64, %f953, %f955;
	st.global.f32 	[%rd251+16], %f956;
	ld.global.f32 	%f957, [%rd251+20];
	ld.local.f32 	%f958, [%rd252+20];
	mul.f32 	%f959, %f65, %f958;
	fma.rn.f32 	%f960, %f64, %f957, %f959;
	st.global.f32 	[%rd251+20], %f960;
	ld.global.f32 	%f961, [%rd251+24];
	ld.local.f32 	%f962, [%rd252+24];
	mul.f32 	%f963, %f65, %f962;
	fma.rn.f32 	%f964, %f64, %f961, %f963;
	st.global.f32 	[%rd251+24], %f964;
	ld.global.f32 	%f965, [%rd251+28];
	ld.local.f32 	%f966, [%rd252+28];
	mul.f32 	%f967, %f65, %f966;
	fma.rn.f32 	%f968, %f64, %f965, %f967;
	st.global.f32 	[%rd251+28], %f968;
	add.s32 	%r486, %r486, 8;
$L__BB0_148:
	setp.eq.s32 	%p132, %r177, 0;
	@%p132 bra 	$L__BB0_154;
	and.b32  	%r180, %r221, 3;
	setp.lt.u32 	%p133, %r177, 4;
	@%p133 bra 	$L__BB0_151;
	mul.wide.u32 	%rd253, %r486, 4;
	add.s64 	%rd254, %rd16, %rd253;
	ld.global.f32 	%f969, [%rd254];
	add.s64 	%rd255, %rd1, %rd253;
	ld.local.f32 	%f970, [%rd255];
	mul.f32 	%f971, %f65, %f970;
	fma.rn.f32 	%f972, %f64, %f969, %f971;
	st.global.f32 	[%rd254], %f972;
	ld.global.f32 	%f973, [%rd254+4];
	ld.local.f32 	%f974, [%rd255+4];
	mul.f32 	%f975, %f65, %f974;
	fma.rn.f32 	%f976, %f64, %f973, %f975;
	st.global.f32 	[%rd254+4], %f976;
	ld.global.f32 	%f977, [%rd254+8];
	ld.local.f32 	%f978, [%rd255+8];
	mul.f32 	%f979, %f65, %f978;
	fma.rn.f32 	%f980, %f64, %f977, %f979;
	st.global.f32 	[%rd254+8], %f980;
	ld.global.f32 	%f981, [%rd254+12];
	ld.local.f32 	%f982, [%rd255+12];
	mul.f32 	%f983, %f65, %f982;
	fma.rn.f32 	%f984, %f64, %f981, %f983;
	st.global.f32 	[%rd254+12], %f984;
	add.s32 	%r486, %r486, 4;
$L__BB0_151:
	setp.eq.s32 	%p134, %r180, 0;
	@%p134 bra 	$L__BB0_154;
	mov.b32 	%r489, 0;
$L__BB0_153:
	.pragma "nounroll";
	mul.wide.u32 	%rd256, %r486, 4;
	add.s64 	%rd257, %rd16, %rd256;
	ld.global.f32 	%f985, [%rd257];
	add.s64 	%rd258, %rd1, %rd256;
	ld.local.f32 	%f986, [%rd258];
	mul.f32 	%f987, %f65, %f986;
	fma.rn.f32 	%f988, %f64, %f985, %f987;
	st.global.f32 	[%rd257], %f988;
	add.s32 	%r486, %r486, 1;
	add.s32 	%r489, %r489, 1;
	setp.ne.s32 	%p135, %r489, %r180;
	@%p135 bra 	$L__BB0_153;
$L__BB0_154:
	add.s32 	%r187, %r172, -1;
	and.b32  	%r188, %r221, 7;
	add.s32 	%r189, %r188, -1;
	and.b32  	%r190, %r221, 2147483632;
	and.b32  	%r191, %r221, 3;
	neg.s32 	%r192, %r190;
	mul.wide.s32 	%rd259, %r11, 4;
	add.s64 	%rd260, %rd259, %rd4;
	add.s64 	%rd17, %rd260, 32;
	mul.wide.s32 	%rd261, %r12, 4;
	add.s64 	%rd262, %rd261, %rd5;
	add.s64 	%rd18, %rd262, 32;
	mov.b32 	%r490, 0;
$L__BB0_155:
	setp.lt.u32 	%p136, %r171, 15;
	mul.wide.u32 	%rd263, %r490, 4;
	add.s64 	%rd264, %rd16, %rd263;
	ld.global.f32 	%f989, [%rd264];
	mul.f32 	%f66, %f71, %f989;
	mul.lo.s32 	%r194, %r490, %r221;
	mov.b32 	%r493, 0;
	@%p136 bra 	$L__BB0_158;
	mul.wide.u32 	%rd265, %r194, 4;
	add.s64 	%rd305, %rd18, %rd265;
	mov.u64 	%rd306, %rd17;
	mov.u32 	%r491, %r192;
$L__BB0_157:
	.pragma "nounroll";
	ld.global.f32 	%f990, [%rd306+-32];
	ld.global.f32 	%f991, [%rd305+-32];
	fma.rn.f32 	%f992, %f66, %f990, %f991;
	st.global.f32 	[%rd305+-32], %f992;
	ld.global.f32 	%f993, [%rd306+-28];
	ld.global.f32 	%f994, [%rd305+-28];
	fma.rn.f32 	%f995, %f66, %f993, %f994;
	st.global.f32 	[%rd305+-28], %f995;
	ld.global.f32 	%f996, [%rd306+-24];
	ld.global.f32 	%f997, [%rd305+-24];
	fma.rn.f32 	%f998, %f66, %f996, %f997;
	st.global.f32 	[%rd305+-24], %f998;
	ld.global.f32 	%f999, [%rd306+-20];
	ld.global.f32 	%f1000, [%rd305+-20];
	fma.rn.f32 	%f1001, %f66, %f999, %f1000;
	st.global.f32 	[%rd305+-20], %f1001;
	ld.global.f32 	%f1002, [%rd306+-16];
	ld.global.f32 	%f1003, [%rd305+-16];
	fma.rn.f32 	%f1004, %f66, %f1002, %f1003;
	st.global.f32 	[%rd305+-16], %f1004;
	ld.global.f32 	%f1005, [%rd306+-12];
	ld.global.f32 	%f1006, [%rd305+-12];
	fma.rn.f32 	%f1007, %f66, %f1005, %f1006;
	st.global.f32 	[%rd305+-12], %f1007;
	ld.global.f32 	%f1008, [%rd306+-8];
	ld.global.f32 	%f1009, [%rd305+-8];
	fma.rn.f32 	%f1010, %f66, %f1008, %f1009;
	st.global.f32 	[%rd305+-8], %f1010;
	ld.global.f32 	%f1011, [%rd306+-4];
	ld.global.f32 	%f1012, [%rd305+-4];
	fma.rn.f32 	%f1013, %f66, %f1011, %f1012;
	st.global.f32 	[%rd305+-4], %f1013;
	ld.global.f32 	%f1014, [%rd306];
	ld.global.f32 	%f1015, [%rd305];
	fma.rn.f32 	%f1016, %f66, %f1014, %f1015;
	st.global.f32 	[%rd305], %f1016;
	ld.global.f32 	%f1017, [%rd306+4];
	ld.global.f32 	%f1018, [%rd305+4];
	fma.rn.f32 	%f1019, %f66, %f1017, %f1018;
	st.global.f32 	[%rd305+4], %f1019;
	ld.global.f32 	%f1020, [%rd306+8];
	ld.global.f32 	%f1021, [%rd305+8];
	fma.rn.f32 	%f1022, %f66, %f1020, %f1021;
	st.global.f32 	[%rd305+8], %f1022;
	ld.global.f32 	%f1023, [%rd306+12];
	ld.global.f32 	%f1024, [%rd305+12];
	fma.rn.f32 	%f1025, %f66, %f1023, %f1024;
	st.global.f32 	[%rd305+12], %f1025;
	ld.global.f32 	%f1026, [%rd306+16];
	ld.global.f32 	%f1027, [%rd305+16];
	fma.rn.f32 	%f1028, %f66, %f1026, %f1027;
	st.global.f32 	[%rd305+16], %f1028;
	ld.global.f32 	%f1029, [%rd306+20];
	ld.global.f32 	%f1030, [%rd305+20];
	fma.rn.f32 	%f1031, %f66, %f1029, %f1030;
	st.global.f32 	[%rd305+20], %f1031;
	ld.global.f32 	%f1032, [%rd306+24];
	ld.global.f32 	%f1033, [%rd305+24];
	fma.rn.f32 	%f1034, %f66, %f1032, %f1033;
	st.global.f32 	[%rd305+24], %f1034;
	ld.global.f32 	%f1035, [%rd306+28];
	ld.global.f32 	%f1036, [%rd305+28];
	fma.rn.f32 	%f1037, %f66, %f1035, %f1036;
	st.global.f32 	[%rd305+28], %f1037;
	add.s32 	%r491, %r491, 16;
	add.s64 	%rd306, %rd306, 64;
	add.s64 	%rd305, %rd305, 64;
	setp.ne.s32 	%p137, %r491, 0;
	mov.u32 	%r493, %r190;
	@%p137 bra 	$L__BB0_157;
$L__BB0_158:
	setp.eq.s32 	%p138, %r172, 0;
	@%p138 bra 	$L__BB0_168;
	setp.lt.u32 	%p139, %r187, 7;
	@%p139 bra 	$L__BB0_161;
	cvt.u64.u32 	%rd266, %r493;
	mul.wide.u32 	%rd267, %r493, 4;
	add.s64 	%rd268, %rd16, %rd267;
	ld.global.f32 	%f1038, [%rd268];
	add.s32 	%r414, %r493, %r194;
	mul.wide.u32 	%rd269, %r414, 4;
	add.s64 	%rd270, %rd10, %rd269;
	ld.global.f32 	%f1039, [%rd270];
	fma.rn.f32 	%f1040, %f66, %f1038, %f1039;
	st.global.f32 	[%rd270], %f1040;
	ld.global.f32 	%f1041, [%rd268+4];
	cvt.u64.u32 	%rd271, %r194;
	add.s64 	%rd272, %rd266, %rd271;
	shl.b64 	%rd273, %rd272, 2;
	add.s64 	%rd274, %rd10, %rd273;
	ld.global.f32 	%f1042, [%rd274+4];
	fma.rn.f32 	%f1043, %f66, %f1041, %f1042;
	st.global.f32 	[%rd274+4], %f1043;
	ld.global.f32 	%f1044, [%rd268+8];
	ld.global.f32 	%f1045, [%rd274+8];
	fma.rn.f32 	%f1046, %f66, %f1044, %f1045;
	st.global.f32 	[%rd274+8], %f1046;
	ld.global.f32 	%f1047, [%rd268+12];
	ld.global.f32 	%f1048, [%rd274+12];
	fma.rn.f32 	%f1049, %f66, %f1047, %f1048;
	st.global.f32 	[%rd274+12], %f1049;
	ld.global.f32 	%f1050, [%rd268+16];
	ld.global.f32 	%f1051, [%rd274+16];
	fma.rn.f32 	%f1052, %f66, %f1050, %f1051;
	st.global.f32 	[%rd274+16], %f1052;
	ld.global.f32 	%f1053, [%rd268+20];
	ld.global.f32 	%f1054, [%rd274+20];
	fma.rn.f32 	%f1055, %f66, %f1053, %f1054;
	st.global.f32 	[%rd274+20], %f1055;
	ld.global.f32 	%f1056, [%rd268+24];
	ld.global.f32 	%f1057, [%rd274+24];
	fma.rn.f32 	%f1058, %f66, %f1056, %f1057;
	st.global.f32 	[%rd274+24], %f1058;
	ld.global.f32 	%f1059, [%rd268+28];
	ld.global.f32 	%f1060, [%rd274+28];
	fma.rn.f32 	%f1061, %f66, %f1059, %f1060;
	st.global.f32 	[%rd274+28], %f1061;
	add.s32 	%r493, %r493, 8;
$L__BB0_161:
	setp.eq.s32 	%p140, %r188, 0;
	@%p140 bra 	$L__BB0_168;
	setp.lt.u32 	%p141, %r189, 3;
	@%p141 bra 	$L__BB0_164;
	cvt.u64.u32 	%rd275, %r493;
	mul.wide.u32 	%rd276, %r493, 4;
	add.s64 	%rd277, %rd16, %rd276;
	ld.global.f32 	%f1062, [%rd277];
	add.s32 	%r415, %r493, %r194;
	mul.wide.u32 	%rd278, %r415, 4;
	add.s64 	%rd279, %rd10, %rd278;
	ld.global.f32 	%f1063, [%rd279];
	fma.rn.f32 	%f1064, %f66, %f1062, %f1063;
	st.global.f32 	[%rd279], %f1064;
	ld.global.f32 	%f1065, [%rd277+4];
	cvt.u64.u32 	%rd280, %r194;
	add.s64 	%rd281, %rd275, %rd280;
	shl.b64 	%rd282, %rd281, 2;
	add.s64 	%rd283, %rd10, %rd282;
	ld.global.f32 	%f1066, [%rd283+4];
	fma.rn.f32 	%f1067, %f66, %f1065, %f1066;
	st.global.f32 	[%rd283+4], %f1067;
	ld.global.f32 	%f1068, [%rd277+8];
	ld.global.f32 	%f1069, [%rd283+8];
	fma.rn.f32 	%f1070, %f66, %f1068, %f1069;
	st.global.f32 	[%rd283+8], %f1070;
	ld.global.f32 	%f1071, [%rd277+12];
	ld.global.f32 	%f1072, [%rd283+12];
	fma.rn.f32 	%f1073, %f66, %f1071, %f1072;
	st.global.f32 	[%rd283+12], %f1073;
	add.s32 	%r493, %r493, 4;
$L__BB0_164:
	setp.eq.s32 	%p142, %r191, 0;
	@%p142 bra 	$L__BB0_168;
	setp.eq.s32 	%p143, %r191, 1;
	cvt.u64.u32 	%rd26, %r493;
	mul.wide.u32 	%rd284, %r493, 4;
	add.s64 	%rd27, %rd16, %rd284;
	ld.global.f32 	%f1074, [%rd27];
	add.s32 	%r416, %r493, %r194;
	mul.wide.u32 	%rd285, %r416, 4;
	add.s64 	%rd286, %rd10, %rd285;
	ld.global.f32 	%f1075, [%rd286];
	fma.rn.f32 	%f1076, %f66, %f1074, %f1075;
	st.global.f32 	[%rd286], %f1076;
	@%p143 bra 	$L__BB0_168;
	setp.eq.s32 	%p144, %r191, 2;
	ld.global.f32 	%f1077, [%rd27+4];
	cvt.u64.u32 	%rd287, %r194;
	add.s64 	%rd288, %rd26, %rd287;
	shl.b64 	%rd289, %rd288, 2;
	add.s64 	%rd28, %rd10, %rd289;
	ld.global.f32 	%f1078, [%rd28+4];
	fma.rn.f32 	%f1079, %f66, %f1077, %f1078;
	st.global.f32 	[%rd28+4], %f1079;
	@%p144 bra 	$L__BB0_168;
	ld.global.f32 	%f1080, [%rd27+8];
	ld.global.f32 	%f1081, [%rd28+8];
	fma.rn.f32 	%f1082, %f66, %f1080, %f1081;
	st.global.f32 	[%rd28+8], %f1082;
$L__BB0_168:
	add.s32 	%r490, %r490, 1;
	setp.eq.s32 	%p145, %r490, %r221;
	@%p145 bra 	$L__BB0_169;
	bra.uni 	$L__BB0_155;
$L__BB0_169:
	setp.lt.s32 	%p146, %r221, 1;
	@%p146 bra 	$L__BB0_182;
	add.s32 	%r418, %r221, -1;
	and.b32  	%r195, %r221, 15;
	setp.lt.u32 	%p147, %r418, 15;
	mov.b32 	%r496, 0;
	@%p147 bra 	$L__BB0_173;
	and.b32  	%r496, %r221, 2147483632;
	neg.s32 	%r495, %r496;
	add.s64 	%rd308, %rd2, 32;
	mul.wide.s32 	%rd290, %r11, 4;
	add.s64 	%rd291, %rd290, %rd3;
	add.s64 	%rd307, %rd291, 32;
$L__BB0_172:
	.pragma "nounroll";
	ld.local.v4.f32 	{%f1083, %f1084, %f1085, %f1086}, [%rd308+-32];
	st.global.f32 	[%rd307+-32], %f1083;
	st.global.f32 	[%rd307+-28], %f1084;
	st.global.f32 	[%rd307+-24], %f1085;
	st.global.f32 	[%rd307+-20], %f1086;
	ld.local.v4.f32 	{%f1087, %f1088, %f1089, %f1090}, [%rd308+-16];
	st.global.f32 	[%rd307+-16], %f1087;
	st.global.f32 	[%rd307+-12], %f1088;
	st.global.f32 	[%rd307+-8], %f1089;
	st.global.f32 	[%rd307+-4], %f1090;
	ld.local.v4.f32 	{%f1091, %f1092, %f1093, %f1094}, [%rd308];
	st.global.f32 	[%rd307], %f1091;
	st.global.f32 	[%rd307+4], %f1092;
	st.global.f32 	[%rd307+8], %f1093;
	st.global.f32 	[%rd307+12], %f1094;
	ld.local.v4.f32 	{%f1095, %f1096, %f1097, %f1098}, [%rd308+16];
	st.global.f32 	[%rd307+16], %f1095;
	st.global.f32 	[%rd307+20], %f1096;
	st.global.f32 	[%rd307+24], %f1097;
	st.global.f32 	[%rd307+28], %f1098;
	add.s32 	%r495, %r495, 16;
	add.s64 	%rd308, %rd308, 64;
	add.s64 	%rd307, %rd307, 64;
	setp.ne.s32 	%p148, %r495, 0;
	@%p148 bra 	$L__BB0_172;
$L__BB0_173:
	setp.eq.s32 	%p149, %r195, 0;
	@%p149 bra 	$L__BB0_182;
	and.b32  	%r209, %r221, 7;
	setp.lt.u32 	%p150, %r195, 8;
	@%p150 bra 	$L__BB0_176;
	mul.wide.u32 	%rd292, %r496, 4;
	add.s64 	%rd293, %rd2, %rd292;
	ld.local.f32 	%f1099, [%rd293];
	add.s64 	%rd294, %rd9, %rd292;
	st.global.f32 	[%rd294], %f1099;
	ld.local.f32 	%f1100, [%rd293+4];
	st.global.f32 	[%rd294+4], %f1100;
	ld.local.f32 	%f1101, [%rd293+8];
	st.global.f32 	[%rd294+8], %f1101;
	ld.local.f32 	%f1102, [%rd293+12];
	st.global.f32 	[%rd294+12], %f1102;
	ld.local.f32 	%f1103, [%rd293+16];
	st.global.f32 	[%rd294+16], %f1103;
	ld.local.f32 	%f1104, [%rd293+20];
	st.global.f32 	[%rd294+20], %f1104;
	ld.local.f32 	%f1105, [%rd293+24];
	st.global.f32 	[%rd294+24], %f1105;
	ld.local.f32 	%f1106, [%rd293+28];
	st.global.f32 	[%rd294+28], %f1106;
	add.s32 	%r496, %r496, 8;
$L__BB0_176:
	setp.eq.s32 	%p151, %r209, 0;
	@%p151 bra 	$L__BB0_182;
	and.b32  	%r212, %r221, 3;
	setp.lt.u32 	%p152, %r209, 4;
	@%p152 bra 	$L__BB0_179;
	mul.wide.u32 	%rd295, %r496, 4;
	add.s64 	%rd296, %rd2, %rd295;
	ld.local.f32 	%f1107, [%rd296];
	add.s64 	%rd297, %rd9, %rd295;
	st.global.f32 	[%rd297], %f1107;
	ld.local.f32 	%f1108, [%rd296+4];
	st.global.f32 	[%rd297+4], %f1108;
	ld.local.f32 	%f1109, [%rd296+8];
	st.global.f32 	[%rd297+8], %f1109;
	ld.local.f32 	%f1110, [%rd296+12];
	st.global.f32 	[%rd297+12], %f1110;
	add.s32 	%r496, %r496, 4;
$L__BB0_179:
	setp.eq.s32 	%p153, %r212, 0;
	@%p153 bra 	$L__BB0_182;
	mul.wide.s32 	%rd298, %r11, 4;
	mul.wide.u32 	%rd299, %r496, 4;
	add.s64 	%rd300, %rd298, %rd299;
	add.s64 	%rd310, %rd3, %rd300;
	add.s64 	%rd309, %rd2, %rd299;
	neg.s32 	%r499, %r212;
$L__BB0_181:
	.pragma "nounroll";
	ld.local.f32 	%f1111, [%rd309];
	st.global.f32 	[%rd310], %f1111;
	add.s64 	%rd310, %rd310, 4;
	add.s64 	%rd309, %rd309, 4;
	add.s32 	%r499, %r499, 1;
	setp.ne.s32 	%p154, %r499, 0;
	@%p154 bra 	$L__BB0_181;
$L__BB0_182:
	cvta.to.global.u64 	%rd301, %rd46;
	mul.wide.u32 	%rd302, %r4, 4;
	add.s64 	%rd303, %rd301, %rd302;
	atom.global.add.u32 	%r419, [%rd303], 1;
$L__BB0_183:
	ret;

}
	// .globl	replica_exchange_kernel
.visible .entry replica_exchange_kernel(
	.param .u64 .ptr .align 1 replica_exchange_kernel_param_0,
	.param .u64 .ptr .align 1 replica_exchange_kernel_param_1,
	.param .u64 .ptr .align 1 replica_exchange_kernel_param_2,
	.param .u64 .ptr .align 1 replica_exchange_kernel_param_3,
	.param .u64 .ptr .align 1 replica_exchange_kernel_param_4,
	.param .u64 .ptr .align 1 replica_exchange_kernel_param_5,
	.param .align 8 .b8 replica_exchange_kernel_param_6[64]
)
{
	.reg .pred 	%p<27>;
	.reg .b32 	%r<164>;
	.reg .b32 	%f<150>;
	.reg .b64 	%rd<64>;

	ld.param.f32 	%f9, [replica_exchange_kernel_param_6+60];
	ld.param.u64 	%rd9, [replica_exchange_kernel_param_6+48];
	ld.param.u64 	%rd10, [replica_exchange_kernel_param_0];
	ld.param.u64 	%rd5, [replica_exchange_kernel_param_1];
	ld.param.u64 	%rd11, [replica_exchange_kernel_param_2];
	ld.param.u64 	%rd6, [replica_exchange_kernel_param_3];
	ld.param.u64 	%rd7, [replica_exchange_kernel_param_4];
	ld.param.u64 	%rd8, [replica_exchange_kernel_param_5];
	ld.param.v2.u32 	{%r87, %r88}, [replica_exchange_kernel_param_6+8];
	ld.param.v2.u32 	{%r85, %r86}, [replica_exchange_kernel_param_6];
	cvta.to.global.u64 	%rd1, %rd10;
	cvta.to.global.u64 	%rd2, %rd11;
	mov.u32 	%r90, %ctaid.x;
	mov.u32 	%r91, %ntid.x;
	mul.lo.s32 	%r3, %r90, %r91;
	mov.u32 	%r4, %tid.x;
	add.s32 	%r5, %r3, %r4;
	add.s32 	%r92, %r85, -1;
	mul.lo.s32 	%r93, %r92, %r85;
	shr.u32 	%r94, %r93, 31;
	add.s32 	%r95, %r93, %r94;
	shr.s32 	%r96, %r95, 1;
	setp.ge.s32 	%p1, %r5, %r96;
	@%p1 bra 	$L__BB1_38;
	setp.lt.s32 	%p2, %r85, 1;
	mov.b32 	%r144, 0;
	mov.u32 	%r145, %r144;
	@%p2 bra 	$L__BB1_10;
	neg.s32 	%r6, %r85;
	add.s32 	%r99, %r3, %r4;
	neg.s32 	%r7, %r99;
	mov.b32 	%r134, 0;
	mov.u32 	%r142, %r134;
	mov.u32 	%r144, %r134;
$L__BB1_3:
	mov.u32 	%r8, %r134;
	add.s32 	%r134, %r8, 1;
	setp.ge.s32 	%p3, %r134, %r85;
	@%p3 bra 	$L__BB1_7;
	add.s32 	%r138, %r6, %r8;
	add.s32 	%r137, %r7, %r142;
	mov.b32 	%r139, 0;
	mov.u32 	%r140, %r8;
$L__BB1_5:
	setp.eq.s32 	%p4, %r137, 0;
	@%p4 bra 	$L__BB1_8;
	add.s32 	%r142, %r142, 1;
	add.s32 	%r140, %r140, 1;
	add.s32 	%r139, %r139, 1;
	add.s32 	%r138, %r138, 1;
	add.s32 	%r137, %r137, 1;
	setp.eq.s32 	%p5, %r138, -1;
	@%p5 bra 	$L__BB1_7;
	bra.uni 	$L__BB1_5;
$L__BB1_7:
	setp.ne.s32 	%p7, %r134, %r85;
	mov.u32 	%r145, %r144;
	@%p7 bra 	$L__BB1_3;
	bra.uni 	$L__BB1_10;
$L__BB1_8:
	setp.eq.s32 	%p6, %r139, -1;
	mov.u32 	%r142, %r5;
	mov.u32 	%r144, %r8;
	@%p6 bra 	$L__BB1_7;
	add.s32 	%r145, %r140, 1;
	mov.u32 	%r144, %r8;
$L__BB1_10:
	cvta.to.global.u64 	%rd12, %rd7;
	cvta.to.global.u64 	%rd13, %rd6;
	cvta.to.global.u64 	%rd14, %rd5;
	mul.lo.s32 	%r101, %r5, 2000;
	cvt.s64.s32 	%rd15, %r101;
	add.s64 	%rd16, %rd9, %rd15;
	cvt.u32.u64 	%r102, %rd16;
	xor.b32  	%r103, %r102, -1429050551;
	mul.lo.s32 	%r104, %r103, 1099087573;
	{ .reg .b32 tmp; mov.b64 {tmp, %r105}, %rd16; }
	xor.b32  	%r106, %r105, -136515619;
	add.s32 	%r107, %r104, 123456789;
	add.s32 	%r108, %r104, 5783321;
	mul.lo.s32 	%r29, %r144, %r86;
	mul.wide.s32 	%rd17, %r29, 4;
	add.s64 	%rd18, %rd14, %rd17;
	ld.global.nc.f32 	%f10, [%rd18];
	mul.lo.s32 	%r30, %r145, %r86;
	mul.wide.s32 	%rd19, %r30, 4;
	add.s64 	%rd20, %rd14, %rd19;
	ld.global.nc.f32 	%f11, [%rd20];
	sub.f32 	%f12, %f10, %f11;
	abs.f32 	%f13, %f12;
	neg.f32 	%f14, %f13;
	mul.wide.s32 	%rd21, %r144, 4;
	add.s64 	%rd22, %rd13, %rd21;
	ld.global.nc.f32 	%f15, [%rd22];
	mul.wide.s32 	%rd23, %r145, 4;
	add.s64 	%rd24, %rd13, %rd23;
	ld.global.nc.f32 	%f16, [%rd24];
	add.f32 	%f17, %f15, %f16;
	div.rn.f32 	%f18, %f14, %f17;
	fma.rn.f32 	%f19, %f18, 0f3BBB989D, 0f3F000000;
	cvt.sat.f32.f32 	%f20, %f19;
	mov.f32 	%f21, 0f4B400001;
	mov.f32 	%f22, 0f437C0000;
	fma.rm.f32 	%f23, %f20, %f22, %f21;
	add.f32 	%f24, %f23, 0fCB40007F;
	neg.f32 	%f25, %f24;
	fma.rn.f32 	%f26, %f18, 0f3FB8AA3B, %f25;
	fma.rn.f32 	%f27, %f18, 0f32A57060, %f26;
	mov.b32 	%r109, %f23;
	shl.b32 	%r110, %r109, 23;
	mov.b32 	%f28, %r110;
	ex2.approx.ftz.f32 	%f29, %f27;
	mul.f32 	%f30, %f29, %f28;
	mad.lo.s32 	%r111, %r144, %r85, %r145;
	mul.wide.s32 	%rd25, %r111, 4;
	add.s64 	%rd26, %rd12, %rd25;
	st.global.f32 	[%rd26], %f30;
	mad.lo.s32 	%r112, %r145, %r85, %r144;
	mul.wide.s32 	%rd27, %r112, 4;
	add.s64 	%rd28, %rd12, %rd27;
	st.global.f32 	[%rd28], %f30;
	shr.u32 	%r113, %r107, 2;
	xor.b32  	%r114, %r113, %r107;
	shl.b32 	%r115, %r108, 4;
	shl.b32 	%r116, %r114, 1;
	xor.b32  	%r117, %r115, %r116;
	xor.b32  	%r118, %r117, %r108;
	xor.b32  	%r119, %r118, %r114;
	mad.lo.s32 	%r120, %r106, -1703105765, %r104;
	add.s32 	%r121, %r120, %r119;
	add.s32 	%r122, %r121, 6977678;
	cvt.rn.f32.u32 	%f31, %r122;
	fma.rn.f32 	%f32, %f31, 0f2F800000, 0f2F000000;
	mul.f32 	%f33, %f9, %f30;
	setp.geu.f32 	%p8, %f32, %f33;
	@%p8 bra 	$L__BB1_38;
	mul.lo.s32 	%r31, %r29, %r88;
	mul.lo.s32 	%r32, %r30, %r88;
	setp.lt.s32 	%p9, %r88, 1;
	@%p9 bra 	$L__BB1_24;
	and.b32  	%r33, %r88, 15;
	setp.lt.u32 	%p10, %r88, 16;
	mov.b32 	%r150, 0;
	@%p10 bra 	$L__BB1_15;
	and.b32  	%r150, %r88, 2147483632;
	neg.s32 	%r148, %r150;
	add.s64 	%rd3, %rd1, 32;
	mov.u32 	%r146, %r32;
	mov.u32 	%r147, %r31;
$L__BB1_14:
	.pragma "nounroll";
	mul.wide.s32 	%rd29, %r147, 4;
	add.s64 	%rd30, %rd3, %rd29;
	mul.wide.s32 	%rd31, %r146, 4;
	add.s64 	%rd32, %rd3, %rd31;
	ld.global.f32 	%f34, [%rd30+-32];
	ld.global.f32 	%f35, [%rd32+-32];
	st.global.f32 	[%rd30+-32], %f35;
	st.global.f32 	[%rd32+-32], %f34;
	ld.global.f32 	%f36, [%rd30+-28];
	ld.global.f32 	%f37, [%rd32+-28];
	st.global.f32 	[%rd30+-28], %f37;
	st.global.f32 	[%rd32+-28], %f36;
	ld.global.f32 	%f38, [%rd30+-24];
	ld.global.f32 	%f39, [%rd32+-24];
	st.global.f32 	[%rd30+-24], %f39;
	st.global.f32 	[%rd32+-24], %f38;
	ld.global.f32 	%f40, [%rd30+-20];
	ld.global.f32 	%f41, [%rd32+-20];
	st.global.f32 	[%rd30+-20], %f41;
	st.global.f32 	[%rd32+-20], %f40;
	ld.global.f32 	%f42, [%rd30+-16];
	ld.global.f32 	%f43, [%rd32+-16];
	st.global.f32 	[%rd30+-16], %f43;
	st.global.f32 	[%rd32+-16], %f42;
	ld.global.f32 	%f44, [%rd30+-12];
	ld.global.f32 	%f45, [%rd32+-12];
	st.global.f32 	[%rd30+-12], %f45;
	st.global.f32 	[%rd32+-12], %f44;
	ld.global.f32 	%f46, [%rd30+-8];
	ld.global.f32 	%f47, [%rd32+-8];
	st.global.f32 	[%rd30+-8], %f47;
	st.global.f32 	[%rd32+-8], %f46;
	ld.global.f32 	%f48, [%rd30+-4];
	ld.global.f32 	%f49, [%rd32+-4];
	st.global.f32 	[%rd30+-4], %f49;
	st.global.f32 	[%rd32+-4], %f48;
	ld.global.f32 	%f50, [%rd30];
	ld.global.f32 	%f51, [%rd32];
	st.global.f32 	[%rd30], %f51;
	st.global.f32 	[%rd32], %f50;
	ld.global.f32 	%f52, [%rd30+4];
	ld.global.f32 	%f53, [%rd32+4];
	st.global.f32 	[%rd30+4], %f53;
	st.global.f32 	[%rd32+4], %f52;
	ld.global.f32 	%f54, [%rd30+8];
	ld.global.f32 	%f55, [%rd32+8];
	st.global.f32 	[%rd30+8], %f55;
	st.global.f32 	[%rd32+8], %f54;
	ld.global.f32 	%f56, [%rd30+12];
	ld.global.f32 	%f57, [%rd32+12];
	st.global.f32 	[%rd30+12], %f57;
	st.global.f32 	[%rd32+12], %f56;
	ld.global.f32 	%f58, [%rd30+16];
	ld.global.f32 	%f59, [%rd32+16];
	st.global.f32 	[%rd30+16], %f59;
	st.global.f32 	[%rd32+16], %f58;
	ld.global.f32 	%f60, [%rd30+20];
	ld.global.f32 	%f61, [%rd32+20];
	st.global.f32 	[%rd30+20], %f61;
	st.global.f32 	[%rd32+20], %f60;
	ld.global.f32 	%f62, [%rd30+24];
	ld.global.f32 	%f63, [%rd32+24];
	st.global.f32 	[%rd30+24], %f63;
	st.global.f32 	[%rd32+24], %f62;
	ld.global.f32 	%f64, [%rd30+28];
	ld.global.f32 	%f65, [%rd32+28];
	st.global.f32 	[%rd30+28], %f65;
	st.global.f32 	[%rd32+28], %f64;
	add.s32 	%r148, %r148, 16;
	add.s32 	%r147, %r147, 16;
	add.s32 	%r146, %r146, 16;
	setp.ne.s32 	%p11, %r148, 0;
	@%p11 bra 	$L__BB1_14;
$L__BB1_15:
	setp.eq.s32 	%p12, %r33, 0;
	@%p12 bra 	$L__BB1_24;
	and.b32  	%r43, %r88, 7;
	setp.lt.u32 	%p13, %r33, 8;
	@%p13 bra 	$L__BB1_18;
	add.s32 	%r124, %r150, %r31;
	mul.wide.s32 	%rd33, %r124, 4;
	add.s64 	%rd34, %rd1, %rd33;
	ld.global.f32 	%f66, [%rd34];
	add.s32 	%r125, %r150, %r32;
	mul.wide.s32 	%rd35, %r125, 4;
	add.s64 	%rd36, %rd1, %rd35;
	ld.global.f32 	%f67, [%rd36];
	st.global.f32 	[%rd34], %f67;
	st.global.f32 	[%rd36], %f66;
	ld.global.f32 	%f68, [%rd34+4];
	ld.global.f32 	%f69, [%rd36+4];
	st.global.f32 	[%rd34+4], %f69;
	st.global.f32 	[%rd36+4], %f68;
	ld.global.f32 	%f70, [%rd34+8];
	ld.global.f32 	%f71, [%rd36+8];
	st.global.f32 	[%rd34+8], %f71;
	st.global.f32 	[%rd36+8], %f70;
	ld.global.f32 	%f72, [%rd34+12];
	ld.global.f32 	%f73, [%rd36+12];
	st.global.f32 	[%rd34+12], %f73;
	st.global.f32 	[%rd36+12], %f72;
	ld.global.f32 	%f74, [%rd34+16];
	ld.global.f32 	%f75, [%rd36+16];
	st.global.f32 	[%rd34+16], %f75;
	st.global.f32 	[%rd36+16], %f74;
	ld.global.f32 	%f76, [%rd34+20];
	ld.global.f32 	%f77, [%rd36+20];
	st.global.f32 	[%rd34+20], %f77;
	st.global.f32 	[%rd36+20], %f76;
	ld.global.f32 	%f78, [%rd34+24];
	ld.global.f32 	%f79, [%rd36+24];
	st.global.f32 	[%rd34+24], %f79;
	st.global.f32 	[%rd36+24], %f78;
	ld.global.f32 	%f80, [%rd34+28];
	ld.global.f32 	%f81, [%rd36+28];
	st.global.f32 	[%rd34+28], %f81;
	st.global.f32 	[%rd36+28], %f80;
	add.s32 	%r150, %r150, 8;
$L__BB1_18:
	setp.eq.s32 	%p14, %r43, 0;
	@%p14 bra 	$L__BB1_24;
	and.b32  	%r46, %r88, 3;
	setp.lt.u32 	%p15, %r43, 4;
	@%p15 bra 	$L__BB1_21;
	add.s32 	%r126, %r150, %r31;
	mul.wide.s32 	%rd37, %r126, 4;
	add.s64 	%rd38, %rd1, %rd37;
	ld.global.f32 	%f82, [%rd38];
	add.s32 	%r127, %r150, %r32;
	mul.wide.s32 	%rd39, %r127, 4;
	add.s64 	%rd40, %rd1, %rd39;
	ld.global.f32 	%f83, [%rd40];
	st.global.f32 	[%rd38], %f83;
	st.global.f32 	[%rd40], %f82;
	ld.global.f32 	%f84, [%rd38+4];
	ld.global.f32 	%f85, [%rd40+4];
	st.global.f32 	[%rd38+4], %f85;
	st.global.f32 	[%rd40+4], %f84;
	ld.global.f32 	%f86, [%rd38+8];
	ld.global.f32 	%f87, [%rd40+8];
	st.global.f32 	[%rd38+8], %f87;
	st.global.f32 	[%rd40+8], %f86;
	ld.global.f32 	%f88, [%rd38+12];
	ld.global.f32 	%f89, [%rd40+12];
	st.global.f32 	[%rd38+12], %f89;
	st.global.f32 	[%rd40+12], %f88;
	add.s32 	%r150, %r150, 4;
$L__BB1_21:
	setp.eq.s32 	%p16, %r46, 0;
	@%p16 bra 	$L__BB1_24;
	add.s32 	%r154, %r150, %r32;
	add.s32 	%r153, %r150, %r31;
	neg.s32 	%r152, %r46;
$L__BB1_23:
	.pragma "nounroll";
	mul.wide.s32 	%rd41, %r154, 4;
	add.s64 	%rd42, %rd1, %rd41;
	mul.wide.s32 	%rd43, %r153, 4;
	add.s64 	%rd44, %rd1, %rd43;
	ld.global.f32 	%f90, [%rd44];
	ld.global.f32 	%f91, [%rd42];
	st.global.f32 	[%rd44], %f91;
	st.global.f32 	[%rd42], %f90;
	add.s32 	%r154, %r154, 1;
	add.s32 	%r153, %r153, 1;
	add.s32 	%r152, %r152, 1;
	setp.ne.s32 	%p17, %r152, 0;
	@%p17 bra 	$L__BB1_23;
$L__BB1_24:
	setp.lt.s32 	%p18, %r88, 1;
	mul.lo.s32 	%r58, %r144, %r88;
	mul.lo.s32 	%r59, %r145, %r88;
	@%p18 bra 	$L__BB1_37;
	and.b32  	%r60, %r88, 15;
	setp.lt.u32 	%p19, %r88, 16;
	mov.b32 	%r159, 0;
	@%p19 bra 	$L__BB1_28;
	and.b32  	%r159, %r88, 2147483632;
	neg.s32 	%r157, %r159;
	add.s64 	%rd4, %rd2, 32;
	mov.u32 	%r155, %r59;
	mov.u32 	%r156, %r58;
$L__BB1_27:
	.pragma "nounroll";
	mul.wide.s32 	%rd45, %r156, 4;
	add.s64 	%rd46, %rd4, %rd45;
	mul.wide.s32 	%rd47, %r155, 4;
	add.s64 	%rd48, %rd4, %rd47;
	ld.global.f32 	%f92, [%rd46+-32];
	ld.global.f32 	%f93, [%rd48+-32];
	st.global.f32 	[%rd46+-32], %f93;
	st.global.f32 	[%rd48+-32], %f92;
	ld.global.f32 	%f94, [%rd46+-28];
	ld.global.f32 	%f95, [%rd48+-28];
	st.global.f32 	[%rd46+-28], %f95;
	st.global.f32 	[%rd48+-28], %f94;
	ld.global.f32 	%f96, [%rd46+-24];
	ld.global.f32 	%f97, [%rd48+-24];
	st.global.f32 	[%rd46+-24], %f97;
	st.global.f32 	[%rd48+-24], %f96;
	ld.global.f32 	%f98, [%rd46+-20];
	ld.global.f32 	%f99, [%rd48+-20];
	st.global.f32 	[%rd46+-20], %f99;
	st.global.f32 	[%rd48+-20], %f98;
	ld.global.f32 	%f100, [%rd46+-16];
	ld.global.f32 	%f101, [%rd48+-16];
	st.global.f32 	[%rd46+-16], %f101;
	st.global.f32 	[%rd48+-16], %f100;
	ld.global.f32 	%f102, [%rd46+-12];
	ld.global.f32 	%f103, [%rd48+-12];
	st.global.f32 	[%rd46+-12], %f103;
	st.global.f32 	[%rd48+-12], %f102;
	ld.global.f32 	%f104, [%rd46+-8];
	ld.global.f32 	%f105, [%rd48+-8];
	st.global.f32 	[%rd46+-8], %f105;
	st.global.f32 	[%rd48+-8], %f104;
	ld.global.f32 	%f106, [%rd46+-4];
	ld.global.f32 	%f107, [%rd48+-4];
	st.global.f32 	[%rd46+-4], %f107;
	st.global.f32 	[%rd48+-4], %f106;
	ld.global.f32 	%f108, [%rd46];
	ld.global.f32 	%f109, [%rd48];
	st.global.f32 	[%rd46], %f109;
	st.global.f32 	[%rd48], %f108;
	ld.global.f32 	%f110, [%rd46+4];
	ld.global.f32 	%f111, [%rd48+4];
	st.global.f32 	[%rd46+4], %f111;
	st.global.f32 	[%rd48+4], %f110;
	ld.global.f32 	%f112, [%rd46+8];
	ld.global.f32 	%f113, [%rd48+8];
	st.global.f32 	[%rd46+8], %f113;
	st.global.f32 	[%rd48+8], %f112;
	ld.global.f32 	%f114, [%rd46+12];
	ld.global.f32 	%f115, [%rd48+12];
	st.global.f32 	[%rd46+12], %f115;
	st.global.f32 	[%rd48+12], %f114;
	ld.global.f32 	%f116, [%rd46+16];
	ld.global.f32 	%f117, [%rd48+16];
	st.global.f32 	[%rd46+16], %f117;
	st.global.f32 	[%rd48+16], %f116;
	ld.global.f32 	%f118, [%rd46+20];
	ld.global.f32 	%f119, [%rd48+20];
	st.global.f32 	[%rd46+20], %f119;
	st.global.f32 	[%rd48+20], %f118;
	ld.global.f32 	%f120, [%rd46+24];
	ld.global.f32 	%f121, [%rd48+24];
	st.global.f32 	[%rd46+24], %f121;
	st.global.f32 	[%rd48+24], %f120;
	ld.global.f32 	%f122, [%rd46+28];
	ld.global.f32 	%f123, [%rd48+28];
	st.global.f32 	[%rd46+28], %f123;
	st.global.f32 	[%rd48+28], %f122;
	add.s32 	%r157, %r157, 16;
	add.s32 	%r156, %r156, 16;
	add.s32 	%r155, %r155, 16;
	setp.ne.s32 	%p20, %r157, 0;
	@%p20 bra 	$L__BB1_27;
$L__BB1_28:
	setp.eq.s32 	%p21, %r60, 0;
	@%p21 bra 	$L__BB1_37;
	and.b32  	%r70, %r88, 7;
	setp.lt.u32 	%p22, %r60, 8;
	@%p22 bra 	$L__BB1_31;
	add.s32 	%r129, %r159, %r58;
	mul.wide.s32 	%rd49, %r129, 4;
	add.s64 	%rd50, %rd2, %rd49;
	ld.global.f32 	%f124, [%rd50];
	add.s32 	%r130, %r159, %r59;
	mul.wide.s32 	%rd51, %r130, 4;
	add.s64 	%rd52, %rd2, %rd51;
	ld.global.f32 	%f125, [%rd52];
	st.global.f32 	[%rd50], %f125;
	st.global.f32 	[%rd52], %f124;
	ld.global.f32 	%f126, [%rd50+4];
	ld.global.f32 	%f127, [%rd52+4];
	st.global.f32 	[%rd50+4], %f127;
	st.global.f32 	[%rd52+4], %f126;
	ld.global.f32 	%f128, [%rd50+8];
	ld.global.f32 	%f129, [%rd52+8];
	st.global.f32 	[%rd50+8], %f129;
	st.global.f32 	[%rd52+8], %f128;
	ld.global.f32 	%f130, [%rd50+12];
	ld.global.f32 	%f131, [%rd52+12];
	st.global.f32 	[%rd50+12], %f131;
	st.global.f32 	[%rd52+12], %f130;
	ld.global.f32 	%f132, [%rd50+16];
	ld.global.f32 	%f133, [%rd52+16];
	st.global.f32 	[%rd50+16], %f133;
	st.global.f32 	[%rd52+16], %f132;
	ld.global.f32 	%f134, [%rd50+20];
	ld.global.f32 	%f135, [%rd52+20];
	st.global.f32 	[%rd50+20], %f135;
	st.global.f32 	[%rd52+20], %f134;
	ld.global.f32 	%f136, [%rd50+24];
	ld.global.f32 	%f137, [%rd52+24];
	st.global.f32 	[%rd50+24], %f137;
	st.global.f32 	[%rd52+24], %f136;
	ld.global.f32 	%f138, [%rd50+28];
	ld.global.f32 	%f139, [%rd52+28];
	st.global.f32 	[%rd50+28], %f139;
	st.global.f32 	[%rd52+28], %f138;
	add.s32 	%r159, %r159, 8;
$L__BB1_31:
	setp.eq.s32 	%p23, %r70, 0;
	@%p23 bra 	$L__BB1_37;
	and.b32  	%r73, %r88, 3;
	setp.lt.u32 	%p24, %r70, 4;
	@%p24 bra 	$L__BB1_34;
	add.s32 	%r131, %r159, %r58;
	mul.wide.s32 	%rd53, %r131, 4;
	add.s64 	%rd54, %rd2, %rd53;
	ld.global.f32 	%f140, [%rd54];
	add.s32 	%r132, %r159, %r59;
	mul.wide.s32 	%rd55, %r132, 4;
	add.s64 	%rd56, %rd2, %rd55;
	ld.global.f32 	%f141, [%rd56];
	st.global.f32 	[%rd54], %f141;
	st.global.f32 	[%rd56], %f140;
	ld.global.f32 	%f142, [%rd54+4];
	ld.global.f32 	%f143, [%rd56+4];
	st.global.f32 	[%rd54+4], %f143;
	st.global.f32 	[%rd56+4], %f142;
	ld.global.f32 	%f144, [%rd54+8];
	ld.global.f32 	%f145, [%rd56+8];
	st.global.f32 	[%rd54+8], %f145;
	st.global.f32 	[%rd56+8], %f144;
	ld.global.f32 	%f146, [%rd54+12];
	ld.global.f32 	%f147, [%rd56+12];
	st.global.f32 	[%rd54+12], %f147;
	st.global.f32 	[%rd56+12], %f146;
	add.s32 	%r159, %r159, 4;
$L__BB1_34:
	setp.eq.s32 	%p25, %r73, 0;
	@%p25 bra 	$L__BB1_37;
	add.s32 	%r163, %r159, %r59;
	add.s32 	%r162, %r159, %r58;
	neg.s32 	%r161, %r73;
$L__BB1_36:
	.pragma "nounroll";
	mul.wide.s32 	%rd57, %r163, 4;
	add.s64 	%rd58, %rd2, %rd57;
	mul.wide.s32 	%rd59, %r162, 4;
	add.s64 	%rd60, %rd2, %rd59;
	ld.global.f32 	%f148, [%rd60];
	ld.global.f32 	%f149, [%rd58];
	st.global.f32 	[%rd60], %f149;
	st.global.f32 	[%rd58], %f148;
	add.s32 	%r163, %r163, 1;
	add.s32 	%r162, %r162, 1;
	add.s32 	%r161, %r161, 1;
	setp.ne.s32 	%p26, %r161, 0;
	@%p26 bra 	$L__BB1_36;
$L__BB1_37:
	cvta.to.global.u64 	%rd61, %rd8;
	mul.wide.s32 	%rd62, %r5, 4;
	add.s64 	%rd63, %rd61, %rd62;
	atom.global.add.u32 	%r133, [%rd63], 1;
$L__BB1_38:
	ret;

}
	// .globl	island_migration_kernel
.visible .entry island_migration_kernel(
	.param .u64 .ptr .align 1 island_migration_kernel_param_0,
	.param .u64 .ptr .align 1 island_migration_kernel_param_1,
	.param .u64 .ptr .align 1 island_migration_kernel_param_2,
	.param .u64 .ptr .align 1 island_migration_kernel_param_3,
	.param .align 8 .b8 island_migration_kernel_param_4[64],
	.param .u32 island_migration_kernel_param_5
)
{
	.reg .pred 	%p<28>;
	.reg .b32 	%r<98>;
	.reg .b32 	%f<69>;
	.reg .b64 	%rd<45>;

	ld.param.u64 	%rd9, [island_migration_kernel_param_0];
	ld.param.u64 	%rd10, [island_migration_kernel_param_3];
	ld.param.v2.u32 	{%r49, %r50}, [island_migration_kernel_param_4+8];
	ld.param.v2.u32 	{%r47, %r48}, [island_migration_kernel_param_4];
	ld.param.u32 	%r52, [island_migration_kernel_param_5];
	cvta.to.global.u64 	%rd1, %rd9;
	cvta.to.global.u64 	%rd2, %rd10;
	mov.u32 	%r4, %ctaid.x;
	setp.ge.s32 	%p1, %r4, %r47;
	@%p1 bra 	$L__BB2_20;
	mov.u32 	%r5, %tid.x;
	setp.ge.s32 	%p2, %r5, %r52;
	@%p2 bra 	$L__BB2_20;
	mul.lo.s32 	%r53, %r48, %r4;
	mul.lo.s32 	%r6, %r53, %r50;
	mul.lo.s32 	%r54, %r50, %r5;
	add.s32 	%r7, %r6, %r54;
	mul.lo.s32 	%r55, %r52, %r4;
	mad.lo.s32 	%r8, %r55, %r50, %r54;
	setp.lt.s32 	%p3, %r50, 1;
	@%p3 bra 	$L__BB2_15;
	and.b32  	%r9, %r50, 15;
	setp.lt.u32 	%p4, %r50, 16;
	mov.b32 	%r86, 0;
	@%p4 bra 	$L__BB2_6;
	and.b32  	%r86, %r50, 2147483632;
	mov.b32 	%r84, 0;
$L__BB2_5:
	.pragma "nounroll";
	add.s32 	%r58, %r7, %r84;
	mul.wide.s32 	%rd11, %r58, 4;
	add.s64 	%rd12, %rd1, %rd11;
	ld.global.f32 	%f9, [%rd12];
	add.s32 	%r59, %r8, %r84;
	mul.wide.s32 	%rd13, %r59, 4;
	add.s64 	%rd14, %rd2, %rd13;
	st.global.f32 	[%rd14], %f9;
	ld.global.f32 	%f10, [%rd12+4];
	st.global.f32 	[%rd14+4], %f10;
	ld.global.f32 	%f11, [%rd12+8];
	st.global.f32 	[%rd14+8], %f11;
	ld.global.f32 	%f12, [%rd12+12];
	st.global.f32 	[%rd14+12], %f12;
	ld.global.f32 	%f13, [%rd12+16];
	st.global.f32 	[%rd14+16], %f13;
	ld.global.f32 	%f14, [%rd12+20];
	st.global.f32 	[%rd14+20], %f14;
	ld.global.f32 	%f15, [%rd12+24];
	st.global.f32 	[%rd14+24], %f15;
	ld.global.f32 	%f16, [%rd12+28];
	st.global.f32 	[%rd14+28], %f16;
	ld.global.f32 	%f17, [%rd12+32];
	st.global.f32 	[%rd14+32], %f17;
	ld.global.f32 	%f18, [%rd12+36];
	st.global.f32 	[%rd14+36], %f18;
	ld.global.f32 	%f19, [%rd12+40];
	st.global.f32 	[%rd14+40], %f19;
	ld.global.f32 	%f20, [%rd12+44];
	st.global.f32 	[%rd14+44], %f20;
	ld.global.f32 	%f21, [%rd12+48];
	st.global.f32 	[%rd14+48], %f21;
	ld.global.f32 	%f22, [%rd12+52];
	st.global.f32 	[%rd14+52], %f22;
	ld.global.f32 	%f23, [%rd12+56];
	st.global.f32 	[%rd14+56], %f23;
	ld.global.f32 	%f24, [%rd12+60];
	st.global.f32 	[%rd14+60], %f24;
	add.s32 	%r84, %r84, 16;
	setp.ne.s32 	%p5, %r84, %r86;
	@%p5 bra 	$L__BB2_5;
$L__BB2_6:
	setp.eq.s32 	%p6, %r9, 0;
	@%p6 bra 	$L__BB2_15;
	and.b32  	%r14, %r50, 7;
	setp.lt.u32 	%p7, %r9, 8;
	@%p7 bra 	$L__BB2_9;
	add.s32 	%r60, %r7, %r86;
	mul.wide.s32 	%rd15, %r60, 4;
	add.s64 	%rd16, %rd1, %rd15;
	ld.global.f32 	%f25, [%rd16];
	add.s32 	%r61, %r8, %r86;
	mul.wide.s32 	%rd17, %r61, 4;
	add.s64 	%rd18, %rd2, %rd17;
	st.global.f32 	[%rd18], %f25;
	ld.global.f32 	%f26, [%rd16+4];
	st.global.f32 	[%rd18+4], %f26;
	ld.global.f32 	%f27, [%rd16+8];
	st.global.f32 	[%rd18+8], %f27;
	ld.global.f32 	%f28, [%rd16+12];
	st.global.f32 	[%rd18+12], %f28;
	ld.global.f32 	%f29, [%rd16+16];
	st.global.f32 	[%rd18+16], %f29;
	ld.global.f32 	%f30, [%rd16+20];
	st.global.f32 	[%rd18+20], %f30;
	ld.global.f32 	%f31, [%rd16+24];
	st.global.f32 	[%rd18+24], %f31;
	ld.global.f32 	%f32, [%rd16+28];
	st.global.f32 	[%rd18+28], %f32;
	add.s32 	%r86, %r86, 8;
$L__BB2_9:
	setp.eq.s32 	%p8, %r14, 0;
	@%p8 bra 	$L__BB2_15;
	and.b32  	%r17, %r50, 3;
	setp.lt.u32 	%p9, %r14, 4;
	@%p9 bra 	$L__BB2_12;
	add.s32 	%r62, %r7, %r86;
	mul.wide.s32 	%rd19, %r62, 4;
	add.s64 	%rd20, %rd1, %rd19;
	ld.global.f32 	%f33, [%rd20];
	add.s32 	%r63, %r8, %r86;
	mul.wide.s32 	%rd21, %r63, 4;
	add.s64 	%rd22, %rd2, %rd21;
	st.global.f32 	[%rd22], %f33;
	ld.global.f32 	%f34, [%rd20+4];
	st.global.f32 	[%rd22+4], %f34;
	ld.global.f32 	%f35, [%rd20+8];
	st.global.f32 	[%rd22+8], %f35;
	ld.global.f32 	%f36, [%rd20+12];
	st.global.f32 	[%rd22+12], %f36;
	add.s32 	%r86, %r86, 4;
$L__BB2_12:
	setp.eq.s32 	%p10, %r17, 0;
	@%p10 bra 	$L__BB2_15;
	mov.b32 	%r89, 0;
$L__BB2_14:
	.pragma "nounroll";
	add.s32 	%r65, %r7, %r86;
	mul.wide.s32 	%rd23, %r65, 4;
	add.s64 	%rd24, %rd1, %rd23;
	ld.global.f32 	%f37, [%rd24];
	add.s32 	%r66, %r8, %r86;
	mul.wide.s32 	%rd25, %r66, 4;
	add.s64 	%rd26, %rd2, %rd25;
	st.global.f32 	[%rd26], %f37;
	add.s32 	%r86, %r86, 1;
	add.s32 	%r89, %r89, 1;
	setp.ne.s32 	%p11, %r89, %r17;
	@%p11 bra 	$L__BB2_14;
$L__BB2_15:
	setp.lt.s32 	%p12, %r50, 1;
	bar.sync 	0;
	setp.ne.s32 	%p13, %r5, 0;
	or.pred  	%p14, %p13, %p12;
	@%p14 bra 	$L__BB2_20;
	and.b32  	%r24, %r50, 15;
	and.b32  	%r25, %r50, 7;
	and.b32  	%r26, %r50, 2147483632;
	and.b32  	%r27, %r50, 3;
	add.s64 	%rd3, %rd2, 32;
	add.s64 	%rd4, %rd1, 32;
	mov.b32 	%r90, 0;
$L__BB2_17:
	setp.eq.s32 	%p15, %r90, %r4;
	@%p15 bra 	$L__BB2_19;
	ld.param.u64 	%rd44, [island_migration_kernel_param_2];
	mad.lo.s32 	%r68, %r90, %r47, %r4;
	cvta.to.global.u64 	%rd27, %rd44;
	mul.wide.u32 	%rd28, %r68, 4;
	add.s64 	%rd29, %rd27, %rd28;
	ld.global.nc.u32 	%r69, [%rd29];
	setp.gt.s32 	%p16, %r69, 0;
	@%p16 bra 	$L__BB2_21;
$L__BB2_19:
	add.s32 	%r90, %r90, 1;
	setp.eq.s32 	%p27, %r90, %r47;
	@%p27 bra 	$L__BB2_20;
	bra.uni 	$L__BB2_17;
$L__BB2_20:
	ret;
$L__BB2_21:
	mul.lo.s32 	%r30, %r90, %r52;
	mov.b32 	%r91, 0;
$L__BB2_22:
	setp.lt.u32 	%p17, %r50, 16;
	not.b32 	%r72, %r91;
	add.s32 	%r73, %r48, %r72;
	mad.lo.s32 	%r32, %r73, %r50, %r6;
	add.s32 	%r74, %r91, %r30;
	mul.lo.s32 	%r33, %r74, %r50;
	mov.b32 	%r96, 0;
	@%p17 bra 	$L__BB2_25;
	and.b32  	%r75, %r50, 2147483632;
	neg.s32 	%r94, %r75;
	mov.u32 	%r92, %r32;
	mov.u32 	%r93, %r33;
$L__BB2_24:
	.pragma "nounroll";
	mul.wide.s32 	%rd30, %r93, 4;
	add.s64 	%rd31, %rd3, %rd30;
	mul.wide.s32 	%rd32, %r92, 4;
	add.s64 	%rd33, %rd4, %rd32;
	ld.global.f32 	%f38, [%rd31+-32];
	st.global.f32 	[%rd33+-32], %f38;
	ld.global.f32 	%f39, [%rd31+-28];
	st.global.f32 	[%rd33+-28], %f39;
	ld.global.f32 	%f40, [%rd31+-24];
	st.global.f32 	[%rd33+-24], %f40;
	ld.global.f32 	%f41, [%rd31+-20];
	st.global.f32 	[%rd33+-20], %f41;
	ld.global.f32 	%f42, [%rd31+-16];
	st.global.f32 	[%rd33+-16], %f42;
	ld.global.f32 	%f43, [%rd31+-12];
	st.global.f32 	[%rd33+-12], %f43;
	ld.global.f32 	%f44, [%rd31+-8];
	st.global.f32 	[%rd33+-8], %f44;
	ld.global.f32 	%f45, [%rd31+-4];
	st.global.f32 	[%rd33+-4], %f45;
	ld.global.f32 	%f46, [%rd31];
	st.global.f32 	[%rd33], %f46;
	ld.global.f32 	%f47, [%rd31+4];
	st.global.f32 	[%rd33+4], %f47;
	ld.global.f32 	%f48, [%rd31+8];
	st.global.f32 	[%rd33+8], %f48;
	ld.global.f32 	%f49, [%rd31+12];
	st.global.f32 	[%rd33+12], %f49;
	ld.global.f32 	%f50, [%rd31+16];
	st.global.f32 	[%rd33+16], %f50;
	ld.global.f32 	%f51, [%rd31+20];
	st.global.f32 	[%rd33+20], %f51;
	ld.global.f32 	%f52, [%rd31+24];
	st.global.f32 	[%rd33+24], %f52;
	ld.global.f32 	%f53, [%rd31+28];
	st.global.f32 	[%rd33+28], %f53;
	add.s32 	%r94, %r94, 16;
	add.s32 	%r93, %r93, 16;
	add.s32 	%r92, %r92, 16;
	setp.ne.s32 	%p18, %r94, 0;
	mov.u32 	%r96, %r26;
	@%p18 bra 	$L__BB2_24;
$L__BB2_25:
	setp.eq.s32 	%p19, %r24, 0;
	@%p19 bra 	$L__BB2_35;
	add.s32 	%r76, %r24, -1;
	setp.lt.u32 	%p20, %r76, 7;
	@%p20 bra 	$L__BB2_28;
	add.s32 	%r77, %r33, %r96;
	mul.wide.s32 	%rd34, %r77, 4;
	add.s64 	%rd35, %rd2, %rd34;
	ld.global.f32 	%f54, [%rd35];
	add.s32 	%r78, %r32, %r96;
	mul.wide.s32 	%rd36, %r78, 4;
	add.s64 	%rd37, %rd1, %rd36;
	st.global.f32 	[%rd37], %f54;
	ld.global.f32 	%f55, [%rd35+4];
	st.global.f32 	[%rd37+4], %f55;
	ld.global.f32 	%f56, [%rd35+8];
	st.global.f32 	[%rd37+8], %f56;
	ld.global.f32 	%f57, [%rd35+12];
	st.global.f32 	[%rd37+12], %f57;
	ld.global.f32 	%f58, [%rd35+16];
	st.global.f32 	[%rd37+16], %f58;
	ld.global.f32 	%f59, [%rd35+20];
	st.global.f32 	[%rd37+20], %f59;
	ld.global.f32 	%f60, [%rd35+24];
	st.global.f32 	[%rd37+24], %f60;
	ld.global.f32 	%f61, [%rd35+28];
	st.global.f32 	[%rd37+28], %f61;
	add.s32 	%r96, %r96, 8;
$L__BB2_28:
	setp.eq.s32 	%p21, %r25, 0;
	@%p21 bra 	$L__BB2_35;
	add.s32 	%r79, %r25, -1;
	setp.lt.u32 	%p22, %r79, 3;
	@%p22 bra 	$L__BB2_31;
	add.s32 	%r80, %r33, %r96;
	mul.wide.s32 	%rd38, %r80, 4;
	add.s64 	%rd39, %rd2, %rd38;
	ld.global.f32 	%f62, [%rd39];
	add.s32 	%r81, %r32, %r96;
	mul.wide.s32 	%rd40, %r81, 4;
	add.s64 	%rd41, %rd1, %rd40;
	st.global.f32 	[%rd41], %f62;
	ld.global.f32 	%f63, [%rd39+4];
	st.global.f32 	[%rd41+4], %f63;
	ld.global.f32 	%f64, [%rd39+8];
	st.global.f32 	[%rd41+8], %f64;
	ld.global.f32 	%f65, [%rd39+12];
	st.global.f32 	[%rd41+12], %f65;
	add.s32 	%r96, %r96, 4;
$L__BB2_31:
	setp.eq.s32 	%p23, %r27, 0;
	@%p23 bra 	$L__BB2_35;
	setp.eq.s32 	%p24, %r27, 1;
	add.s32 	%r82, %r33, %r96;
	mul.wide.s32 	%rd42, %r82, 4;
	add.s64 	%rd5, %rd2, %rd42;
	ld.global.f32 	%f66, [%rd5];
	add.s32 	%r83, %r32, %r96;
	mul.wide.s32 	%rd43, %r83, 4;
	add.s64 	%rd6, %rd1, %rd43;
	st.global.f32 	[%rd6], %f66;
	@%p24 bra 	$L__BB2_35;
	setp.eq.s32 	%p25, %r27, 2;
	ld.global.f32 	%f67, [%rd5+4];
	st.global.f32 	[%rd6+4], %f67;
	@%p25 bra 	$L__BB2_35;
	ld.global.f32 	%f68, [%rd5+8];
	st.global.f32 	[%rd6+8], %f68;
$L__BB2_35:
	add.s32 	%r91, %r91, 1;
	setp.eq.s32 	%p26, %r91, %r52;
	@%p26 bra 	$L__BB2_19;
	bra.uni 	$L__BB2_22;

}
	// .globl	diversity_kernel
.visible .entry diversity_kernel(
	.param .u64 .ptr .align 1 diversity_kernel_param_0,
	.param .u64 .ptr .align 1 diversity_kernel_param_1,
	.param .u64 .ptr .align 1 diversity_kernel_param_2,
	.param .align 8 .b8 diversity_kernel_param_3[64]
)
{
	.reg .pred 	%p<33>;
	.reg .b32 	%r<106>;
	.reg .b32 	%f<196>;
	.reg .b64 	%rd<28>;

	ld.param.u32 	%r2, [diversity_kernel_param_3+12];
	ld.param.u64 	%rd4, [diversity_kernel_param_0];
	ld.param.u64 	%rd2, [diversity_kernel_param_1];
	ld.param.u64 	%rd3, [diversity_kernel_param_2];
	ld.param.v2.u32 	{%r54, %r1}, [diversity_kernel_param_3];
	cvta.to.global.u64 	%rd1, %rd4;
	mov.u32 	%r3, %ctaid.x;
	setp.ge.s32 	%p1, %r3, %r54;
	@%p1 bra 	$L__BB3_40;
	mov.u32 	%r4, %tid.x;
	setp.ge.s32 	%p2, %r4, %r1;
	@%p2 bra 	$L__BB3_25;
	mul.lo.s32 	%r5, %r1, %r3;
	mul.lo.s32 	%r6, %r5, %r2;
	mad.lo.s32 	%r7, %r2, %r4, %r6;
	setp.lt.s32 	%p3, %r2, 1;
	@%p3 bra 	$L__BB3_18;
	and.b32  	%r8, %r2, 7;
	and.b32  	%r9, %r2, 2147483640;
	neg.s32 	%r10, %r9;
	mov.f32 	%f172, 0f501502F9;
	mov.b32 	%r88, 0;
	add.s64 	%rd6, %rd1, 16;
$L__BB3_4:
	setp.eq.s32 	%p13, %r88, %r4;
	@%p13 bra 	$L__BB3_17;
	setp.lt.u32 	%p14, %r2, 8;
	mad.lo.s32 	%r12, %r88, %r2, %r6;
	mov.f32 	%f181, 0f00000000;
	mov.b32 	%r93, 0;
	@%p14 bra 	$L__BB3_8;
	mov.f32 	%f181, 0f00000000;
	mov.u32 	%r89, %r12;
	mov.u32 	%r90, %r7;
	mov.u32 	%r91, %r10;
$L__BB3_7:
	.pragma "nounroll";
	mul.wide.s32 	%rd5, %r90, 4;
	add.s64 	%rd7, %rd6, %rd5;
	mul.wide.s32 	%rd8, %r89, 4;
	add.s64 	%rd9, %rd6, %rd8;
	ld.global.nc.f32 	%f51, [%rd7+-16];
	ld.global.nc.f32 	%f52, [%rd9+-16];
	sub.f32 	%f53, %f51, %f52;
	fma.rn.f32 	%f54, %f53, %f53, %f181;
	ld.global.nc.f32 	%f55, [%rd7+-12];
	ld.global.nc.f32 	%f56, [%rd9+-12];
	sub.f32 	%f57, %f55, %f56;
	fma.rn.f32 	%f58, %f57, %f57, %f54;
	ld.global.nc.f32 	%f59, [%rd7+-8];
	ld.global.nc.f32 	%f60, [%rd9+-8];
	sub.f32 	%f61, %f59, %f60;
	fma.rn.f32 	%f62, %f61, %f61, %f58;
	ld.global.nc.f32 	%f63, [%rd7+-4];
	ld.global.nc.f32 	%f64, [%rd9+-4];
	sub.f32 	%f65, %f63, %f64;
	fma.rn.f32 	%f66, %f65, %f65, %f62;
	ld.global.nc.f32 	%f67, [%rd7];
	ld.global.nc.f32 	%f68, [%rd9];
	sub.f32 	%f69, %f67, %f68;
	fma.rn.f32 	%f70, %f69, %f69, %f66;
	ld.global.nc.f32 	%f71, [%rd7+4];
	ld.global.nc.f32 	%f72, [%rd9+4];
	sub.f32 	%f73, %f71, %f72;
	fma.rn.f32 	%f74, %f73, %f73, %f70;
	ld.global.nc.f32 	%f75, [%rd7+8];
	ld.global.nc.f32 	%f76, [%rd9+8];
	sub.f32 	%f77, %f75, %f76;
	fma.rn.f32 	%f78, %f77, %f77, %f74;
	ld.global.nc.f32 	%f79, [%rd7+12];
	ld.global.nc.f32 	%f80, [%rd9+12];
	sub.f32 	%f81, %f79, %f80;
	fma.rn.f32 	%f181, %f81, %f81, %f78;
	add.s32 	%r91, %r91, 8;
	add.s32 	%r90, %r90, 8;
	add.s32 	%r89, %r89, 8;
	setp.eq.s32 	%p15, %r91, 0;
	mov.u32 	%r93, %r9;
	@%p15 bra 	$L__BB3_8;
	bra.uni 	$L__BB3_7;
$L__BB3_8:
	setp.eq.s32 	%p16, %r8, 0;
	@%p16 bra 	$L__BB3_16;
	add.s32 	%r64, %r8, -1;
	setp.lt.u32 	%p17, %r64, 3;
	@%p17 bra 	$L__BB3_11;
	add.s32 	%r65, %r7, %r93;
	mul.wide.s32 	%rd10, %r65, 4;
	add.s64 	%rd11, %rd1, %rd10;
	ld.global.nc.f32 	%f83, [%rd11];
	add.s32 	%r66, %r12, %r93;
	mul.wide.s32 	%rd12, %r66, 4;
	add.s64 	%rd13, %rd1, %rd12;
	ld.global.nc.f32 	%f84, [%rd13];
	sub.f32 	%f85, %f83, %f84;
	fma.rn.f32 	%f86, %f85, %f85, %f181;
	ld.global.nc.f32 	%f87, [%rd11+4];
	ld.global.nc.f32 	%f88, [%rd13+4];
	sub.f32 	%f89, %f87, %f88;
	fma.rn.f32 	%f90, %f89, %f89, %f86;
	ld.global.nc.f32 	%f91, [%rd11+8];
	ld.global.nc.f32 	%f92, [%rd13+8];
	sub.f32 	%f93, %f91, %f92;
	fma.rn.f32 	%f94, %f93, %f93, %f90;
	ld.global.nc.f32 	%f95, [%rd11+12];
	ld.global.nc.f32 	%f96, [%rd13+12];
	sub.f32 	%f97, %f95, %f96;
	fma.rn.f32 	%f181, %f97, %f97, %f94;
	add.s32 	%r93, %r93, 4;
$L__BB3_11:
	and.b32  	%r67, %r2, 3;
	setp.eq.s32 	%p18, %r67, 0;
	@%p18 bra 	$L__BB3_16;
	setp.eq.s32 	%p19, %r67, 1;
	@%p19 bra 	$L__BB3_14;
	add.s32 	%r68, %r7, %r93;
	mul.wide.s32 	%rd14, %r68, 4;
	add.s64 	%rd15, %rd1, %rd14;
	ld.global.nc.f32 	%f99, [%rd15];
	add.s32 	%r69, %r12, %r93;
	mul.wide.s32 	%rd16, %r69, 4;
	add.s64 	%rd17, %rd1, %rd16;
	ld.global.nc.f32 	%f100, [%rd17];
	sub.f32 	%f101, %f99, %f100;
	fma.rn.f32 	%f102, %f101, %f101, %f181;
	ld.global.nc.f32 	%f103, [%rd15+4];
	ld.global.nc.f32 	%f104, [%rd17+4];
	sub.f32 	%f105, %f103, %f104;
	fma.rn.f32 	%f181, %f105, %f105, %f102;
	add.s32 	%r93, %r93, 2;
$L__BB3_14:
	and.b32  	%r70, %r2, 1;
	setp.eq.b32 	%p20, %r70, 1;
	not.pred 	%p21, %p20;
	@%p21 bra 	$L__BB3_16;
	add.s32 	%r71, %r7, %r93;
	mul.wide.s32 	%rd18, %r71, 4;
	add.s64 	%rd19, %rd1, %rd18;
	ld.global.nc.f32 	%f106, [%rd19];
	add.s32 	%r72, %r12, %r93;
	mul.wide.s32 	%rd20, %r72, 4;
	add.s64 	%rd21, %rd1, %rd20;
	ld.global.nc.f32 	%f107, [%rd21];
	sub.f32 	%f108, %f106, %f107;
	fma.rn.f32 	%f181, %f108, %f108, %f181;
$L__BB3_16:
	sqrt.rn.f32 	%f109, %f181;
	min.f32 	%f172, %f172, %f109;
$L__BB3_17:
	add.s32 	%r88, %r88, 1;
	setp.eq.s32 	%p22, %r88, %r1;
	@%p22 bra 	$L__BB3_24;
	bra.uni 	$L__BB3_4;
$L__BB3_18:
	add.s32 	%r56, %r1, -1;
	and.b32  	%r25, %r1, 3;
	setp.lt.u32 	%p4, %r56, 3;
	mov.f32 	%f172, 0f501502F9;
	mov.b32 	%r97, 0;
	@%p4 bra 	$L__BB3_21;
	and.b32  	%r97, %r1, -4;
	mov.f32 	%f172, 0f501502F9;
	mov.b32 	%r95, 0;
$L__BB3_20:
	setp.eq.s32 	%p5, %r95, %r4;
	min.f32 	%f39, %f172, 0f00000000;
	selp.f32 	%f40, %f172, %f39, %p5;
	add.s32 	%r58, %r95, 1;
	setp.eq.s32 	%p6, %r58, %r4;
	min.f32 	%f41, %f40, 0f00000000;
	selp.f32 	%f42, %f40, %f41, %p6;
	add.s32 	%r59, %r95, 2;
	setp.eq.s32 	%p7, %r59, %r4;
	min.f32 	%f43, %f42, 0f00000000;
	selp.f32 	%f44, %f42, %f43, %p7;
	add.s32 	%r60, %r95, 3;
	setp.eq.s32 	%p8, %r60, %r4;
	min.f32 	%f45, %f44, 0f00000000;
	selp.f32 	%f172, %f44, %f45, %p8;
	add.s32 	%r95, %r95, 4;
	setp.ne.s32 	%p9, %r95, %r97;
	@%p9 bra 	$L__BB3_20;
$L__BB3_21:
	setp.eq.s32 	%p10, %r25, 0;
	@%p10 bra 	$L__BB3_24;
	mov.b32 	%r98, 0;
$L__BB3_23:
	.pragma "nounroll";
	setp.eq.s32 	%p11, %r97, %r4;
	min.f32 	%f46, %f172, 0f00000000;
	selp.f32 	%f172, %f172, %f46, %p11;
	add.s32 	%r97, %r97, 1;
	add.s32 	%r98, %r98, 1;
	setp.ne.s32 	%p12, %r98, %r25;
	@%p12 bra 	$L__BB3_23;
$L__BB3_24:
	shl.b32 	%r73, %r4, 2;
	mov.u32 	%r74, shared_distances;
	add.s32 	%r75, %r74, %r73;
	st.shared.f32 	[%r75], %f172;
	add.s32 	%r76, %r5, %r4;
	cvta.to.global.u64 	%rd22, %rd3;
	mul.wide.u32 	%rd23, %r76, 4;
	add.s64 	%rd24, %rd22, %rd23;
	st.global.f32 	[%rd24], %f172;
$L__BB3_25:
	bar.sync 	0;
	setp.ne.s32 	%p23, %r4, 0;
	@%p23 bra 	$L__BB3_40;
	setp.lt.s32 	%p24, %r1, 1;
	mov.f32 	%f195, 0f00000000;
	@%p24 bra 	$L__BB3_39;
	and.b32  	%r34, %r1, 15;
	setp.lt.u32 	%p25, %r1, 16;
	mov.f32 	%f195, 0f00000000;
	mov.b32 	%r102, 0;
	@%p25 bra 	$L__BB3_30;
	and.b32  	%r102, %r1, 2147483632;
	mov.u32 	%r79, shared_distances;
	add.s32 	%r99, %r79, 32;
	neg.s32 	%r100, %r102;
	mov.f32 	%f195, 0f00000000;
$L__BB3_29:
	.pragma "nounroll";
	ld.shared.v4.f32 	{%f114, %f115, %f116, %f117}, [%r99+-32];
	add.f32 	%f118, %f195, %f114;
	add.f32 	%f119, %f118, %f115;
	add.f32 	%f120, %f119, %f116;
	add.f32 	%f121, %f120, %f117;
	ld.shared.v4.f32 	{%f122, %f123, %f124, %f125}, [%r99+-16];
	add.f32 	%f126, %f121, %f122;
	add.f32 	%f127, %f126, %f123;
	add.f32 	%f128, %f127, %f124;
	add.f32 	%f129, %f128, %f125;
	ld.shared.v4.f32 	{%f130, %f131, %f132, %f133}, [%r99];
	add.f32 	%f134, %f129, %f130;
	add.f32 	%f135, %f134, %f131;
	add.f32 	%f136, %f135, %f132;
	add.f32 	%f137, %f136, %f133;
	ld.shared.v4.f32 	{%f138, %f139, %f140, %f141}, [%r99+16];
	add.f32 	%f142, %f137, %f138;
	add.f32 	%f143, %f142, %f139;
	add.f32 	%f144, %f143, %f140;
	add.f32 	%f195, %f144, %f141;
	add.s32 	%r100, %r100, 16;
	add.s32 	%r99, %r99, 64;
	setp.ne.s32 	%p26, %r100, 0;
	@%p26 bra 	$L__BB3_29;
$L__BB3_30:
	setp.eq.s32 	%p27, %r34, 0;
	@%p27 bra 	$L__BB3_39;
	and.b32  	%r42, %r1, 7;
	setp.lt.u32 	%p28, %r34, 8;
	@%p28 bra 	$L__BB3_33;
	shl.b32 	%r80, %r102, 2;
	mov.u32 	%r81, shared_distances;
	add.s32 	%r82, %r81, %r80;
	ld.shared.f32 	%f146, [%r82];
	add.f32 	%f147, %f195, %f146;
	ld.shared.f32 	%f148, [%r82+4];
	add.f32 	%f149, %f147, %f148;
	ld.shared.f32 	%f150, [%r82+8];
	add.f32 	%f151, %f149, %f150;
	ld.shared.f32 	%f152, [%r82+12];
	add.f32 	%f153, %f151, %f152;
	ld.shared.f32 	%f154, [%r82+16];
	add.f32 	%f155, %f153, %f154;
	ld.shared.f32 	%f156, [%r82+20];
	add.f32 	%f157, %f155, %f156;
	ld.shared.f32 	%f158, [%r82+24];
	add.f32 	%f159, %f157, %f158;
	ld.shared.f32 	%f160, [%r82+28];
	add.f32 	%f195, %f159, %f160;
	add.s32 	%r102, %r102, 8;
$L__BB3_33:
	setp.eq.s32 	%p29, %r42, 0;
	@%p29 bra 	$L__BB3_39;
	and.b32  	%r45, %r1, 3;
	setp.lt.u32 	%p30, %r42, 4;
	@%p30 bra 	$L__BB3_36;
	shl.b32 	%r83, %r102, 2;
	mov.u32 	%r84, shared_distances;
	add.s32 	%r85, %r84, %r83;
	ld.shared.f32 	%f162, [%r85];
	add.f32 	%f163, %f195, %f162;
	ld.shared.f32 	%f164, [%r85+4];
	add.f32 	%f165, %f163, %f164;
	ld.shared.f32 	%f166, [%r85+8];
	add.f32 	%f167, %f165, %f166;
	ld.shared.f32 	%f168, [%r85+12];
	add.f32 	%f195, %f167, %f168;
	add.s32 	%r102, %r102, 4;
$L__BB3_36:
	setp.eq.s32 	%p31, %r45, 0;
	@%p31 bra 	$L__BB3_39;
	shl.b32 	%r86, %r102, 2;
	mov.u32 	%r87, shared_distances;
	add.s32 	%r105, %r87, %r86;
	neg.s32 	%r104, %r45;
$L__BB3_38:
	.pragma "nounroll";
	ld.shared.f32 	%f169, [%r105];
	add.f32 	%f195, %f195, %f169;
	add.s32 	%r105, %r105, 4;
	add.s32 	%r104, %r104, 1;
	setp.ne.s32 	%p32, %r104, 0;
	@%p32 bra 	$L__BB3_38;
$L__BB3_39:
	cvt.rn.f32.s32 	%f170, %r1;
	div.rn.f32 	%f171, %f195, %f170;
	cvta.to.global.u64 	%rd25, %rd2;
	mul.wide.u32 	%rd26, %r3, 4;
	add.s64 	%rd27, %rd25, %rd26;
	st.global.f32 	[%rd27], %f171;
$L__BB3_40:
	ret;

}
	// .globl	adaptive_parameters_kernel
.visible .entry adaptive_parameters_kernel(
	.param .u64 .ptr .align 1 adaptive_parameters_kernel_param_0,
	.param .u64 .ptr .align 1 adaptive_parameters_kernel_param_1,
	.param .u64 .ptr .align 1 adaptive_parameters_kernel_param_2,
	.param .u64 .ptr .align 1 adaptive_parameters_kernel_param_3,
	.param .u64 .ptr .align 1 adaptive_parameters_kernel_param_4,
	.param .u32 adaptive_parameters_kernel_param_5
)
{
	.reg .pred 	%p<5>;
	.reg .b32 	%r<6>;
	.reg .b32 	%f<26>;
	.reg .b64 	%rd<16>;

	ld.param.u64 	%rd4, [adaptive_parameters_kernel_param_0];
	ld.param.u64 	%rd5, [adaptive_parameters_kernel_param_2];
	ld.param.u64 	%rd6, [adaptive_parameters_kernel_param_3];
	ld.param.u64 	%rd7, [adaptive_parameters_kernel_param_4];
	cvta.to.global.u64 	%rd1, %rd7;
	mov.u32 	%r2, %ctaid.x;
	mov.u32 	%r3, %ntid.x;
	mov.u32 	%r4, %tid.x;
	mad.lo.s32 	%r1, %r2, %r3, %r4;
	ld.global.u32 	%r5, [%rd1];
	setp.ge.s32 	%p1, %r1, %r5;
	@%p1 bra 	$L__BB4_7;
	cvta.to.global.u64 	%rd8, %rd4;
	cvta.to.global.u64 	%rd9, %rd5;
	cvta.to.global.u64 	%rd10, %rd6;
	mul.wide.s32 	%rd11, %r1, 4;
	add.s64 	%rd12, %rd9, %rd11;
	ld.global.nc.f32 	%f1, [%rd12];
	add.s64 	%rd13, %rd10, %rd11;
	ld.global.nc.f32 	%f11, [%rd13];
	add.s64 	%rd2, %rd8, %rd11;
	ld.global.f32 	%f12, [%rd2];
	setp.gt.f32 	%p2, %f11, 0f3E4CCCCD;
	selp.f32 	%f13, 0f3F8CCCCD, 0f3F666666, %p2;
	mul.f32 	%f2, %f12, %f13;
	setp.geu.f32 	%p3, %f1, 0f3C23D70A;
	mul.wide.s32 	%rd14, %r1, 64;
	add.s64 	%rd15, %rd1, %rd14;
	add.s64 	%rd3, %rd15, 32;
	@%p3 bra 	$L__BB4_3;
	ld.global.v2.f32 	{%f16, %f17}, [%rd3];
	mul.f32 	%f25, %f16, 0f3F733333;
	mul.f32 	%f24, %f17, 0f3F733333;
	bra.uni 	$L__BB4_6;
$L__BB4_3:
	setp.gt.f32 	%p4, %f1, 0f3F800000;
	@%p4 bra 	$L__BB4_5;
	ld.global.v2.f32 	{%f25, %f24}, [%rd3];
	bra.uni 	$L__BB4_6;
$L__BB4_5:
	ld.global.v2.f32 	{%f14, %f15}, [%rd3];
	mul.f32 	%f25, %f14, 0f3F866666;
	mul.f32 	%f24, %f15, 0f3F866666;
$L__BB4_6:
	min.f32 	%f18, %f2, 0f447A0000;
	max.f32 	%f19, %f18, 0f358637BD;
	st.global.f32 	[%rd2], %f19;
	min.f32 	%f20, %f25, 0f3F800000;
	max.f32 	%f21, %f20, 0f00000000;
	min.f32 	%f22, %f24, 0f3F800000;
	max.f32 	%f23, %f22, 0f00000000;
	st.global.v2.f32 	[%rd3], {%f21, %f23};
$L__BB4_7:
	ret;

}
	// .globl	convergence_detection_kernel
.visible .entry convergence_detection_kernel(
	.param .u64 .ptr .align 1 convergence_detection_kernel_param_0,
	.param .u64 .ptr .align 1 convergence_detection_kernel_param_1,
	.param .u64 .ptr .align 1 convergence_detection_kernel_param_2,
	.param .u64 .ptr .align 1 convergence_detection_kernel_param_3,
	.param .u64 .ptr .align 1 convergence_detection_kernel_param_4,
	.param .align 8 .b8 convergence_detection_kernel_param_5[64],
	.param .f32 convergence_detection_kernel_param_6,
	.param .f32 convergence_detection_kernel_param_7
)
{
	.reg .pred 	%p<6>;
	.reg .b32 	%r<13>;
	.reg .b32 	%f<21>;
	.reg .b64 	%rd<21>;

	ld.param.u64 	%rd1, [convergence_detection_kernel_param_0];
	ld.param.u64 	%rd2, [convergence_detection_kernel_param_1];
	ld.param.u64 	%rd3, [convergence_detection_kernel_param_2];
	ld.param.u64 	%rd4, [convergence_detection_kernel_param_3];
	ld.param.u64 	%rd5, [convergence_detection_kernel_param_4];
	ld.param.v2.u32 	{%r2, %r3}, [convergence_detection_kernel_param_5];
	ld.param.f32 	%f9, [convergence_detection_kernel_param_6];
	ld.param.f32 	%f10, [convergence_detection_kernel_param_7];
	mov.u32 	%r7, %ctaid.x;
	mov.u32 	%r8, %ntid.x;
	mov.u32 	%r9, %tid.x;
	mad.lo.s32 	%r1, %r7, %r8, %r9;
	setp.ge.s32 	%p1, %r1, %r2;
	@%p1 bra 	$L__BB5_2;
	cvta.to.global.u64 	%rd7, %rd1;
	cvta.to.global.u64 	%rd8, %rd2;
	cvta.to.global.u64 	%rd9, %rd3;
	cvta.to.global.u64 	%rd10, %rd5;
	cvta.to.global.u64 	%rd11, %rd4;
	mul.lo.s32 	%r10, %r3, %r1;
	mul.wide.s32 	%rd12, %r10, 4;
	add.s64 	%rd13, %rd7, %rd12;
	ld.global.nc.f32 	%f11, [%rd13];
	add.s32 	%r11, %r3, -1;
	mul.wide.s32 	%rd14, %r11, 4;
	add.s64 	%rd15, %rd13, %rd14;
	ld.global.nc.f32 	%f12, [%rd15];
	sub.f32 	%f13, %f12, %f11;
	mul.wide.s32 	%rd16, %r1, 4;
	add.s64 	%rd17, %rd8, %rd16;
	ld.global.nc.f32 	%f14, [%rd17];
	add.s64 	%rd18, %rd9, %rd16;
	ld.global.nc.f32 	%f15, [%rd18];
	setp.lt.f32 	%p2, %f13, %f9;
	setp.lt.f32 	%p3, %f14, %f10;
	setp.lt.f32 	%p4, %f15, 0f3727C5AC;
	selp.f32 	%f16, 0f3ECCCCCD, 0f00000000, %p2;
	add.f32 	%f17, %f16, 0f3E99999A;
	selp.f32 	%f18, %f17, %f16, %p3;
	add.f32 	%f19, %f18, 0f3E99999A;
	selp.f32 	%f20, %f19, %f18, %p4;
	add.s64 	%rd19, %rd10, %rd16;
	st.global.f32 	[%rd19], %f20;
	setp.gt.f32 	%p5, %f20, 0f3F4CCCCD;
	selp.u32 	%r12, 1, 0, %p5;
	add.s64 	%rd20, %rd11, %rd16;
	st.global.u32 	[%rd20], %r12;
$L__BB5_2:
	ret;

}
	// .globl	cma_performance_metrics
.visible .entry cma_performance_metrics(
	.param .u64 .ptr .align 1 cma_performance_metrics_param_0,
	.param .u64 .ptr .align 1 cma_performance_metrics_param_1,
	.param .u64 .ptr .align 1 cma_performance_metrics_param_2,
	.param .u64 .ptr .align 1 cma_performance_metrics_param_3,
	.param .u64 .ptr .align 1 cma_performance_metrics_param_4,
	.param .align 8 .b8 cma_performance_metrics_param_5[64]
)
{
	.reg .pred 	%p<38>;
	.reg .b32 	%r<218>;
	.reg .b32 	%f<258>;
	.reg .b64 	%rd<86>;

	ld.param.u32 	%r3, [cma_performance_metrics_param_5+56];
	ld.param.u64 	%rd24, [cma_performance_metrics_param_0];
	ld.param.u64 	%rd25, [cma_performance_metrics_param_1];
	ld.param.u64 	%rd26, [cma_performance_metrics_param_2];
	ld.param.u64 	%rd27, [cma_performance_metrics_param_3];
	ld.param.u64 	%rd23, [cma_performance_metrics_param_4];
	ld.param.v2.u32 	{%r1, %r2}, [cma_performance_metrics_param_5];
	cvta.to.global.u64 	%rd1, %rd24;
	cvta.to.global.u64 	%rd2, %rd25;
	cvta.to.global.u64 	%rd3, %rd26;
	cvta.to.global.u64 	%rd4, %rd27;
	mov.u32 	%r84, %tid.x;
	mov.u32 	%r85, %ctaid.x;
	or.b32  	%r86, %r84, %r85;
	setp.ne.s32 	%p1, %r86, 0;
	@%p1 bra 	$L__BB6_55;
	setp.lt.s32 	%p2, %r1, 1;
	mov.f32 	%f237, 0f501502F9;
	@%p2 bra 	$L__BB6_14;
	and.b32  	%r4, %r1, 15;
	setp.lt.u32 	%p3, %r1, 16;
	mov.f32 	%f237, 0f501502F9;
	mov.b32 	%r187, 0;
	@%p3 bra 	$L__BB6_5;
	and.b32  	%r187, %r1, 2147483632;
	neg.s32 	%r193, %r187;
	shl.b32 	%r7, %r2, 4;
	mov.f32 	%f237, 0f501502F9;
	mov.b32 	%r192, 0;
	mul.wide.s32 	%rd30, %r2, 4;
$L__BB6_4:
	.pragma "nounroll";
	mul.wide.s32 	%rd28, %r192, 4;
	add.s64 	%rd29, %rd1, %rd28;
	ld.global.nc.f32 	%f47, [%rd29];
	min.f32 	%f48, %f237, %f47;
	add.s64 	%rd31, %rd29, %rd30;
	ld.global.nc.f32 	%f49, [%rd31];
	min.f32 	%f50, %f48, %f49;
	add.s64 	%rd32, %rd31, %rd30;
	ld.global.nc.f32 	%f51, [%rd32];
	min.f32 	%f52, %f50, %f51;
	add.s64 	%rd33, %rd32, %rd30;
	ld.global.nc.f32 	%f53, [%rd33];
	min.f32 	%f54, %f52, %f53;
	add.s64 	%rd34, %rd33, %rd30;
	ld.global.nc.f32 	%f55, [%rd34];
	min.f32 	%f56, %f54, %f55;
	add.s64 	%rd35, %rd34, %rd30;
	ld.global.nc.f32 	%f57, [%rd35];
	min.f32 	%f58, %f56, %f57;
	add.s64 	%rd36, %rd35, %rd30;
	ld.global.nc.f32 	%f59, [%rd36];
	min.f32 	%f60, %f58, %f59;
	add.s64 	%rd37, %rd36, %rd30;
	ld.global.nc.f32 	%f61, [%rd37];
	min.f32 	%f62, %f60, %f61;
	add.s64 	%rd38, %rd37, %rd30;
	ld.global.nc.f32 	%f63, [%rd38];
	min.f32 	%f64, %f62, %f63;
	add.s64 	%rd39, %rd38, %rd30;
	ld.global.nc.f32 	%f65, [%rd39];
	min.f32 	%f66, %f64, %f65;
	add.s64 	%rd40, %rd39, %rd30;
	ld.global.nc.f32 	%f67, [%rd40];
	min.f32 	%f68, %f66, %f67;
	add.s64 	%rd41, %rd40, %rd30;
	ld.global.nc.f32 	%f69, [%rd41];
	min.f32 	%f70, %f68, %f69;
	add.s64 	%rd42, %rd41, %rd30;
	ld.global.nc.f32 	%f71, [%rd42];
	min.f32 	%f72, %f70, %f71;
	add.s64 	%rd43, %rd42, %rd30;
	ld.global.nc.f32 	%f73, [%rd43];
	min.f32 	%f74, %f72, %f73;
	add.s64 	%rd44, %rd43, %rd30;
	ld.global.nc.f32 	%f75, [%rd44];
	min.f32 	%f76, %f74, %f75;
	add.s64 	%rd45, %rd44, %rd30;
	ld.global.nc.f32 	%f77, [%rd45];
	min.f32 	%f237, %f76, %f77;
	add.s32 	%r193, %r193, 16;
	add.s32 	%r192, %r192, %r7;
	setp.eq.s32 	%p4, %r193, 0;
	@%p4 bra 	$L__BB6_5;
	bra.uni 	$L__BB6_4;
$L__BB6_5:
	setp.eq.s32 	%p5, %r4, 0;
	@%p5 bra 	$L__BB6_14;
	and.b32  	%r9, %r1, 7;
	setp.lt.u32 	%p6, %r4, 8;
	@%p6 bra 	$L__BB6_8;
	mul.lo.s32 	%r89, %r187, %r2;
	mul.wide.s32 	%rd46, %r89, 4;
	add.s64 	%rd47, %rd1, %rd46;
	ld.global.nc.f32 	%f79, [%rd47];
	min.f32 	%f80, %f237, %f79;
	mul.wide.s32 	%rd48, %r2, 4;
	add.s64 	%rd49, %rd47, %rd48;
	ld.global.nc.f32 	%f81, [%rd49];
	min.f32 	%f82, %f80, %f81;
	add.s64 	%rd50, %rd49, %rd48;
	ld.global.nc.f32 	%f83, [%rd50];
	min.f32 	%f84, %f82, %f83;
	add.s64 	%rd51, %rd50, %rd48;
	ld.global.nc.f32 	%f85, [%rd51];
	min.f32 	%f86, %f84, %f85;
	add.s64 	%rd52, %rd51, %rd48;
	ld.global.nc.f32 	%f87, [%rd52];
	min.f32 	%f88, %f86, %f87;
	add.s64 	%rd53, %rd52, %rd48;
	ld.global.nc.f32 	%f89, [%rd53];
	min.f32 	%f90, %f88, %f89;
	add.s64 	%rd54, %rd53, %rd48;
	ld.global.nc.f32 	%f91, [%rd54];
	min.f32 	%f92, %f90, %f91;
	add.s64 	%rd55, %rd54, %rd48;
	ld.global.nc.f32 	%f93, [%rd55];
	min.f32 	%f237, %f92, %f93;
	add.s32 	%r187, %r187, 8;
$L__BB6_8:
	setp.eq.s32 	%p7, %r9, 0;
	@%p7 bra 	$L__BB6_14;
	and.b32  	%r12, %r1, 3;
	setp.lt.u32 	%p8, %r9, 4;
	@%p8 bra 	$L__BB6_11;
	mul.lo.s32 	%r90, %r187, %r2;
	mul.wide.s32 	%rd56, %r90, 4;
	add.s64 	%rd57, %rd1, %rd56;
	ld.global.nc.f32 	%f95, [%rd57];
	min.f32 	%f96, %f237, %f95;
	mul.wide.s32 	%rd58, %r2, 4;
	add.s64 	%rd59, %rd57, %rd58;
	ld.global.nc.f32 	%f97, [%rd59];
	min.f32 	%f98, %f96, %f97;
	add.s64 	%rd60, %rd59, %rd58;
	ld.global.nc.f32 	%f99, [%rd60];
	min.f32 	%f100, %f98, %f99;
	add.s64 	%rd61, %rd60, %rd58;
	ld.global.nc.f32 	%f101, [%rd61];
	min.f32 	%f237, %f100, %f101;
	add.s32 	%r187, %r187, 4;
$L__BB6_11:
	setp.eq.s32 	%p9, %r12, 0;
	@%p9 bra 	$L__BB6_14;
	mul.lo.s32 	%r191, %r2, %r187;
	neg.s32 	%r190, %r12;
$L__BB6_13:
	.pragma "nounroll";
	mul.wide.s32 	%rd62, %r191, 4;
	add.s64 	%rd63, %rd1, %rd62;
	ld.global.nc.f32 	%f102, [%rd63];
	min.f32 	%f237, %f237, %f102;
	add.s32 	%r191, %r191, %r2;
	add.s32 	%r190, %r190, 1;
	setp.ne.s32 	%p10, %r190, 0;
	@%p10 bra 	$L__BB6_13;
$L__BB6_14:
	setp.lt.s32 	%p11, %r1, 1;
	mov.f32 	%f247, 0f00000000;
	@%p11 bra 	$L__BB6_27;
	and.b32  	%r21, %r1, 15;
	setp.lt.u32 	%p12, %r1, 16;
	mov.f32 	%f247, 0f00000000;
	mov.b32 	%r195, 0;
	@%p12 bra 	$L__BB6_18;
	and.b32  	%r195, %r1, 2147483632;
	neg.s32 	%r194, %r195;
	add.s64 	%rd80, %rd2, 32;
	mov.f32 	%f247, 0f00000000;
$L__BB6_17:
	.pragma "nounroll";
	ld.global.nc.f32 	%f107, [%rd80+-32];
	add.f32 	%f108, %f247, %f107;
	ld.global.nc.f32 	%f109, [%rd80+-28];
	add.f32 	%f110, %f108, %f109;
	ld.global.nc.f32 	%f111, [%rd80+-24];
	add.f32 	%f112, %f110, %f111;
	ld.global.nc.f32 	%f113, [%rd80+-20];
	add.f32 	%f114, %f112, %f113;
	ld.global.nc.f32 	%f115, [%rd80+-16];
	add.f32 	%f116, %f114, %f115;
	ld.global.nc.f32 	%f117, [%rd80+-12];
	add.f32 	%f118, %f116, %f117;
	ld.global.nc.f32 	%f119, [%rd80+-8];
	add.f32 	%f120, %f118, %f119;
	ld.global.nc.f32 	%f121, [%rd80+-4];
	add.f32 	%f122, %f120, %f121;
	ld.global.nc.f32 	%f123, [%rd80];
	add.f32 	%f124, %f122, %f123;
	ld.global.nc.f32 	%f125, [%rd80+4];
	add.f32 	%f126, %f124, %f125;
	ld.global.nc.f32 	%f127, [%rd80+8];
	add.f32 	%f128, %f126, %f127;
	ld.global.nc.f32 	%f129, [%rd80+12];
	add.f32 	%f130, %f128, %f129;
	ld.global.nc.f32 	%f131, [%rd80+16];
	add.f32 	%f132, %f130, %f131;
	ld.global.nc.f32 	%f133, [%rd80+20];
	add.f32 	%f134, %f132, %f133;
	ld.global.nc.f32 	%f135, [%rd80+24];
	add.f32 	%f136, %f134, %f135;
	ld.global.nc.f32 	%f137, [%rd80+28];
	add.f32 	%f247, %f136, %f137;
	add.s32 	%r194, %r194, 16;
	add.s64 	%rd80, %rd80, 64;
	setp.ne.s32 	%p13, %r194, 0;
	@%p13 bra 	$L__BB6_17;
$L__BB6_18:
	setp.eq.s32 	%p14, %r21, 0;
	@%p14 bra 	$L__BB6_27;
	and.b32  	%r31, %r1, 7;
	setp.lt.u32 	%p15, %r21, 8;
	@%p15 bra 	$L__BB6_21;
	mul.wide.u32 	%rd64, %r195, 4;
	add.s64 	%rd65, %rd2, %rd64;
	ld.global.nc.f32 	%f139, [%rd65];
	add.f32 	%f140, %f247, %f139;
	ld.global.nc.f32 	%f141, [%rd65+4];
	add.f32 	%f142, %f140, %f141;
	ld.global.nc.f32 	%f143, [%rd65+8];
	add.f32 	%f144, %f142, %f143;
	ld.global.nc.f32 	%f145, [%rd65+12];
	add.f32 	%f146, %f144, %f145;
	ld.global.nc.f32 	%f147, [%rd65+16];
	add.f32 	%f148, %f146, %f147;
	ld.global.nc.f32 	%f149, [%rd65+20];
	add.f32 	%f150, %f148, %f149;
	ld.global.nc.f32 	%f151, [%rd65+24];
	add.f32 	%f152, %f150, %f151;
	ld.global.nc.f32 	%f153, [%rd65+28];
	add.f32 	%f247, %f152, %f153;
	add.s32 	%r195, %r195, 8;
$L__BB6_21:
	setp.eq.s32 	%p16, %r31, 0;
	@%p16 bra 	$L__BB6_27;
	and.b32  	%r34, %r1, 3;
	setp.lt.u32 	%p17, %r31, 4;
	@%p17 bra 	$L__BB6_24;
	mul.wide.u32 	%rd66, %r195, 4;
	add.s64 	%rd67, %rd2, %rd66;
	ld.global.nc.f32 	%f155, [%rd67];
	add.f32 	%f156, %f247, %f155;
	ld.global.nc.f32 	%f157, [%rd67+4];
	add.f32 	%f158, %f156, %f157;
	ld.global.nc.f32 	%f159, [%rd67+8];
	add.f32 	%f160, %f158, %f159;
	ld.global.nc.f32 	%f161, [%rd67+12];
	add.f32 	%f247, %f160, %f161;
	add.s32 	%r195, %r195, 4;
$L__BB6_24:
	setp.eq.s32 	%p18, %r34, 0;
	@%p18 bra 	$L__BB6_27;
	mul.wide.u32 	%rd68, %r195, 4;
	add.s64 	%rd81, %rd2, %rd68;
	neg.s32 	%r198, %r34;
$L__BB6_26:
	.pragma "nounroll";
	ld.global.nc.f32 	%f162, [%rd81];
	add.f32 	%f247, %f247, %f162;
	add.s64 	%rd81, %rd81, 4;
	add.s32 	%r198, %r198, 1;
	setp.ne.s32 	%p19, %r198, 0;
	@%p19 bra 	$L__BB6_26;
$L__BB6_27:
	add.s32 	%r92, %r1, -1;
	mul.lo.s32 	%r93, %r92, %r1;
	shr.u32 	%r94, %r93, 31;
	add.s32 	%r95, %r93, %r94;
	shr.s32 	%r40, %r95, 1;
	setp.lt.s32 	%p20, %r93, 2;
	mov.f32 	%f248, 0f00000000;
	@%p20 bra 	$L__BB6_41;
	add.s32 	%r98, %r40, -1;
	and.b32  	%r41, %r40, 15;
	setp.lt.u32 	%p21, %r98, 15;
	mov.b32 	%r205, 0;
	mov.u32 	%r212, %r205;
	@%p21 bra 	$L__BB6_31;
	and.b32  	%r205, %r40, 1073741808;
	neg.s32 	%r199, %r205;
	add.s64 	%rd82, %rd3, 32;
	mov.b32 	%r212, 0;
$L__BB6_30:
	.pragma "nounroll";
	ld.global.nc.u32 	%r100, [%rd82+-32];
	add.s32 	%r101, %r100, %r212;
	ld.global.nc.u32 	%r102, [%rd82+-28];
	add.s32 	%r103, %r102, %r101;
	ld.global.nc.u32 	%r104, [%rd82+-24];
	add.s32 	%r105, %r104, %r103;
	ld.global.nc.u32 	%r106, [%rd82+-20];
	add.s32 	%r107, %r106, %r105;
	ld.global.nc.u32 	%r108, [%rd82+-16];
	add.s32 	%r109, %r108, %r107;
	ld.global.nc.u32 	%r110, [%rd82+-12];
	add.s32 	%r111, %r110, %r109;
	ld.global.nc.u32 	%r112, [%rd82+-8];
	add.s32 	%r113, %r112, %r111;
	ld.global.nc.u32 	%r114, [%rd82+-4];
	add.s32 	%r115, %r114, %r113;
	ld.global.nc.u32 	%r116, [%rd82];
	add.s32 	%r117, %r116, %r115;
	ld.global.nc.u32 	%r118, [%rd82+4];
	add.s32 	%r119, %r118, %r117;
	ld.global.nc.u32 	%r120, [%rd82+8];
	add.s32 	%r121, %r120, %r119;
	ld.global.nc.u32 	%r122, [%rd82+12];
	add.s32 	%r123, %r122, %r121;
	ld.global.nc.u32 	%r124, [%rd82+16];
	add.s32 	%r125, %r124, %r123;
	ld.global.nc.u32 	%r126, [%rd82+20];
	add.s32 	%r127, %r126, %r125;
	ld.global.nc.u32 	%r128, [%rd82+24];
	add.s32 	%r129, %r128, %r127;
	ld.global.nc.u32 	%r130, [%rd82+28];
	add.s32 	%r212, %r130, %r129;
	add.s32 	%r199, %r199, 16;
	add.s64 	%rd82, %rd82, 64;
	setp.ne.s32 	%p22, %r199, 0;
	@%p22 bra 	$L__BB6_30;
$L__BB6_31:
	setp.eq.s32 	%p23, %r41, 0;
	@%p23 bra 	$L__BB6_40;
	and.b32  	%r51, %r40, 7;
	setp.lt.u32 	%p24, %r41, 8;
	@%p24 bra 	$L__BB6_34;
	mul.wide.u32 	%rd69, %r205, 4;
	add.s64 	%rd70, %rd3, %rd69;
	ld.global.nc.u32 	%r132, [%rd70];
	add.s32 	%r133, %r132, %r212;
	ld.global.nc.u32 	%r134, [%rd70+4];
	add.s32 	%r135, %r134, %r133;
	ld.global.nc.u32 	%r136, [%rd70+8];
	add.s32 	%r137, %r136, %r135;
	ld.global.nc.u32 	%r138, [%rd70+12];
	add.s32 	%r139, %r138, %r137;
	ld.global.nc.u32 	%r140, [%rd70+16];
	add.s32 	%r141, %r140, %r139;
	ld.global.nc.u32 	%r142, [%rd70+20];
	add.s32 	%r143, %r142, %r141;
	ld.global.nc.u32 	%r144, [%rd70+24];
	add.s32 	%r145, %r144, %r143;
	ld.global.nc.u32 	%r146, [%rd70+28];
	add.s32 	%r212, %r146, %r145;
	add.s32 	%r205, %r205, 8;
$L__BB6_34:
	setp.eq.s32 	%p25, %r51, 0;
	@%p25 bra 	$L__BB6_40;
	and.b32  	%r57, %r40, 3;
	setp.lt.u32 	%p26, %r51, 4;
	@%p26 bra 	$L__BB6_37;
	mul.wide.u32 	%rd71, %r205, 4;
	add.s64 	%rd72, %rd3, %rd71;
	ld.global.nc.u32 	%r148, [%rd72];
	add.s32 	%r149, %r148, %r212;
	ld.global.nc.u32 	%r150, [%rd72+4];
	add.s32 	%r151, %r150, %r149;
	ld.global.nc.u32 	%r152, [%rd72+8];
	add.s32 	%r153, %r152, %r151;
	ld.global.nc.u32 	%r154, [%rd72+12];
	add.s32 	%r212, %r154, %r153;
	add.s32 	%r205, %r205, 4;
$L__BB6_37:
	setp.eq.s32 	%p27, %r57, 0;
	@%p27 bra 	$L__BB6_40;
	mul.wide.u32 	%rd73, %r205, 4;
	add.s64 	%rd83, %rd3, %rd73;
	neg.s32 	%r210, %r57;
$L__BB6_39:
	.pragma "nounroll";
	ld.global.nc.u32 	%r155, [%rd83];
	add.s32 	%r212, %r155, %r212;
	add.s64 	%rd83, %rd83, 4;
	add.s32 	%r210, %r210, 1;
	setp.ne.s32 	%p28, %r210, 0;
	@%p28 bra 	$L__BB6_39;
$L__BB6_40:
	cvt.rn.f32.s32 	%f248, %r212;
$L__BB6_41:
	setp.lt.s32 	%p29, %r1, 1;
	mul.lo.s32 	%r156, %r40, %r3;
	cvt.rn.f32.s32 	%f165, %r156;
	div.rn.f32 	%f29, %f248, %f165;
	mov.f32 	%f257, 0f00000000;
	@%p29 bra 	$L__BB6_54;
	and.b32  	%r69, %r1, 15;
	setp.lt.u32 	%p30, %r1, 16;
	mov.f32 	%f257, 0f00000000;
	mov.b32 	%r215, 0;
	@%p30 bra 	$L__BB6_45;
	and.b32  	%r215, %r1, 2147483632;
	neg.s32 	%r213, %r215;
	add.s64 	%rd84, %rd4, 32;
	mov.f32 	%f257, 0f00000000;
$L__BB6_44:
	.pragma "nounroll";
	ld.global.nc.u32 	%r158, [%rd84+-32];
	cvt.rn.f32.s32 	%f169, %r158;
	add.f32 	%f170, %f257, %f169;
	ld.global.nc.u32 	%r159, [%rd84+-28];
	cvt.rn.f32.s32 	%f171, %r159;
	add.f32 	%f172, %f170, %f171;
	ld.global.nc.u32 	%r160, [%rd84+-24];
	cvt.rn.f32.s32 	%f173, %r160;
	add.f32 	%f174, %f172, %f173;
	ld.global.nc.u32 	%r161, [%rd84+-20];
	cvt.rn.f32.s32 	%f175, %r161;
	add.f32 	%f176, %f174, %f175;
	ld.global.nc.u32 	%r162, [%rd84+-16];
	cvt.rn.f32.s32 	%f177, %r162;
	add.f32 	%f178, %f176, %f177;
	ld.global.nc.u32 	%r163, [%rd84+-12];
	cvt.rn.f32.s32 	%f179, %r163;
	add.f32 	%f180, %f178, %f179;
	ld.global.nc.u32 	%r164, [%rd84+-8];
	cvt.rn.f32.s32 	%f181, %r164;
	add.f32 	%f182, %f180, %f181;
	ld.global.nc.u32 	%r165, [%rd84+-4];
	cvt.rn.f32.s32 	%f183, %r165;
	add.f32 	%f184, %f182, %f183;
	ld.global.nc.u32 	%r166, [%rd84];
	cvt.rn.f32.s32 	%f185, %r166;
	add.f32 	%f186, %f184, %f185;
	ld.global.nc.u32 	%r167, [%rd84+4];
	cvt.rn.f32.s32 	%f187, %r167;
	add.f32 	%f188, %f186, %f187;
	ld.global.nc.u32 	%r168, [%rd84+8];
	cvt.rn.f32.s32 	%f189, %r168;
	add.f32 	%f190, %f188, %f189;
	ld.global.nc.u32 	%r169, [%rd84+12];
	cvt.rn.f32.s32 	%f191, %r169;
	add.f32 	%f192, %f190, %f191;
	ld.global.nc.u32 	%r170, [%rd84+16];
	cvt.rn.f32.s32 	%f193, %r170;
	add.f32 	%f194, %f192, %f193;
	ld.global.nc.u32 	%r171, [%rd84+20];
	cvt.rn.f32.s32 	%f195, %r171;
	add.f32 	%f196, %f194, %f195;
	ld.global.nc.u32 	%r172, [%rd84+24];
	cvt.rn.f32.s32 	%f197, %r172;
	add.f32 	%f198, %f196, %f197;
	ld.global.nc.u32 	%r173, [%rd84+28];
	cvt.rn.f32.s32 	%f199, %r173;
	add.f32 	%f257, %f198, %f199;
	add.s32 	%r213, %r213, 16;
	add.s64 	%rd84, %rd84, 64;
	setp.ne.s32 	%p31, %r213, 0;
	@%p31 bra 	$L__BB6_44;
$L__BB6_45:
	setp.eq.s32 	%p32, %r69, 0;
	@%p32 bra 	$L__BB6_54;
	and.b32  	%r75, %r1, 7;
	setp.lt.u32 	%p33, %r69, 8;
	@%p33 bra 	$L__BB6_48;
	mul.wide.u32 	%rd74, %r215, 4;
	add.s64 	%rd75, %rd4, %rd74;
	ld.global.nc.u32 	%r174, [%rd75];
	cvt.rn.f32.s32 	%f201, %r174;
	add.f32 	%f202, %f257, %f201;
	ld.global.nc.u32 	%r175, [%rd75+4];
	cvt.rn.f32.s32 	%f203, %r175;
	add.f32 	%f204, %f202, %f203;
	ld.global.nc.u32 	%r176, [%rd75+8];
	cvt.rn.f32.s32 	%f205, %r176;
	add.f32 	%f206, %f204, %f205;
	ld.global.nc.u32 	%r177, [%rd75+12];
	cvt.rn.f32.s32 	%f207, %r177;
	add.f32 	%f208, %f206, %f207;
	ld.global.nc.u32 	%r178, [%rd75+16];
	cvt.rn.f32.s32 	%f209, %r178;
	add.f32 	%f210, %f208, %f209;
	ld.global.nc.u32 	%r179, [%rd75+20];
	cvt.rn.f32.s32 	%f211, %r179;
	add.f32 	%f212, %f210, %f211;
	ld.global.nc.u32 	%r180, [%rd75+24];
	cvt.rn.f32.s32 	%f213, %r180;
	add.f32 	%f214, %f212, %f213;
	ld.global.nc.u32 	%r181, [%rd75+28];
	cvt.rn.f32.s32 	%f215, %r181;
	add.f32 	%f257, %f214, %f215;
	add.s32 	%r215, %r215, 8;
$L__BB6_48:
	setp.eq.s32 	%p34, %r75, 0;
	@%p34 bra 	$L__BB6_54;
	and.b32  	%r78, %r1, 3;
	setp.lt.u32 	%p35, %r75, 4;
	@%p35 bra 	$L__BB6_51;
	mul.wide.u32 	%rd76, %r215, 4;
	add.s64 	%rd77, %rd4, %rd76;
	ld.global.nc.u32 	%r182, [%rd77];
	cvt.rn.f32.s32 	%f217, %r182;
	add.f32 	%f218, %f257, %f217;
	ld.global.nc.u32 	%r183, [%rd77+4];
	cvt.rn.f32.s32 	%f219, %r183;
	add.f32 	%f220, %f218, %f219;
	ld.global.nc.u32 	%r184, [%rd77+8];
	cvt.rn.f32.s32 	%f221, %r184;
	add.f32 	%f222, %f220, %f221;
	ld.global.nc.u32 	%r185, [%rd77+12];
	cvt.rn.f32.s32 	%f223, %r185;
	add.f32 	%f257, %f222, %f223;
	add.s32 	%r215, %r215, 4;
$L__BB6_51:
	setp.eq.s32 	%p36, %r78, 0;
	@%p36 bra 	$L__BB6_54;
	mul.wide.u32 	%rd78, %r215, 4;
	add.s64 	%rd85, %rd4, %rd78;
	neg.s32 	%r217, %r78;
$L__BB6_53:
	.pragma "nounroll";
	ld.global.nc.u32 	%r186, [%rd85];
	cvt.rn.f32.s32 	%f224, %r186;
	add.f32 	%f257, %f257, %f224;
	add.s64 	%rd85, %rd85, 4;
	add.s32 	%r217, %r217, 1;
	setp.ne.s32 	%p37, %r217, 0;
	@%p37 bra 	$L__BB6_53;
$L__BB6_54:
	cvt.rn.f32.s32 	%f225, %r1;
	cvta.to.global.u64 	%rd79, %rd23;
	div.rn.f32 	%f226, %f257, %f225;
	st.global.f32 	[%rd79], %f237;
	div.rn.f32 	%f227, %f247, %f225;
	st.global.f32 	[%rd79+4], %f227;
	st.global.f32 	[%rd79+8], %f29;
	add.f32 	%f228, %f226, 0f3F800000;
	rcp.rn.f32 	%f229, %f228;
	st.global.f32 	[%rd79+12], %f229;
$L__BB6_55:
	ret;

}


// ===== COMPILED SASS (sm_100) =====

	.target	sm_100

	.elftype	@"ET_EXEC"


//--------------------- .note.nv.tkinfo           --------------------------
	.section	.note.nv.tkinfo,"",@"SHT_NOTE"
	.sectionflags	@"SHF_NOTE_NV_TKINFO"
	.tkinfo
        /*0018*/ 	.word	0x00000002
        /*0030*/ 	.string	""
        /*0030*/ 	.string	"ptxas"
        /*0030*/ 	.string	"Cuda compilation tools, release 13.0, V13.0.88"
        /*0030*/ 	.string	"Build cuda_13.0.r13.0/compiler.36424714_0"
        /*0030*/ 	.string	"-arch sm_100 -m 64 "



//--------------------- .note.nv.cuinfo           --------------------------
	.section	.note.nv.cuinfo,"",@"SHT_NOTE"
	.sectionflags	@"SHF_NOTE_NV_CUINFO"
        /*0018*/ 	.short	0x0002
        /*001a*/ 	.short	0x0064
        /*001c*/ 	.short	0x0082
	.zero		2


//--------------------- .nv.info                  --------------------------
	.section	.nv.info,"",@"SHT_CUDA_INFO"
	.align	4


	//----- nvinfo : EIATTR_REGCOUNT
	.align		4
        /*0000*/ 	.byte	0x04, 0x2f
        /*0002*/ 	.short	(.L_10 - .L_9)
	.align		4
.L_9:
        /*0004*/ 	.word	index@(cma_evolution_kernel)
        /*0008*/ 	.word	0x00000030


	//----- nvinfo : EIATTR_FRAME_SIZE
	.align		4
.L_10:
        /*000c*/ 	.byte	0x04, 0x11
        /*000e*/ 	.short	(.L_12 - .L_11)
	.align		4
.L_11:
        /*0010*/ 	.word	index@($__internal_6_$__cuda_sm3x_div_rn_noftz_f32_slowpath)
        /*0014*/ 	.word	0x00004000


	//----- nvinfo : EIATTR_FRAME_SIZE
	.align		4
.L_12:
        /*0018*/ 	.byte	0x04, 0x11
        /*001a*/ 	.short	(.L_14 - .L_13)
	.align		4
.L_13:
        /*001c*/ 	.word	index@($__internal_5_$__cuda_sm20_sqrt_rn_f32_slowpath)
        /*0020*/ 	.word	0x00004000


	//----- nvinfo : EIATTR_FRAME_SIZE
	.align		4
.L_14:
        /*0024*/ 	.byte	0x04, 0x11
        /*0026*/ 	.short	(.L_16 - .L_15)
	.align		4
.L_15:
        /*0028*/ 	.word	index@(cma_evolution_kernel)
        /*002c*/ 	.word	0x00004000


	//----- nvinfo : EIATTR_REGCOUNT
	.align		4
.L_16:
        /*0030*/ 	.byte	0x04, 0x2f
        /*0032*/ 	.short	(.L_18 - .L_17)
	.align		4
.L_17:
        /*0034*/ 	.word	index@(replica_exchange_kernel)
        /*0038*/ 	.word	0x00000020


	//----- nvinfo : EIATTR_FRAME_SIZE
	.align		4
.L_18:
        /*003c*/ 	.byte	0x04, 0x11
        /*003e*/ 	.short	(.L_20 - .L_19)
	.align		4
.L_19:
        /*0040*/ 	.word	index@($__internal_4_$__cuda_sm3x_div_rn_noftz_f32_slowpath)
        /*0044*/ 	.word	0x00000000


	//----- nvinfo : EIATTR_FRAME_SIZE
	.align		4
.L_20:
        /*0048*/ 	.byte	0x04, 0x11
        /*004a*/ 	.short	(.L_22 - .L_21)
	.align		4
.L_21:
        /*004c*/ 	.word	index@(replica_exchange_kernel)
        /*0050*/ 	.word	0x00000000


	//----- nvinfo : EIATTR_REGCOUNT
	.align		4
.L_22:
        /*0054*/ 	.byte	0x04, 0x2f
        /*0056*/ 	.short	(.L_24 - .L_23)
	.align		4
.L_23:
        /*0058*/ 	.word	index@(island_migration_kernel)
        /*005c*/ 	.word	0x0000001c


	//----- nvinfo : EIATTR_FRAME_SIZE
	.align		4
.L_24:
        /*0060*/ 	.byte	0x04, 0x11
        /*0062*/ 	.short	(.L_26 - .L_25)
	.align		4
.L_25:
        /*0064*/ 	.word	index@(island_migration_kernel)
        /*0068*/ 	.word	0x00000000


	//----- nvinfo : EIATTR_REGCOUNT
	.align		4
.L_26:
        /*006c*/ 	.byte	0x04, 0x2f
        /*006e*/ 	.short	(.L_28 - .L_27)
	.align		4
.L_27:
        /*0070*/ 	.word	index@(diversity_kernel)
        /*0074*/ 	.word	0x0000001f


	//----- nvinfo : EIATTR_FRAME_SIZE
	.align		4
.L_28:
        /*0078*/ 	.byte	0x04, 0x11
        /*007a*/ 	.short	(.L_30 - .L_29)
	.align		4
.L_29:
        /*007c*/ 	.word	index@($__internal_3_$__cuda_sm3x_div_rn_noftz_f32_slowpath)
        /*0080*/ 	.word	0x00000000


	//----- nvinfo : EIATTR_FRAME_SIZE
	.align		4
.L_30:
        /*0084*/ 	.byte	0x04, 0x11
        /*0086*/ 	.short	(.L_32 - .L_31)
	.align		4
.L_31:
        /*0088*/ 	.word	index@($__internal_2_$__cuda_sm20_sqrt_rn_f32_slowpath)
        /*008c*/ 	.word	0x00000000


	//----- nvinfo : EIATTR_FRAME_SIZE
	.align		4
.L_32:
        /*0090*/ 	.byte	0x04, 0x11
        /*0092*/ 	.short	(.L_34 - .L_33)
	.align		4
.L_33:
        /*0094*/ 	.word	index@(diversity_kernel)
        /*0098*/ 	.word	0x00000000


	//----- nvinfo : EIATTR_REGCOUNT
	.align		4
.L_34:
        /*009c*/ 	.byte	0x04, 0x2f
        /*009e*/ 	.short	(.L_36 - .L_35)
	.align		4
.L_35:
        /*00a0*/ 	.word	index@(adaptive_parameters_kernel)
        /*00a4*/ 	.word	0x0000000e


	//----- nvinfo : EIATTR_FRAME_SIZE
	.align		4
.L_36:
        /*00a8*/ 	.byte	0x04, 0x11
        /*00aa*/ 	.short	(.L_38 - .L_37)
	.align		4
.L_37:
        /*00ac*/ 	.word	index@(adaptive_parameters_kernel)
        /*00b0*/ 	.word	0x00000000


	//----- nvinfo : EIATTR_REGCOUNT
	.align		4
.L_38:
        /*00b4*/ 	.byte	0x04, 0x2f
        /*00b6*/ 	.short	(.L_40 - .L_39)
	.align		4
.L_39:
        /*00b8*/ 	.word	index@(convergence_detection_kernel)
        /*00bc*/ 	.word	0x00000012


	//----- nvinfo : EIATTR_FRAME_SIZE
	.align		4
.L_40:
        /*00c0*/ 	.byte	0x04, 0x11
        /*00c2*/ 	.short	(.L_42 - .L_41)
	.align		4
.L_41:
        /*00c4*/ 	.word	index@(convergence_detection_kernel)
        /*00c8*/ 	.word	0x00000000


	//----- nvinfo : EIATTR_REGCOUNT
	.align		4
.L_42:
        /*00cc*/ 	.byte	0x04, 0x2f
        /*00ce*/ 	.short	(.L_44 - .L_43)
	.align		4
.L_43:
        /*00d0*/ 	.word	index@(cma_performance_metrics)
        /*00d4*/ 	.word	0x00000020


	//----- nvinfo : EIATTR_FRAME_SIZE
	.align		4
.L_44:
        /*00d8*/ 	.byte	0x04, 0x11
        /*00da*/ 	.short	(.L_46 - .L_45)
	.align		4
.L_45:
        /*00dc*/ 	.word	index@($__internal_1_$__cuda_sm3x_div_rn_noftz_f32_slowpath)
        /*00e0*/ 	.word	0x00000000


	//----- nvinfo : EIATTR_FRAME_SIZE
	.align		4
.L_46:
        /*00e4*/ 	.byte	0x04, 0x11
        /*00e6*/ 	.short	(.L_48 - .L_47)
	.align		4
.L_47:
        /*00e8*/ 	.word	index@($__internal_0_$__cuda_sm20_rcp_rn_f32_slowpath)
        /*00ec*/ 	.word	0x00000000


	//----- nvinfo : EIATTR_FRAME_SIZE
	.align		4
.L_48:
        /*00f0*/ 	.byte	0x04, 0x11
        /*00f2*/ 	.short	(.L_50 - .L_49)
	.align		4
.L_49:
        /*00f4*/ 	.word	index@(cma_performance_metrics)
        /*00f8*/ 	.word	0x00000000


	//----- nvinfo : EIATTR_MIN_STACK_SIZE
	.align		4
.L_50:
        /*00fc*/ 	.byte	0x04, 0x12
        /*00fe*/ 	.short	(.L_52 - .L_51)
	.align		4
.L_51:
        /*0100*/ 	.word	index@(cma_performance_metrics)
        /*0104*/ 	.word	0x00000000


	//----- nvinfo : EIATTR_MIN_STACK_SIZE
	.align		4
.L_52:
        /*0108*/ 	.byte	0x04, 0x12
        /*010a*/ 	.short	(.L_54 - .L_53)
	.align		4
.L_53:
        /*010c*/ 	.word	index@(convergence_detection_kernel)
        /*0110*/ 	.word	0x00000000


	//----- nvinfo : EIATTR_MIN_STACK_SIZE
	.align		4
.L_54:
        /*0114*/ 	.byte	0x04, 0x12
        /*0116*/ 	.short	(.L_56 - .L_55)
	.align		4
.L_55:
        /*0118*/ 	.word	index@(adaptive_parameters_kernel)
        /*011c*/ 	.word	0x00000000


	//----- nvinfo : EIATTR_MIN_STACK_SIZE
	.align		4
.L_56:
        /*0120*/ 	.byte	0x04, 0x12
        /*0122*/ 	.short	(.L_58 - .L_57)
	.align		4
.L_57:
        /*0124*/ 	.word	index@(diversity_kernel)
        /*0128*/ 	.word	0x00000000


	//----- nvinfo : EIATTR_MIN_STACK_SIZE
	.align		4
.L_58:
        /*012c*/ 	.byte	0x04, 0x12
        /*012e*/ 	.short	(.L_60 - .L_59)
	.align		4
.L_59:
        /*0130*/ 	.word	index@(island_migration_kernel)
        /*0134*/ 	.word	0x00000000


	//----- nvinfo : EIATTR_MIN_STACK_SIZE
	.align		4
.L_60:
        /*0138*/ 	.byte	0x04, 0x12
        /*013a*/ 	.short	(.L_62 - .L_61)
	.align		4
.L_61:
        /*013c*/ 	.word	index@(replica_exchange_kernel)
        /*0140*/ 	.word	0x00000000


	//----- nvinfo : EIATTR_MIN_STACK_SIZE
	.align		4
.L_62:
        /*0144*/ 	.byte	0x04, 0x12
        /*0146*/ 	.short	(.L_64 - .L_63)
	.align		4
.L_63:
        /*0148*/ 	.word	index@(cma_evolution_kernel)
        /*014c*/ 	.word	0x00004000
.L_64:


//--------------------- .nv.compat                --------------------------
	.section	.nv.compat,"",@"SHT_CUDA_COMPAT_INFO"
	.align	4
        /*0000*/ 	.byte	0x02, 0x09, 0x00, 0x00, 0x02, 0x02, 0x01, 0x00, 0x02, 0x05, 0x05, 0x00, 0x03, 0x07, 0x01, 0x01
        /*0010*/ 	.byte	0x02, 0x03, 0x00, 0x00, 0x02, 0x06, 0x01, 0x00, 0x04, 0x0b, 0x08, 0x00, 0x01, 0x00, 0x00, 0x00
        /*0020*/ 	.byte	0x00, 0x00, 0x00, 0x00


//--------------------- .nv.info.cma_performance_metrics --------------------------
	.section	.nv.info.cma_performance_metrics,"",@"SHT_CUDA_INFO"
	.sectionflags	@""
	.align	4


	//----- nvinfo : EIATTR_CUDA_API_VERSION
	.align		4
        /*0000*/ 	.byte	0x04, 0x37
        /*0002*/ 	.short	(.L_66 - .L_65)
.L_65:
        /*0004*/ 	.word	0x00000082


	//----- nvinfo : EIATTR_KPARAM_INFO
	.align		4
.L_66:
        /*0008*/ 	.byte	0x04, 0x17
        /*000a*/ 	.short	(.L_68 - .L_67)
.L_67:
        /*000c*/ 	.word	0x00000000
        /*0010*/ 	.short	0x0005
        /*0012*/ 	.short	0x0028
        /*0014*/ 	.byte	0x00, 0xf0, 0x01, 0x01


	//----- nvinfo : EIATTR_KPARAM_INFO
	.align		4
.L_68:
        /*0018*/ 	.byte	0x04, 0x17
        /*001a*/ 	.short	(.L_70 - .L_69)
.L_69:
        /*001c*/ 	.word	0x00000000
        /*0020*/ 	.short	0x0004
        /*0022*/ 	.short	0x0020
        /*0024*/ 	.byte	0x00, 0xf5, 0x21, 0x00


	//----- nvinfo : EIATTR_KPARAM_INFO
	.align		4
.L_70:
        /*0028*/ 	.byte	0x04, 0x17
        /*002a*/ 	.short	(.L_72 - .L_71)
.L_71:
        /*002c*/ 	.word	0x00000000
        /*0030*/ 	.short	0x0003
        /*0032*/ 	.short	0x0018
        /*0034*/ 	.byte	0x00, 0xf5, 0x21, 0x00


	//----- nvinfo : EIATTR_KPARAM_INFO
	.align		4
.L_72:
        /*0038*/ 	.byte	0x04, 0x17
        /*003a*/ 	.short	(.L_74 - .L_73)
.L_73:
        /*003c*/ 	.word	0x00000000
        /*0040*/ 	.short	0x0002
        /*0042*/ 	.short	0x0010
        /*0044*/ 	.byte	0x00, 0xf5, 0x21, 0x00


	//----- nvinfo : EIATTR_KPARAM_INFO
	.align		4
.L_74:
        /*0048*/ 	.byte	0x04, 0x17
        /*004a*/ 	.short	(.L_76 - .L_75)
.L_75:
        /*004c*/ 	.word	0x00000000
        /*0050*/ 	.short	0x0001
        /*0052*/ 	.short	0x0008
        /*0054*/ 	.byte	0x00, 0xf5, 0x21, 0x00


	//----- nvinfo : EIATTR_KPARAM_INFO
	.align		4
.L_76:
        /*0058*/ 	.byte	0x04, 0x17
        /*005a*/ 	.short	(.L_78 - .L_77)
.L_77:
        /*005c*/ 	.word	0x00000000
        /*0060*/ 	.short	0x0000
        /*0062*/ 	.short	0x0000
        /*0064*/ 	.byte	0x00, 0xf5, 0x21, 0x00


	//----- nvinfo : EIATTR_SPARSE_MMA_MASK
	.align		4
.L_78:
        /*0068*/ 	.byte	0x03, 0x50
        /*006a*/ 	.short	0x0000


	//----- nvinfo : EIATTR_MAXREG_COUNT
	.align		4
        /*006c*/ 	.byte	0x03, 0x1b
        /*006e*/ 	.short	0x00ff


	//----- nvinfo : EIATTR_MERCURY_ISA_VERSION
	.align		4
        /*0070*/ 	.byte	0x03, 0x5f
        /*0072*/ 	.short	0x0101


	//----- nvinfo : EIATTR_VRC_CTA_INIT_COUNT
	.align		4
        /*0074*/ 	.byte	0x02, 0x4a
	.zero		1
	.zero		1


	//----- nvinfo : EIATTR_EXIT_INSTR_OFFSETS
	.align		4
        /*0078*/ 	.byte	0x04, 0x1c
        /*007a*/ 	.short	(.L_80 - .L_79)


	//   ....[0]....
.L_79:
        /*007c*/ 	.word	0x00000040


	//   ....[1]....
        /*0080*/ 	.word	0x00002140


	//----- nvinfo : EIATTR_CRS_STACK_SIZE
	.align		4
.L_80:
        /*0084*/ 	.byte	0x04, 0x1e
        /*0086*/ 	.short	(.L_82 - .L_81)
.L_81:
        /*0088*/ 	.word	0x00000000


	//----- nvinfo : EIATTR_CBANK_PARAM_SIZE
	.align		4
.L_82:
        /*008c*/ 	.byte	0x03, 0x19
        /*008e*/ 	.short	0x0068


	//----- nvinfo : EIATTR_PARAM_CBANK
	.align		4
        /*0090*/ 	.byte	0x04, 0x0a
        /*0092*/ 	.short	(.L_84 - .L_83)
	.align		4
.L_83:
        /*0094*/ 	.word	index@(.nv.constant0.cma_performance_metrics)
        /*0098*/ 	.short	0x0380
        /*009a*/ 	.short	0x0068


	//----- nvinfo : EIATTR_SW_WAR
	.align		4
.L_84:
        /*009c*/ 	.byte	0x04, 0x36
        /*009e*/ 	.short	(.L_86 - .L_85)
.L_85:
        /*00a0*/ 	.word	0x00000008
.L_86:


//--------------------- .nv.info.convergence_detection_kernel --------------------------
	.section	.nv.info.convergence_detection_kernel,"",@"SHT_CUDA_INFO"
	.sectionflags	@""
	.align	4


	//----- nvinfo : EIATTR_CUDA_API_VERSION
	.align		4
        /*0000*/ 	.byte	0x04, 0x37
        /*0002*/ 	.short	(.L_88 - .L_87)
.L_87:
        /*0004*/ 	.word	0x00000082


	//----- nvinfo : EIATTR_KPARAM_INFO
	.align		4
.L_88:
        /*0008*/ 	.byte	0x04, 0x17
        /*000a*/ 	.short	(.L_90 - .L_89)
.L_89:
        /*000c*/ 	.word	0x00000000
        /*0010*/ 	.short	0x0007
        /*0012*/ 	.short	0x006c
        /*0014*/ 	.byte	0x00, 0xf0, 0x11, 0x00


	//----- nvinfo : EIATTR_KPARAM_INFO
	.align		4
.L_90:
        /*0018*/ 	.byte	0x04, 0x17
        /*001a*/ 	.short	(.L_92 - .L_91)
.L_91:
        /*001c*/ 	.word	0x00000000
        /*0020*/ 	.short	0x0006
        /*0022*/ 	.short	0x0068
        /*0024*/ 	.byte	0x00, 0xf0, 0x11, 0x00


	//----- nvinfo : EIATTR_KPARAM_INFO
	.align		4
.L_92:
        /*0028*/ 	.byte	0x04, 0x17
        /*002a*/ 	.short	(.L_94 - .L_93)
.L_93:
        /*002c*/ 	.word	0x00000000
        /*0030*/ 	.short	0x0005
        /*0032*/ 	.short	0x0028
        /*0034*/ 	.byte	0x00, 0xf0, 0x01, 0x01


	//----- nvinfo : EIATTR_KPARAM_INFO
	.align		4
.L_94:
        /*0038*/ 	.byte	0x04, 0x17
        /*003a*/ 	.short	(.L_96 - .L_95)
.L_95:
        /*003c*/ 	.word	0x00000000
        /*0040*/ 	.short	0x0004
        /*0042*/ 	.short	0x0020
        /*0044*/ 	.byte	0x00, 0xf5, 0x21, 0x00


	//----- nvinfo : EIATTR_KPARAM_INFO
	.align		4
.L_96:
        /*0048*/ 	.byte	0x04, 0x17
        /*004a*/ 	.short	(.L_98 - .L_97)
.L_97:
        /*004c*/ 	.word	0x00000000
        /*0050*/ 	.short	0x0003
        /*0052*/ 	.short	0x0018
        /*0054*/ 	.byte	0x00, 0xf5, 0x21, 0x00


	//----- nvinfo : EIATTR_KPARAM_INFO
	.align		4
.L_98:
        /*0058*/ 	.byte	0x04, 0x17
        /*005a*/ 	.short	(.L_100 - .L_99)
.L_99:
        /*005c*/ 	.word	0x00000000
        /*0060*/ 	.short	0x0002
        /*0062*/ 	.short	0x0010
        /*0064*/ 	.byte	0x00, 0xf5, 0x21, 0x00


	//----- nvinfo : EIATTR_KPARAM_INFO
	.align		4
.L_100:
        /*0068*/ 	.byte	0x04, 0x17
        /*006a*/ 	.short	(.L_102 - .L_101)
.L_101:
        /*006c*/ 	.word	0x00000000
        /*0070*/ 	.short	0x0001
        /*0072*/ 	.short	0x0008
        /*0074*/ 	.byte	0x00, 0xf5, 0x21, 0x00


	//----- nvinfo : EIATTR_KPARAM_INFO
	.align		4
.L_102:
        /*0078*/ 	.byte	0x04, 0x17
        /*007a*/ 	.short	(.L_104 - .L_103)
.L_103:
        /*007c*/ 	.word	0x00000000
        /*0080*/ 	.short	0x0000
        /*0082*/ 	.short	0x0000
        /*0084*/ 	.byte	0x00, 0xf5, 0x21, 0x00


	//----- nvinfo : EIATTR_SPARSE_MMA_MASK
	.align		4
.L_104:
        /*0088*/ 	.byte	0x03, 0x50
        /*008a*/ 	.short	0x0000


	//----- nvinfo : EIATTR_MAXREG_COUNT
	.align		4
        /*008c*/ 	.byte	0x03, 0x1b
        /*008e*/ 	.short	0x00ff


	//----- nvinfo : EIATTR_MERCURY_ISA_VERSION
	.align		4
        /*0090*/ 	.byte	0x03, 0x5f
        /*0092*/ 	.short	0x0101


	//----- nvinfo : EIATTR_VRC_CTA_INIT_COUNT
	.align		4
        /*0094*/ 	.byte	0x02, 0x4a
	.zero		1
	.zero		1


	//----- nvinfo : EIATTR_EXIT_INSTR_OFFSETS
	.align		4
        /*0098*/ 	.byte	0x04, 0x1c
        /*009a*/ 	.short	(.L_106 - .L_105)


	//   ....[0]....
.L_105:
        /*009c*/ 	.word	0x00000070


	//   ....[1]....
        /*00a0*/ 	.word	0x00000270


	//----- nvinfo : EIATTR_CBANK_PARAM_SIZE
	.align		4
.L_106:
        /*00a4*/ 	.byte	0x03, 0x19
        /*00a6*/ 	.short	0x0070


	//----- nvinfo : EIATTR_PARAM_CBANK
	.align		4
        /*00a8*/ 	.byte	0x04, 0x0a
        /*00aa*/ 	.short	(.L_108 - .L_107)
	.align		4
.L_107:
        /*00ac*/ 	.word	index@(.nv.constant0.convergence_detection_kernel)
        /*00b0*/ 	.short	0x0380
        /*00b2*/ 	.short	0x0070


	//----- nvinfo : EIATTR_SW_WAR
	.align		4
.L_108:
        /*00b4*/ 	.byte	0x04, 0x36
        /*00b6*/ 	.short	(.L_110 - .L_109)
.L_109:
        /*00b8*/ 	.word	0x00000008
.L_110:


//--------------------- .nv.info.adaptive_parameters_kernel --------------------------
	.section	.nv.info.adaptive_parameters_kernel,"",@"SHT_CUDA_INFO"
	.sectionflags	@""
	.align	4


	//----- nvinfo : EIATTR_CUDA_API_VERSION
	.align		4
        /*0000*/ 	.byte	0x04, 0x37
        /*0002*/ 	.short	(.L_112 - .L_111)
.L_111:
        /*0004*/ 	.word	0x00000082


	//----- nvinfo : EIATTR_KPARAM_INFO
	.align		4
.L_112:
        /*0008*/ 	.byte	0x04, 0x17
        /*000a*/ 	.short	(.L_114 - .L_113)
.L_113:
        /*000c*/ 	.word	0x00000000
        /*0010*/ 	.short	0x0005
        /*0012*/ 	.short	0x0028
        /*0014*/ 	.byte	0x00, 0xf0, 0x11, 0x00


	//----- nvinfo : EIATTR_KPARAM_INFO
	.align		4
.L_114:
        /*0018*/ 	.byte	0x04, 0x17
        /*001a*/ 	.short	(.L_116 - .L_115)
.L_115:
        /*001c*/ 	.word	0x00000000
        /*0020*/ 	.short	0x0004
        /*0022*/ 	.short	0x0020
        /*0024*/ 	.byte	0x00, 0xf5, 0x21, 0x00


	//----- nvinfo : EIATTR_KPARAM_INFO
	.align		4
.L_116:
        /*0028*/ 	.byte	0x04, 0x17
        /*002a*/ 	.short	(.L_118 - .L_117)
.L_117:
        /*002c*/ 	.word	0x00000000
        /*0030*/ 	.short	0x0003
        /*0032*/ 	.short	0x0018
        /*0034*/ 	.byte	0x00, 0xf5, 0x21, 0x00


	//----- nvinfo : EIATTR_KPARAM_INFO
	.align		4
.L_118:
        /*0038*/ 	.byte	0x04, 0x17
        /*003a*/ 	.short	(.L_120 - .L_119)
.L_119:
        /*003c*/ 	.word	0x00000000
        /*0040*/ 	.short	0x0002
        /*0042*/ 	.short	0x0010
        /*0044*/ 	.byte	0x00, 0xf5, 0x21, 0x00


	//----- nvinfo : EIATTR_KPARAM_INFO
	.align		4
.L_120:
        /*0048*/ 	.byte	0x04, 0x17
        /*004a*/ 	.short	(.L_122 - .L_121)
.L_121:
        /*004c*/ 	.word	0x00000000
        /*0050*/ 	.short	0x0001
        /*0052*/ 	.short	0x0008
        /*0054*/ 	.byte	0x00, 0xf5, 0x21, 0x00


	//----- nvinfo : EIATTR_KPARAM_INFO
	.align		4
.L_122:
        /*0058*/ 	.byte	0x04, 0x17
        /*005a*/ 	.short	(.L_124 - .L_123)
.L_123:
        /*005c*/ 	.word	0x00000000
        /*0060*/ 	.short	0x0000
        /*0062*/ 	.short	0x0000
        /*0064*/ 	.byte	0x00, 0xf5, 0x21, 0x00


	//----- nvinfo : EIATTR_SPARSE_MMA_MASK
	.align		4
.L_124:
        /*0068*/ 	.byte	0x03, 0x50
        /*006a*/ 	.short	0x0000


	//----- nvinfo : EIATTR_MAXREG_COUNT
	.align		4
        /*006c*/ 	.byte	0x03, 0x1b
        /*006e*/ 	.short	0x00ff


	//----- nvinfo : EIATTR_MERCURY_ISA_VERSION
	.align		4
        /*0070*/ 	.byte	0x03, 0x5f
        /*0072*/ 	.short	0x0101


	//----- nvinfo : EIATTR_VRC_CTA_INIT_COUNT
	.align		4
        /*0074*/ 	.byte	0x02, 0x4a
	.zero		1
	.zero		1


	//----- nvinfo : EIATTR_EXIT_INSTR_OFFSETS
	.align		4
        /*0078*/ 	.byte	0x04, 0x1c
        /*007a*/ 	.short	(.L_126 - .L_125)


	//   ....[0]....
.L_125:
        /*007c*/ 	.word	0x00000090


	//   ....[1]....
        /*0080*/ 	.word	0x000002a0


	//----- nvinfo : EIATTR_CRS_STACK_SIZE
	.align		4
.L_126:
        /*0084*/ 	.byte	0x04, 0x1e
        /*0086*/ 	.short	(.L_128 - .L_127)
.L_127:
        /*0088*/ 	.word	0x00000000


	//----- nvinfo : EIATTR_CBANK_PARAM_SIZE
	.align		4
.L_128:
        /*008c*/ 	.byte	0x03, 0x19
        /*008e*/ 	.short	0x002c


	//----- nvinfo : EIATTR_PARAM_CBANK
	.align		4
        /*0090*/ 	.byte	0x04, 0x0a
        /*0092*/ 	.short	(.L_130 - .L_129)
	.align		4
.L_129:
        /*0094*/ 	.word	index@(.nv.constant0.adaptive_parameters_kernel)
        /*0098*/ 	.short	0x0380
        /*009a*/ 	.short	0x002c


	//----- nvinfo : EIATTR_SW_WAR
	.align		4
.L_130:
        /*009c*/ 	.byte	0x04, 0x36
        /*009e*/ 	.short	(.L_132 - .L_131)
.L_131:
        /*00a0*/ 	.word	0x00000008
.L_132:


//--------------------- .nv.info.diversity_kernel --------------------------
	.section	.nv.info.diversity_kernel,"",@"SHT_CUDA_INFO"
	.sectionflags	@""
	.align	4


	//----- nvinfo : EIATTR_CUDA_API_VERSION
	.align		4
        /*0000*/ 	.byte	0x04, 0x37
        /*0002*/ 	.short	(.L_134 - .L_133)
.L_133:
        /*0004*/ 	.word	0x00000082


	//----- nvinfo : EIATTR_KPARAM_INFO
	.align		4
.L_134:
        /*0008*/ 	.byte	0x04, 0x17
        /*000a*/ 	.short	(.L_136 - .L_135)
.L_135:
        /*000c*/ 	.word	0x00000000
        /*0010*/ 	.short	0x0003
        /*0012*/ 	.short	0x0018
        /*0014*/ 	.byte	0x00, 0xf0, 0x01, 0x01


	//----- nvinfo : EIATTR_KPARAM_INFO
	.align		4
.L_136:
        /*0018*/ 	.byte	0x04, 0x17
        /*001a*/ 	.short	(.L_138 - .L_137)
.L_137:
        /*001c*/ 	.word	0x00000000
        /*0020*/ 	.short	0x0002
        /*0022*/ 	.short	0x0010
        /*0024*/ 	.byte	0x00, 0xf5, 0x21, 0x00


	//----- nvinfo : EIATTR_KPARAM_INFO
	.align		4
.L_138:
        /*0028*/ 	.byte	0x04, 0x17
        /*002a*/ 	.short	(.L_140 - .L_139)
.L_139:
        /*002c*/ 	.word	0x00000000
        /*0030*/ 	.short	0x0001
        /*0032*/ 	.short	0x0008
        /*0034*/ 	.byte	0x00, 0xf5, 0x21, 0x00


	//----- nvinfo : EIATTR_KPARAM_INFO
	.align		4
.L_140:
        /*0038*/ 	.byte	0x04, 0x17
        /*003a*/ 	.short	(.L_142 - .L_141)
.L_141:
        /*003c*/ 	.word	0x00000000
        /*0040*/ 	.short	0x0000
        /*0042*/ 	.short	0x0000
        /*0044*/ 	.byte	0x00, 0xf5, 0x21, 0x00


	//----- nvinfo : EIATTR_SPARSE_MMA_MASK
	.align		4
.L_142:
        /*0048*/ 	.byte	0x03, 0x50
        /*004a*/ 	.short	0x0000


	//----- nvinfo : EIATTR_MAXREG_COUNT
	.align		4
        /*004c*/ 	.byte	0x03, 0x1b
        /*004e*/ 	.short	0x00ff


	//----- nvinfo : EIATTR_NUM_BARRIERS
	.align		4
        /*0050*/ 	.byte	0x02, 0x4c
        /*0052*/ 	.byte	0x01
	.zero		1


	//----- nvinfo : EIATTR_MERCURY_ISA_VERSION
	.align		4
        /*0054*/ 	.byte	0x03, 0x5f
        /*0056*/ 	.short	0x0101


	//----- nvinfo : EIATTR_VRC_CTA_INIT_COUNT
	.align		4
        /*0058*/ 	.byte	0x02, 0x4a
	.zero		1
	.zero		1


	//----- nvinfo : EIATTR_EXIT_INSTR_OFFSETS
	.align		4
        /*005c*/ 	.byte	0x04, 0x1c
        /*005e*/ 	.short	(.L_144 - .L_143)


	//   ....[0]....
.L_143:
        /*0060*/ 	.word	0x00000040


	//   ....[1]....
        /*0064*/ 	.word	0x00001220


	//   ....[2]....
        /*0068*/ 	.word	0x00001930


	//----- nvinfo : EIATTR_CRS_STACK_SIZE
	.align		4
.L_144:
        /*006c*/ 	.byte	0x04, 0x1e
        /*006e*/ 	.short	(.L_146 - .L_145)
.L_145:
        /*0070*/ 	.word	0x00000000


	//----- nvinfo : EIATTR_CBANK_PARAM_SIZE
	.align		4
.L_146:
        /*0074*/ 	.byte	0x03, 0x19
        /*0076*/ 	.short	0x0058


	//----- nvinfo : EIATTR_PARAM_CBANK
	.align		4
        /*0078*/ 	.byte	0x04, 0x0a
        /*007a*/ 	.short	(.L_148 - .L_147)
	.align		4
.L_147:
        /*007c*/ 	.word	index@(.nv.constant0.diversity_kernel)
        /*0080*/ 	.short	0x0380
        /*0082*/ 	.short	0x0058


	//----- nvinfo : EIATTR_SW_WAR
	.align		4
.L_148:
        /*0084*/ 	.byte	0x04, 0x36
        /*0086*/ 	.short	(.L_150 - .L_149)
.L_149:
        /*0088*/ 	.word	0x00000008
.L_150:


//--------------------- .nv.info.island_migration_kernel --------------------------
	.section	.nv.info.island_migration_kernel,"",@"SHT_CUDA_INFO"
	.sectionflags	@""
	.align	4


	//----- nvinfo : EIATTR_CUDA_API_VERSION
	.align		4
        /*0000*/ 	.byte	0x04, 0x37
        /*0002*/ 	.short	(.L_152 - .L_151)
.L_151:
        /*0004*/ 	.word	0x00000082


	//----- nvinfo : EIATTR_KPARAM_INFO
	.align		4
.L_152:
        /*0008*/ 	.byte	0x04, 0x17
        /*000a*/ 	.short	(.L_154 - .L_153)
.L_153:
        /*000c*/ 	.word	0x00000000
        /*0010*/ 	.short	0x0005
        /*0012*/ 	.short	0x0060
        /*0014*/ 	.byte	0x00, 0xf0, 0x11, 0x00


	//----- nvinfo : EIATTR_KPARAM_INFO
	.align		4
.L_154:
        /*0018*/ 	.byte	0x04, 0x17
        /*001a*/ 	.short	(.L_156 - .L_155)
.L_155:
        /*001c*/ 	.word	0x00000000
        /*0020*/ 	.short	0x0004
        /*0022*/ 	.short	0x0020
        /*0024*/ 	.byte	0x00, 0xf0, 0x01, 0x01


	//----- nvinfo : EIATTR_KPARAM_INFO
	.align		4
.L_156:
        /*0028*/ 	.byte	0x04, 0x17
        /*002a*/ 	.short	(.L_158 - .L_157)
.L_157:
        /*002c*/ 	.word	0x00000000
        /*0030*/ 	.short	0x0003
        /*0032*/ 	.short	0x0018
        /*0034*/ 	.byte	0x00, 0xf5, 0x21, 0x00


	//----- nvinfo : EIATTR_KPARAM_INFO
	.align		4
.L_158:
        /*0038*/ 	.byte	0x04, 0x17
        /*003a*/ 	.short	(.L_160 - .L_159)
.L_159:
        /*003c*/ 	.word	0x00000000
        /*0040*/ 	.short	0x0002
        /*0042*/ 	.short	0x0010
        /*0044*/ 	.byte	0x00, 0xf5, 0x21, 0x00


	//----- nvinfo : EIATTR_KPARAM_INFO
	.align		4
.L_160:
        /*0048*/ 	.byte	0x04, 0x17
        /*004a*/ 	.short	(.L_162 - .L_161)
.L_161:
        /*004c*/ 	.word	0x00000000
        /*0050*/ 	.short	0x0001
        /*0052*/ 	.short	0x0008
        /*0054*/ 	.byte	0x00, 0xf5, 0x21, 0x00


	//----- nvinfo : EIATTR_KPARAM_INFO
	.align		4
.L_162:
        /*0058*/ 	.byte	0x04, 0x17
        /*005a*/ 	.short	(.L_164 - .L_163)
.L_163:
        /*005c*/ 	.word	0x00000000
        /*0060*/ 	.short	0x0000
        /*0062*/ 	.short	0x0000
        /*0064*/ 	.byte	0x00, 0xf5, 0x21, 0x00


	//----- nvinfo : EIATTR_SPARSE_MMA_MASK
	.align		4
.L_164:
        /*0068*/ 	.byte	0x03, 0x50
        /*006a*/ 	.short	0x0000


	//----- nvinfo : EIATTR_MAXREG_COUNT
	.align		4
        /*006c*/ 	.byte	0x03, 0x1b
        /*006e*/ 	.short	0x00ff


	//----- nvinfo : EIATTR_NUM_BARRIERS
	.align		4
        /*0070*/ 	.byte	0x02, 0x4c
        /*0072*/ 	.byte	0x01
	.zero		1


	//----- nvinfo : EIATTR_MERCURY_ISA_VERSION
	.align		4
        /*0074*/ 	.byte	0x03, 0x5f
        /*0076*/ 	.short	0x0101


	//----- nvinfo : EIATTR_VRC_CTA_INIT_COUNT
	.align		4
        /*0078*/ 	.byte	0x02, 0x4a
	.zero		1
	.zero		1


	//----- nvinfo : EIATTR_EXIT_INSTR_OFFSETS
	.align		4
        /*007c*/ 	.byte	0x04, 0x1c
        /*007e*/ 	.short	(.L_166 - .L_165)


	//   ....[0]....
.L_165:
        /*0080*/ 	.word	0x00000040


	//   ....[1]....
        /*0084*/ 	.word	0x00000080


	//   ....[2]....
        /*0088*/ 	.word	0x00000840


	//   ....[3]....
        /*008c*/ 	.word	0x000011b0


	//----- nvinfo : EIATTR_CBANK_PARAM_SIZE
	.align		4
.L_166:
        /*0090*/ 	.byte	0x03, 0x19
        /*0092*/ 	.short	0x0064


	//----- nvinfo : EIATTR_PARAM_CBANK
	.align		4
        /*0094*/ 	.byte	0x04, 0x0a
        /*0096*/ 	.short	(.L_168 - .L_167)
	.align		4
.L_167:
        /*0098*/ 	.word	index@(.nv.constant0.island_migration_kernel)
        /*009c*/ 	.short	0x0380
        /*009e*/ 	.short	0x0064


	//----- nvinfo : EIATTR_SW_WAR
	.align		4
.L_168:
        /*00a0*/ 	.byte	0x04, 0x36
        /*00a2*/ 	.short	(.L_170 - .L_169)
.L_169:
        /*00a4*/ 	.word	0x00000008
.L_170:


//--------------------- .nv.info.replica_exchange_kernel --------------------------
	.section	.nv.info.replica_exchange_kernel,"",@"SHT_CUDA_INFO"
	.sectionflags	@""
	.align	4


	//----- nvinfo : EIATTR_CUDA_API_VERSION
	.align		4
        /*0000*/ 	.byte	0x04, 0x37
        /*0002*/ 	.short	(.L_172 - .L_171)
.L_171:
        /*0004*/ 	.word	0x00000082


	//----- nvinfo : EIATTR_KPARAM_INFO
	.align		4
.L_172:
        /*0008*/ 	.byte	0x04, 0x17
        /*000a*/ 	.short	(.L_174 - .L_173)
.L_173:
        /*000c*/ 	.word	0x00000000
        /*0010*/ 	.short	0x0006
        /*0012*/ 	.short	0x0030
        /*0014*/ 	.byte	0x00, 0xf0, 0x01, 0x01


	//----- nvinfo : EIATTR_KPARAM_INFO
	.align		4
.L_174:
        /*0018*/ 	.byte	0x04, 0x17
        /*001a*/ 	.short	(.L_176 - .L_175)
.L_175:
        /*001c*/ 	.word	0x00000000
        /*0020*/ 	.short	0x0005
        /*0022*/ 	.short	0x0028
        /*0024*/ 	.byte	0x00, 0xf5, 0x21, 0x00


	//----- nvinfo : EIATTR_KPARAM_INFO
	.align		4
.L_176:
        /*0028*/ 	.byte	0x04, 0x17
        /*002a*/ 	.short	(.L_178 - .L_177)
.L_177:
        /*002c*/ 	.word	0x00000000
        /*0030*/ 	.short	0x0004
        /*0032*/ 	.short	0x0020
        /*0034*/ 	.byte	0x00, 0xf5, 0x21, 0x00


	//----- nvinfo : EIATTR_KPARAM_INFO
	.align		4
.L_178:
        /*0038*/ 	.byte	0x04, 0x17
        /*003a*/ 	.short	(.L_180 - .L_179)
.L_179:
        /*003c*/ 	.word	0x00000000
        /*0040*/ 	.short	0x0003
        /*0042*/ 	.short	0x0018
        /*0044*/ 	.byte	0x00, 0xf5, 0x21, 0x00


	//----- nvinfo : EIATTR_KPARAM_INFO
	.align		4
.L_180:
        /*0048*/ 	.byte	0x04, 0x17
        /*004a*/ 	.short	(.L_182 - .L_181)
.L_181:
        /*004c*/ 	.word	0x00000000
        /*0050*/ 	.short	0x0002
        /*0052*/ 	.short	0x0010
        /*0054*/ 	.byte	0x00, 0xf5, 0x21, 0x00


	//----- nvinfo : EIATTR_KPARAM_INFO
	.align		4
.L_182:
        /*0058*/ 	.byte	0x04, 0x17
        /*005a*/ 	.short	(.L_184 - .L_183)
.L_183:
        /*005c*/ 	.word	0x00000000
        /*0060*/ 	.short	0x0001
        /*0062*/ 	.short	0x0008
        /*0064*/ 	.byte	0x00, 0xf5, 0x21, 0x00


	//----- nvinfo : EIATTR_KPARAM_INFO
	.align		4
.L_184:
        /*0068*/ 	.byte	0x04, 0x17
        /*006a*/ 	.short	(.L_186 - .L_185)
.L_185:
        /*006c*/ 	.word	0x00000000
        /*0070*/ 	.short	0x0000
        /*0072*/ 	.short	0x0000
        /*0074*/ 	.byte	0x00, 0xf5, 0x21, 0x00


	//----- nvinfo : EIATTR_SPARSE_MMA_MASK
	.align		4
.L_186:
        /*0078*/ 	.byte	0x03, 0x50
        /*007a*/ 	.short	0x0000


	//----- nvinfo : EIATTR_MAXREG_COUNT
	.align		4
        /*007c*/ 	.byte	0x03, 0x1b
        /*007e*/ 	.short	0x00ff


	//----- nvinfo : EIATTR_MERCURY_ISA_VERSION
	.align		4
        /*0080*/ 	.byte	0x03, 0x5f
        /*0082*/ 	.short	0x0101


	//----- nvinfo : EIATTR_VRC_CTA_INIT_COUNT
	.align		4
        /*0084*/ 	.byte	0x02, 0x4a
	.zero		1
	.zero		1


	//----- nvinfo : EIATTR_EXIT_INSTR_OFFSETS
	.align		4
        /*0088*/ 	.byte	0x04, 0x1c
        /*008a*/ 	.short	(.L_188 - .L_187)


	//   ....[0]....
.L_187:
        /*008c*/ 	.word	0x000000b0


	//   ....[1]....
        /*0090*/ 	.word	0x000007d0


	//   ....[2]....
        /*0094*/ 	.word	0x00001e00


	//----- nvinfo : EIATTR_CRS_STACK_SIZE
	.align		4
.L_188:
        /*0098*/ 	.byte	0x04, 0x1e
        /*009a*/ 	.short	(.L_190 - .L_189)
.L_189:
        /*009c*/ 	.word	0x00000000


	//----- nvinfo : EIATTR_CBANK_PARAM_SIZE
	.align		4
.L_190:
        /*00a0*/ 	.byte	0x03, 0x19
        /*00a2*/ 	.short	0x0070


	//----- nvinfo : EIATTR_PARAM_CBANK
	.align		4
        /*00a4*/ 	.byte	0x04, 0x0a
        /*00a6*/ 	.short	(.L_192 - .L_191)
	.align		4
.L_191:
        /*00a8*/ 	.word	index@(.nv.constant0.replica_exchange_kernel)
        /*00ac*/ 	.short	0x0380
        /*00ae*/ 	.short	0x0070


	//----- nvinfo : EIATTR_SW_WAR
	.align		4
.L_192:
        /*00b0*/ 	.byte	0x04, 0x36
        /*00b2*/ 	.short	(.L_194 - .L_193)
.L_193:
        /*00b4*/ 	.word	0x00000008
.L_194:


//--------------------- .nv.info.cma_evolution_kernel --------------------------
	.section	.nv.info.cma_evolution_kernel,"",@"SHT_CUDA_INFO"
	.sectionflags	@""
	.align	4


	//----- nvinfo : EIATTR_CUDA_API_VERSION
	.align		4
        /*0000*/ 	.byte	0x04, 0x37
        /*0002*/ 	.short	(.L_196 - .L_195)
.L_195:
        /*0004*/ 	.word	0x00000082


	//----- nvinfo : EIATTR_KPARAM_INFO
	.align		4
.L_196:
        /*0008*/ 	.byte	0x04, 0x17
        /*000a*/ 	.short	(.L_198 - .L_197)
.L_197:
        /*000c*/ 	.word	0x00000000
        /*0010*/ 	.short	0x0008
        /*0012*/ 	.short	0x0040
        /*0014*/ 	.byte	0x00, 0xf0, 0x01, 0x01


	//----- nvinfo : EIATTR_KPARAM_INFO
	.align		4
.L_198:
        /*0018*/ 	.byte	0x04, 0x17
        /*001a*/ 	.short	(.L_200 - .L_199)
.L_199:
        /*001c*/ 	.word	0x00000000
        /*0020*/ 	.short	0x0007
        /*0022*/ 	.short	0x0038
        /*0024*/ 	.byte	0x00, 0xf5, 0x21, 0x00


	//----- nvinfo : EIATTR_KPARAM_INFO
	.align		4
.L_200:
        /*0028*/ 	.byte	0x04, 0x17
        /*002a*/ 	.short	(.L_202 - .L_201)
.L_201:
        /*002c*/ 	.word	0x00000000
        /*0030*/ 	.short	0x0006
        /*0032*/ 	.short	0x0030
        /*0034*/ 	.byte	0x00, 0xf5, 0x21, 0x00


	//----- nvinfo : EIATTR_KPARAM_INFO
	.align		4
.L_202:
        /*0038*/ 	.byte	0x04, 0x17
        /*003a*/ 	.short	(.L_204 - .L_203)
.L_203:
        /*003c*/ 	.word	0x00000000
        /*0040*/ 	.short	0x0005
        /*0042*/ 	.short	0x0028
        /*0044*/ 	.byte	0x00, 0xf5, 0x21, 0x00


	//----- nvinfo : EIATTR_KPARAM_INFO
	.align		4
.L_204:
        /*0048*/ 	.byte	0x04, 0x17
        /*004a*/ 	.short	(.L_206 - .L_205)
.L_205:
        /*004c*/ 	.word	0x00000000
        /*0050*/ 	.short	0x0004
        /*0052*/ 	.short	0x0020
        /*0054*/ 	.byte	0x00, 0xf5, 0x21, 0x00


	//----- nvinfo : EIATTR_KPARAM_INFO
	.align		4
.L_206:
        /*0058*/ 	.byte	0x04, 0x17
        /*005a*/ 	.short	(.L_208 - .L_207)
.L_207:
        /*005c*/ 	.word	0x00000000
        /*0060*/ 	.short	0x0003
        /*0062*/ 	.short	0x0018
        /*0064*/ 	.byte	0x00, 0xf5, 0x21, 0x00


	//----- nvinfo : EIATTR_KPARAM_INFO
	.align		4
.L_208:
        /*0068*/ 	.byte	0x04, 0x17
        /*006a*/ 	.short	(.L_210 - .L_209)
.L_209:
        /*006c*/ 	.word	0x00000000
        /*0070*/ 	.short	0x0002
        /*0072*/ 	.short	0x0010
        /*0074*/ 	.byte	0x00, 0xf5, 0x21, 0x00


	//----- nvinfo : EIATTR_KPARAM_INFO
	.align		4
.L_210:
        /*0078*/ 	.byte	0x04, 0x17
        /*007a*/ 	.short	(.L_212 - .L_211)
.L_211:
        /*007c*/ 	.word	0x00000000
        /*0080*/ 	.short	0x0001
        /*0082*/ 	.short	0x0008
        /*0084*/ 	.byte	0x00, 0xf5, 0x21, 0x00


	//----- nvinfo : EIATTR_KPARAM_INFO
	.align		4
.L_212:
        /*0088*/ 	.byte	0x04, 0x17
        /*008a*/ 	.short	(.L_214 - .L_213)
.L_213:
        /*008c*/ 	.word	0x00000000
        /*0090*/ 	.short	0x0000
        /*0092*/ 	.short	0x0000
        /*0094*/ 	.byte	0x00, 0xf5, 0x21, 0x00


	//----- nvinfo : EIATTR_SPARSE_MMA_MASK
	.align		4
.L_214:
        /*0098*/ 	.byte	0x03, 0x50
        /*009a*/ 	.short	0x0000


	//----- nvinfo : EIATTR_MAXREG_COUNT
	.align		4
        /*009c*/ 	.byte	0x03, 0x1b
        /*009e*/ 	.short	0x00ff


	//----- nvinfo : EIATTR_NUM_BARRIERS
	.align		4
        /*00a0*/ 	.byte	0x02, 0x4c
        /*00a2*/ 	.byte	0x01
	.zero		1


	//----- nvinfo : EIATTR_MERCURY_ISA_VERSION
	.align		4
        /*00a4*/ 	.byte	0x03, 0x5f
        /*00a6*/ 	.short	0x0101


	//----- nvinfo : EIATTR_VRC_CTA_INIT_COUNT
	.align		4
        /*00a8*/ 	.byte	0x02, 0x4a
	.zero		1
	.zero		1


	//----- nvinfo : EIATTR_EXIT_INSTR_OFFSETS
	.align		4
        /*00ac*/ 	.byte	0x04, 0x1c
        /*00ae*/ 	.short	(.L_216 - .L_215)


	//   ....[0]....
.L_215:
        /*00b0*/ 	.word	0x00000050


	//   ....[1]....
        /*00b4*/ 	.word	0x00003380


	//   ....[2]....
        /*00b8*/ 	.word	0x0000bc60


	//----- nvinfo : EIATTR_CRS_STACK_SIZE
	.align		4
.L_216:
        /*00bc*/ 	.byte	0x04, 0x1e
        /*00be*/ 	.short	(.L_218 - .L_217)
.L_217:
        /*00c0*/ 	.word	0x00000000


	//----- nvinfo : EIATTR_CBANK_PARAM_SIZE
	.align		4
.L_218:
        /*00c4*/ 	.byte	0x03, 0x19
        /*00c6*/ 	.short	0x0080


	//----- nvinfo : EIATTR_PARAM_CBANK
	.align		4
        /*00c8*/ 	.byte	0x04, 0x0a
        /*00ca*/ 	.short	(.L_220 - .L_219)
	.align		4
.L_219:
        /*00cc*/ 	.word	index@(.nv.constant0.cma_evolution_kernel)
        /*00d0*/ 	.short	0x0380
        /*00d2*/ 	.short	0x0080


	//----- nvinfo : EIATTR_SW_WAR
	.align		4
.L_220:
        /*00d4*/ 	.byte	0x04, 0x36
        /*00d6*/ 	.short	(.L_222 - .L_221)
.L_221:
        /*00d8*/ 	.word	0x00000008
.L_222:


//--------------------- .nv.callgraph             --------------------------
	.section	.nv.callgraph,"",@"SHT_CUDA_CALLGRAPH"
	.align	4
	.sectionentsize	8
	.align		4
        /*0000*/ 	.word	0x00000000
	.align		4
        /*0004*/ 	.word	0xffffffff
	.align		4
        /*0008*/ 	.word	0x00000000
	.align		4
        /*000c*/ 	.word	0xfffffffe
	.align		4
        /*0010*/ 	.word	0x00000000
	.align		4
        /*0014*/ 	.word	0xfffffffd
	.align		4
        /*0018*/ 	.word	0x00000000
	.align		4
        /*001c*/ 	.word	0xfffffffc


//--------------------- .nv.constant4             --------------------------
	.section	.nv.constant4,"a",@progbits
	.align	8
	.align		8
.nv.constant4:
        /*0000*/ 	.dword	precalc_xorwow_matrix
	.align		8
        /*0008*/ 	.dword	precalc_xorwow_offset_matrix
	.align		8
        /*0010*/ 	.dword	mrg32k3aM1
	.align		8
        /*0018*/ 	.dword	mrg32k3aM2
	.align		8
        /*0020*/ 	.dword	mrg32k3aM1SubSeq
	.align		8
        /*0028*/ 	.dword	mrg32k3aM2SubSeq
	.align		8
        /*0030*/ 	.dword	mrg32k3aM1Seq
	.align		8
        /*0038*/ 	.dword	mrg32k3aM2Seq


//--------------------- .nv.constant3             --------------------------
	.section	.nv.constant3,"a",@progbits
	.align	8
.nv.constant3:
	.type		__cr_lgamma_table,@object
	.size		__cr_lgamma_table,(.L_8 - __cr_lgamma_table)
__cr_lgamma_table:
        /*0000*/ 	.byte	0x00, 0x00, 0x00, 0x00, 0x00, 0x00, 0x00, 0x00, 0x00, 0x00, 0x00, 0x00, 0x00, 0x00, 0x00, 0x00
        /*0010*/ 	.byte	0xef, 0x39, 0xfa, 0xfe, 0x42, 0x2e, 0xe6, 0x3f, 0x02, 0x20, 0x2a, 0xfa, 0x0b, 0xab, 0xfc, 0x3f
        /*0020*/ 	.byte	0xf9, 0x2c, 0x92, 0x7c, 0xa7, 0x6c, 0x09, 0x40, 0xc9, 0x79, 0x44, 0x3c, 0x64, 0x26, 0x13, 0x40
        /*0030*/ 	.byte	0xca, 0x01, 0xcf, 0x3a, 0x27, 0x51, 0x1a, 0x40, 0x30, 0xcc, 0x2d, 0xf3, 0xe1, 0x0c, 0x21, 0x40
        /*0040*/ 	.byte	0x0d, 0xb7, 0xfc, 0x82, 0x8e, 0x35, 0x25, 0x40
.L_8:


//--------------------- .text.cma_performance_metrics --------------------------
	.section	.text.cma_performance_metrics,"ax",@progbits
	.align	128
        .global         cma_performance_metrics
        .type           cma_performance_metrics,@function
        .size           cma_performance_metrics,(.L_x_421 - cma_performance_metrics)
        .other          cma_performance_metrics,@"STO_CUDA_ENTRY STV_DEFAULT"
cma_performance_metrics:
.text.cma_performance_metrics:
[----:B------:R-:W-:Y:S01]  /*0000*/  LDC R1, c[0x0][0x37c] ;  /* 0x0000df00ff017b82 */ /* 0x000fe20000000800 */
[----:B------:R-:W0:Y:S07]  /*0010*/  S2R R0, SR_TID.X ;  /* 0x0000000000007919 */ /* 0x000e2e0000002100 */
[----:B------:R-:W0:Y:S02]  /*0020*/  S2UR UR4, SR_CTAID.X ;  /* 0x00000000000479c3 */ /* 0x000e240000002500 */
[----:B0-----:R-:W-:-:S13]  /*0030*/  LOP3.LUT P0, RZ, R0, UR4, RZ, 0xfc, !PT ;  /* 0x0000000400ff7c12 */ /* 0x001fda000f80fcff */
[----:B------:R-:W-:Y:S05]  /*0040*/  @P0 EXIT ;  /* 0x000000000000094d */ /* 0x000fea0003800000 */
[----:B------:R-:W0:Y:S01]  /*0050*/  LDCU UR5, c[0x0][0x3a8] ;  /* 0x00007500ff0577ac */ /* 0x000e220008000800 */
[----:B------:R-:W-:Y:S01]  /*0060*/  IMAD.MOV.U32 R12, RZ, RZ, 0x501502f9 ;  /* 0x501502f9ff0c7424 */ /* 0x000fe200078e00ff */
[----:B------:R-:W1:Y:S01]  /*0070*/  LDCU.64 UR8, c[0x0][0x358] ;  /* 0x00006b00ff0877ac */ /* 0x000e620008000a00 */
[----:B0-----:R-:W-:-:S09]  /*0080*/  UISETP.GE.AND UP0, UPT, UR5, 0x1, UPT ;  /* 0x000000010500788c */ /* 0x001fd2000bf06270 */
[----:B-1----:R-:W-:Y:S05]  /*0090*/  BRA.U !UP0, `(.L_x_0) ;  /* 0x0000000508d87547 */ /* 0x002fea000b800000 */
[----:B------:R-:W-:Y:S01]  /*00a0*/  UISETP.GE.U32.AND UP0, UPT, UR5, 0x10, UPT ;  /* 0x000000100500788c */ /* 0x000fe2000bf06070 */
[----:B------:R-:W-:Y:S01]  /*00b0*/  IMAD.MOV.U32 R12, RZ, RZ, 0x501502f9 ;  /* 0x501502f9ff0c7424 */ /* 0x000fe200078e00ff */
[----:B------:R-:W-:Y:S01]  /*00c0*/  ULOP3.LUT UR6, UR5, 0xf, URZ, 0xc0, !UPT ;  /* 0x0000000f05067892 */ /* 0x000fe2000f8ec0ff */
[----:B------:R-:W-:-:S03]  /*00d0*/  UMOV UR4, URZ ;  /* 0x000000ff00047c82 */ /* 0x000fc60008000000 */
[----:B------:R-:W-:-:S03]  /*00e0*/  UISETP.NE.AND UP1, UPT, UR6, URZ, UPT ;  /* 0x000000ff0600728c */ /* 0x000fc6000bf25270 */
[----:B------:R-:W-:Y:S08]  /*00f0*/  BRA.U !UP0, `(.L_x_1) ;  /* 0x0000000108c87547 */ /* 0x000ff0000b800000 */
[----:B------:R-:W-:Y:S01]  /*0100*/  HFMA2 R12, -RZ, RZ, 32.65625, 4.5359134674072265625e-05 ;  /* 0x501502f9ff0c7431 */ /* 0x000fe200000001ff */
[----:B------:R-:W-:Y:S01]  /*0110*/  ULOP3.LUT UR4, UR5, 0x7ffffff0, URZ, 0xc0, !UPT ;  /* 0x7ffffff005047892 */ /* 0x000fe2000f8ec0ff */
[----:B------:R-:W-:-:S03]  /*0120*/  IMAD.MOV.U32 R0, RZ, RZ, RZ ;  /* 0x000000ffff007224 */ /* 0x000fc600078e00ff */
[----:B------:R-:W-:-:S12]  /*0130*/  UIADD3 UR5, UPT, UPT, -UR4, URZ, URZ ;  /* 0x000000ff04057290 */ /* 0x000fd8000fffe1ff */
.L_x_2:
[----:B------:R-:W0:Y:S08]  /*0140*/  LDC.64 R26, c[0x0][0x380] ;  /* 0x0000e000ff1a7b82 */ /* 0x000e300000000a00 */
[----:B------:R-:W1:Y:S01]  /*0150*/  LDC R25, c[0x0][0x3ac] ;  /* 0x0000eb00ff197b82 */ /* 0x000e620000000800 */
[----:B0-----:R-:W-:-:S05]  /*0160*/  IMAD.WIDE R26, R0, 0x4, R26 ;  /* 0x00000004001a7825 */ /* 0x001fca00078e021a */
[----:B------:R-:W2:Y:S01]  /*0170*/  LDG.E.CONSTANT R24, desc[UR8][R26.64] ;  /* 0x000000081a187981 */ /* 0x000ea2000c1e9900 */
[----:B-1----:R-:W-:-:S05]  /*0180*/  IMAD.WIDE R22, R25, 0x4, R26 ;  /* 0x0000000419167825 */ /* 0x002fca00078e021a */
[----:B------:R0:W2:Y:S01]  /*0190*/  LDG.E.CONSTANT R13, desc[UR8][R22.64] ;  /* 0x00000008160d7981 */ /* 0x0000a2000c1e9900 */
[----:B------:R-:W-:-:S04]  /*01a0*/  IMAD.WIDE R10, R25, 0x4, R22 ;  /* 0x00000004190a7825 */ /* 0x000fc800078e0216 */
[C---:B------:R-:W-:Y:S02]  /*01b0*/  IMAD.WIDE R16, R25.reuse, 0x4, R10 ;  /* 0x0000000419107825 */ /* 0x040fe400078e020a */
[----:B------:R-:W3:Y:S02]  /*01c0*/  LDG.E.CONSTANT R10, desc[UR8][R10.64] ;  /* 0x000000080a0a7981 */ /* 0x000ee4000c1e9900 */
[C---:B------:R-:W-:Y:S02]  /*01d0*/  IMAD.WIDE R2, R25.reuse, 0x4, R16 ;  /* 0x0000000419027825 */ /* 0x040fe400078e0210 */
[----:B------:R-:W3:Y:S02]  /*01e0*/  LDG.E.CONSTANT R17, desc[UR8][R16.64] ;  /* 0x0000000810117981 */ /* 0x000ee4000c1e9900 */
[C---:B------:R-:W-:Y:S02]  /*01f0*/  IMAD.WIDE R8, R25.reuse, 0x4, R2 ;  /* 0x0000000419087825 */ /* 0x040fe400078e0202 */
[----:B------:R-:W4:Y:S02]  /*0200*/  LDG.E.CONSTANT R2, desc[UR8][R2.64] ;  /* 0x0000000802027981 */ /* 0x000f24000c1e9900 */
[----:B------:R-:W-:-:S02]  /*0210*/  IMAD.WIDE R20, R25, 0x4, R8 ;  /* 0x0000000419147825 */ /* 0x000fc400078e0208 */
[----:B------:R-:W4:Y:S02]  /*0220*/  LDG.E.CONSTANT R9, desc[UR8][R8.64] ;  /* 0x0000000808097981 */ /* 0x000f24000c1e9900 */
[C---:B------:R-:W-:Y:S02]  /*0230*/  IMAD.WIDE R18, R25.reuse, 0x4, R20 ;  /* 0x0000000419127825 */ /* 0x040fe400078e0214 */
[----:B------:R-:W5:Y:S02]  /*0240*/  LDG.E.CONSTANT R20, desc[UR8][R20.64] ;  /* 0x0000000814147981 */ /* 0x000f64000c1e9900 */
[C---:B------:R-:W-:Y:S02]  /*0250*/  IMAD.WIDE R6, R25.reuse, 0x4, R18 ;  /* 0x0000000419067825 */ /* 0x040fe400078e0212 */
[----:B------:R-:W5:Y:S02]  /*0260*/  LDG.E.CONSTANT R19, desc[UR8][R18.64] ;  /* 0x0000000812137981 */ /* 0x000f64000c1e9900 */
[----:B------:R-:W-:-:S02]  /*0270*/  IMAD.WIDE R14, R25, 0x4, R6 ;  /* 0x00000004190e7825 */ /* 0x000fc400078e0206 */
[----:B------:R1:W5:Y:S02]  /*0280*/  LDG.E.CONSTANT R3, desc[UR8][R6.64] ;  /* 0x0000000806037981 */ /* 0x000364000c1e9900 */
[C---:B------:R-:W-:Y:S02]  /*0290*/  IMAD.WIDE R4, R25.reuse, 0x4, R14 ;  /* 0x0000000419047825 */ /* 0x040fe400078e020e */
[----:B------:R-:W5:Y:S02]  /*02a0*/  LDG.E.CONSTANT R14, desc[UR8][R14.64] ;  /* 0x000000080e0e7981 */ /* 0x000f64000c1e9900 */
[C---:B0-----:R-:W-:Y:S02]  /*02b0*/  IMAD.WIDE R22, R25.reuse, 0x4, R4 ;  /* 0x0000000419167825 */ /* 0x041fe400078e0204 */
[----:B------:R0:W5:Y:S02]  /*02c0*/  LDG.E.CONSTANT R11, desc[UR8][R4.64] ;  /* 0x00000008040b7981 */ /* 0x000164000c1e9900 */
[----:B------:R-:W-:-:S02]  /*02d0*/  IMAD.WIDE R26, R25, 0x4, R22 ;  /* 0x00000004191a7825 */ /* 0x000fc400078e0216 */
[----:B------:R-:W5:Y:S02]  /*02e0*/  LDG.E.CONSTANT R22, desc[UR8][R22.64] ;  /* 0x0000000816167981 */ /* 0x000f64000c1e9900 */
[C---:B------:R-:W-:Y:S02]  /*02f0*/  IMAD.WIDE R28, R25.reuse, 0x4, R26 ;  /* 0x00000004191c7825 */ /* 0x040fe400078e021a */
[----:B------:R-:W5:Y:S02]  /*0300*/  LDG.E.CONSTANT R26, desc[UR8][R26.64] ;  /* 0x000000081a1a7981 */ /* 0x000f64000c1e9900 */
[C---:B-1----:R-:W-:Y:S02]  /*0310*/  IMAD.WIDE R6, R25.reuse, 0x4, R28 ;  /* 0x0000000419067825 */ /* 0x042fe400078e021c */
[----:B------:R-:W5:Y:S02]  /*0320*/  LDG.E.CONSTANT R28, desc[UR8][R28.64] ;  /* 0x000000081c1c7981 */ /* 0x000f64000c1e9900 */
[----:B0-----:R-:W-:-:S02]  /*0330*/  IMAD.WIDE R4, R25, 0x4, R6 ;  /* 0x0000000419047825 */ /* 0x001fc400078e0206 */
[----:B------:R-:W5:Y:S04]  /*0340*/  LDG.E.CONSTANT R8, desc[UR8][R6.64] ;  /* 0x0000000806087981 */ /* 0x000f68000c1e9900 */
[----:B------:R-:W5:Y:S01]  /*0350*/  LDG.E.CONSTANT R16, desc[UR8][R4.64] ;  /* 0x0000000804107981 */ /* 0x000f62000c1e9900 */
[----:B------:R-:W-:-:S04]  /*0360*/  UIADD3 UR5, UPT, UPT, UR5, 0x10, URZ ;  /* 0x0000001005057890 */ /* 0x000fc8000fffe0ff */
[----:B------:R-:W-:Y:S01]  /*0370*/  UISETP.NE.AND UP0, UPT, UR5, URZ, UPT ;  /* 0x000000ff0500728c */ /* 0x000fe2000bf05270 */
[----:B------:R-:W-:Y:S02]  /*0380*/  LEA R0, R25, R0, 0x4 ;  /* 0x0000000019007211 */ /* 0x000fe400078e20ff */
[----:B--2---:R-:W-:-:S04]  /*0390*/  FMNMX3 R13, R12, R24, R13, PT ;  /* 0x000000180c0d7276 */ /* 0x004fc8000380000d */
[----:B---3--:R-:W-:-:S04]  /*03a0*/  FMNMX3 R10, R13, R10, R17, PT ;  /* 0x0000000a0d0a7276 */ /* 0x008fc80003800011 */
[----:B----4-:R-:W-:-:S04]  /*03b0*/  FMNMX3 R2, R10, R2, R9, PT ;  /* 0x000000020a027276 */ /* 0x010fc80003800009 */
[----:B-----5:R-:W-:-:S04]  /*03c0*/  FMNMX3 R2, R2, R20, R19, PT ;  /* 0x0000001402027276 */ /* 0x020fc80003800013 */
[----:B------:R-:W-:-:S04]  /*03d0*/  FMNMX3 R2, R2, R3, R14, PT ;  /* 0x0000000302027276 */ /* 0x000fc8000380000e */
[----:B------:R-:W-:-:S04]  /*03e0*/  FMNMX3 R11, R2, R11, R22, PT ;  /* 0x0000000b020b7276 */ /* 0x000fc80003800016 */
[----:B------:R-:W-:-:S04]  /*03f0*/  FMNMX3 R11, R11, R26, R28, PT ;  /* 0x0000001a0b0b7276 */ /* 0x000fc8000380001c */
[----:B------:R-:W-:Y:S01]  /*0400*/  FMNMX3 R12, R11, R8, R16, PT ;  /* 0x000000080b0c7276 */ /* 0x000fe20003800010 */
[----:B------:R-:W-:Y:S06]  /*0410*/  BRA.U UP0, `(.L_x_2) ;  /* 0xfffffffd00487547 */ /* 0x000fec000b83ffff */
.L_x_1:
[----:B------:R-:W-:Y:S05]  /*0420*/  BRA.U !UP1, `(.L_x_0) ;  /* 0x0000000109f47547 */ /* 0x000fea000b800000 */
[----:B------:R-:W0:Y:S01]  /*0430*/  LDCU UR5, c[0x0][0x3a8] ;  /* 0x00007500ff0577ac */ /* 0x000e220008000800 */
[----:B------:R-:W-:Y:S02]  /*0440*/  UISETP.GE.U32.AND UP0, UPT, UR6, 0x8, UPT ;  /* 0x000000080600788c */ /* 0x000fe4000bf06070 */
[----:B0-----:R-:W-:-:S04]  /*0450*/  ULOP3.LUT UR7, UR5, 0x7, URZ, 0xc0, !UPT ;  /* 0x0000000705077892 */ /* 0x001fc8000f8ec0ff */
[----:B------:R-:W-:-:S03]  /*0460*/  UISETP.NE.AND UP1, UPT, UR7, URZ, UPT ;  /* 0x000000ff0700728c */ /* 0x000fc6000bf25270 */
[----:B------:R-:W-:Y:S08]  /*0470*/  BRA.U !UP0, `(.L_x_3) ;  /* 0x0000000108607547 */ /* 0x000ff0000b800000 */
[----:B------:R-:W0:Y:S08]  /*0480*/  LDC R19, c[0x0][0x3ac] ;  /* 0x0000eb00ff137b82 */ /* 0x000e300000000800 */
[----:B------:R-:W1:Y:S01]  /*0490*/  LDC.64 R4, c[0x0][0x380] ;  /* 0x0000e000ff047b82 */ /* 0x000e620000000a00 */
[----:B0-----:R-:W-:-:S04]  /*04a0*/  IMAD R3, R19, UR4, RZ ;  /* 0x0000000413037c24 */ /* 0x001fc8000f8e02ff */
[----:B-1----:R-:W-:-:S04]  /*04b0*/  IMAD.WIDE R4, R3, 0x4, R4 ;  /* 0x0000000403047825 */ /* 0x002fc800078e0204 */
[C---:B------:R-:W-:Y:S02]  /*04c0*/  IMAD.WIDE R6, R19.reuse, 0x4, R4 ;  /* 0x0000000413067825 */ /* 0x040fe400078e0204 */
[----:B------:R-:W2:Y:S02]  /*04d0*/  LDG.E.CONSTANT R5, desc[UR8][R4.64] ;  /* 0x0000000804057981 */ /* 0x000ea4000c1e9900 */
[C---:B------:R-:W-:Y:S02]  /*04e0*/  IMAD.WIDE R8, R19.reuse, 0x4, R6 ;  /* 0x0000000413087825 */ /* 0x040fe400078e0206 */
[----:B------:R-:W2:Y:S02]  /*04f0*/  LDG.E.CONSTANT R6, desc[UR8][R6.64] ;  /* 0x0000000806067981 */ /* 0x000ea4000c1e9900 */
[C---:B------:R-:W-:Y:S02]  /*0500*/  IMAD.WIDE R10, R19.reuse, 0x4, R8 ;  /* 0x00000004130a7825 */ /* 0x040fe400078e0208 */
[----:B------:R-:W3:Y:S02]  /*0510*/  LDG.E.CONSTANT R9, desc[UR8][R8.64] ;  /* 0x0000000808097981 */ /* 0x000ee4000c1e9900 */
[----:B------:R-:W-:-:S02]  /*0520*/  IMAD.WIDE R14, R19, 0x4, R10 ;  /* 0x00000004130e7825 */ /* 0x000fc400078e020a */
[----:B------:R-:W3:Y:S02]  /*0530*/  LDG.E.CONSTANT R10, desc[UR8][R10.64] ;  /* 0x000000080a0a7981 */ /* 0x000ee4000c1e9900 */
[C---:B------:R-:W-:Y:S02]  /*0540*/  IMAD.WIDE R2, R19.reuse, 0x4, R14 ;  /* 0x0000000413027825 */ /* 0x040fe400078e020e */
[----:B------:R-:W4:Y:S02]  /*0550*/  LDG.E.CONSTANT R15, desc[UR8][R14.64] ;  /* 0x000000080e0f7981 */ /* 0x000f24000c1e9900 */
[C---:B------:R-:W-:Y:S02]  /*0560*/  IMAD.WIDE R16, R19.reuse, 0x4, R2 ;  /* 0x0000000413107825 */ /* 0x040fe400078e0202 */
[----:B------:R-:W4:Y:S02]  /*0570*/  LDG.E.CONSTANT R2, desc[UR8][R2.64] ;  /* 0x0000000802027981 */ /* 0x000f24000c1e9900 */
[----:B------:R-:W-:-:S02]  /*0580*/  IMAD.WIDE R18, R19, 0x4, R16 ;  /* 0x0000000413127825 */ /* 0x000fc400078e0210 */
[----:B------:R-:W5:Y:S04]  /*0590*/  LDG.E.CONSTANT R17, desc[UR8][R16.64] ;  /* 0x0000000810117981 */ /* 0x000f68000c1e9900 */
[----:B------:R-:W5:Y:S01]  /*05a0*/  LDG.E.CONSTANT R18, desc[UR8][R18.64] ;  /* 0x0000000812127981 */ /* 0x000f62000c1e9900 */
[----:B------:R-:W-:Y:S01]  /*05b0*/  UIADD3 UR4, UPT, UPT, UR4, 0x8, URZ ;  /* 0x0000000804047890 */ /* 0x000fe2000fffe0ff */
[----:B--2---:R-:W-:-:S04]  /*05c0*/  FMNMX3 R12, R12, R5, R6, PT ;  /* 0x000000050c0c7276 */ /* 0x004fc80003800006 */
[----:B---3--:R-:W-:-:S04]  /*05d0*/  FMNMX3 R12, R12, R9, R10, PT ;  /* 0x000000090c0c7276 */ /* 0x008fc8000380000a */
[----:B----4-:R-:W-:-:S04]  /*05e0*/  FMNMX3 R12, R12, R15, R2, PT ;  /* 0x0000000f0c0c7276 */ /* 0x010fc80003800002 */
[----:B-----5:R-:W-:-:S07]  /*05f0*/  FMNMX3 R12, R12, R17, R18, PT ;  /* 0x000000110c0c7276 */ /* 0x020fce0003800012 */
.L_x_3:
[----:B------:R-:W-:Y:S05]  /*0600*/  BRA.U !UP1, `(.L_x_0) ;  /* 0x00000001097c7547 */ /* 0x000fea000b800000 */
[----:B------:R-:W-:Y:S02]  /*0610*/  UISETP.GE.U32.AND UP0, UPT, UR7, 0x4, UPT ;  /* 0x000000040700788c */ /* 0x000fe4000bf06070 */
[----:B------:R-:W-:-:S04]  /*0620*/  ULOP3.LUT UR5, UR5, 0x3, URZ, 0xc0, !UPT ;  /* 0x0000000305057892 */ /* 0x000fc8000f8ec0ff */
        /* <DEDUP_REMOVED lines=10> */
[----:B------:R-:W-:Y:S02]  /*06d0*/  IMAD.WIDE R8, R9, 0x4, R6 ;  /* 0x0000000409087825 */ /* 0x000fe400078e0206 */
[----:B------:R-:W3:Y:S04]  /*06e0*/  LDG.E.CONSTANT R7, desc[UR8][R6.64] ;  /* 0x0000000806077981 */ /* 0x000ee8000c1e9900 */
[----:B------:R-:W3:Y:S01]  /*06f0*/  LDG.E.CONSTANT R8, desc[UR8][R8.64] ;  /* 0x0000000808087981 */ /* 0x000ee2000c1e9900 */
[----:B------:R-:W-:Y:S01]  /*0700*/  UIADD3 UR4, UPT, UPT, UR4, 0x4, URZ ;  /* 0x0000000404047890 */ /* 0x000fe2000fffe0ff */
[----:B--2---:R-:W-:-:S04]  /*0710*/  FMNMX3 R12, R12, R3, R4, PT ;  /* 0x000000030c0c7276 */ /* 0x004fc80003800004 */
[----:B---3--:R-:W-:-:S07]  /*0720*/  FMNMX3 R12, R12, R7, R8, PT ;  /* 0x000000070c0c7276 */ /* 0x008fce0003800008 */
.L_x_4:
[----:B------:R-:W-:Y:S05]  /*0730*/  BRA.U !UP1, `(.L_x_0) ;  /* 0x0000000109307547 */ /* 0x000fea000b800000 */
[----:B------:R-:W0:Y:S01]  /*0740*/  LDCU UR6, c[0x0][0x3ac] ;  /* 0x00007580ff0677ac */ /* 0x000e220008000800 */
[----:B------:R-:W1:Y:S01]  /*0750*/  LDC.64 R4, c[0x0][0x380] ;  /* 0x0000e000ff047b82 */ /* 0x000e620000000a00 */
[----:B------:R-:W-:Y:S02]  /*0760*/  UIADD3 UR5, UPT, UPT, -UR5, URZ, URZ ;  /* 0x000000ff05057290 */ /* 0x000fe4000fffe1ff */
[----:B0-----:R-:W-:-:S06]  /*0770*/  UIMAD UR4, UR4, UR6, URZ ;  /* 0x00000006040472a4 */ /* 0x001fcc000f8e02ff */
[----:B------:R-:W-:-:S07]  /*0780*/  IMAD.U32 R7, RZ, RZ, UR4 ;  /* 0x00000004ff077e24 */ /* 0x000fce000f8e00ff */
.L_x_5:
[----:B-1----:R-:W-:-:S06]  /*0790*/  IMAD.WIDE R2, R7, 0x4, R4 ;  /* 0x0000000407027825 */ /* 0x002fcc00078e0204 */
[----:B------:R-:W2:Y:S01]  /*07a0*/  LDG.E.CONSTANT R3, desc[UR8][R2.64] ;  /* 0x0000000802037981 */ /* 0x000ea2000c1e9900 */
[----:B------:R-:W-:Y:S01]  /*07b0*/  UIADD3 UR5, UPT, UPT, UR5, 0x1, URZ ;  /* 0x0000000105057890 */ /* 0x000fe2000fffe0ff */
[----:B------:R-:W-:-:S03]  /*07c0*/  IADD3 R7, PT, PT, R7, UR6, RZ ;  /* 0x0000000607077c10 */ /* 0x000fc6000fffe0ff */
[----:B------:R-:W-:Y:S01]  /*07d0*/  UISETP.NE.AND UP0, UPT, UR5, URZ, UPT ;  /* 0x000000ff0500728c */ /* 0x000fe2000bf05270 */
[----:B--2---:R-:W-:-:S08]  /*07e0*/  FMNMX R12, R3, R12, PT ;  /* 0x0000000c030c7209 */ /* 0x004fd00003800000 */
[----:B------:R-:W-:Y:S05]  /*07f0*/  BRA.U UP0, `(.L_x_5) ;  /* 0xfffffffd00e47547 */ /* 0x000fea000b83ffff */
.L_x_0:
[----:B------:R-:W0:Y:S01]  /*0800*/  LDCU UR6, c[0x0][0x3a8] ;  /* 0x00007500ff0677ac */ /* 0x000e220008000800 */
[----:B------:R-:W-:Y:S01]  /*0810*/  IMAD.MOV.U32 R5, RZ, RZ, RZ ;  /* 0x000000ffff057224 */ /* 0x000fe200078e00ff */
[----:B0-----:R-:W-:-:S09]  /*0820*/  UISETP.GE.AND UP0, UPT, UR6, 0x1, UPT ;  /* 0x000000010600788c */ /* 0x001fd2000bf06270 */
[----:B------:R-:W-:Y:S05]  /*0830*/  BRA.U !UP0, `(.L_x_6) ;  /* 0x00000005089c7547 */ /* 0x000fea000b800000 */
[----:B------:R-:W-:Y:S01]  /*0840*/  UISETP.GE.U32.AND UP2, UPT, UR6, 0x10, UPT ;  /* 0x000000100600788c */ /* 0x000fe2000bf46070 */
[----:B------:R-:W-:Y:S01]  /*0850*/  MOV R5, RZ ;  /* 0x000000ff00057202 */ /* 0x000fe20000000f00 */
[----:B------:R-:W-:Y:S01]  /*0860*/  ULOP3.LUT UR10, UR6, 0xf, URZ, 0xc0, !UPT ;  /* 0x0000000f060a7892 */ /* 0x000fe2000f8ec0ff */
[----:B------:R-:W-:-:S03]  /*0870*/  IMAD.MOV.U32 R0, RZ, RZ, RZ ;  /* 0x000000ffff007224 */ /* 0x000fc600078e00ff */
[----:B------:R-:W-:-:S03]  /*0880*/  UISETP.NE.AND UP1, UPT, UR10, URZ, UPT ;  /* 0x000000ff0a00728c */ /* 0x000fc6000bf25270 */
[----:B------:R-:W-:Y:S08]  /*0890*/  BRA.U !UP2, `(.L_x_7) ;  /* 0x000000010ab87547 */ /* 0x000ff0000b800000 */
[----:B------:R-:W0:Y:S01]  /*08a0*/  LDCU.64 UR4, c[0x0][0x388] ;  /* 0x00007100ff0477ac */ /* 0x000e220008000a00 */
[----:B------:R-:W-:Y:S01]  /*08b0*/  HFMA2 R5, -RZ, RZ, 0, 0 ;  /* 0x00000000ff057431 */ /* 0x000fe200000001ff */
[----:B------:R-:W-:-:S04]  /*08c0*/  ULOP3.LUT UR11, UR6, 0x7ffffff0, URZ, 0xc0, !UPT ;  /* 0x7ffffff0060b7892 */ /* 0x000fc8000f8ec0ff */
[----:B------:R-:W-:Y:S02]  /*08d0*/  UIADD3 UR7, UPT, UPT, -UR11, URZ, URZ ;  /* 0x000000ff0b077290 */ /* 0x000fe4000fffe1ff */
[----:B------:R-:W-:Y:S01]  /*08e0*/  IMAD.U32 R0, RZ, RZ, UR11 ;  /* 0x0000000bff007e24 */ /* 0x000fe2000f8e00ff */
[----:B0-----:R-:W-:-:S04]  /*08f0*/  UIADD3 UR4, UP2, UPT, UR4, 0x20, URZ ;  /* 0x0000002004047890 */ /* 0x001fc8000ff5e0ff */
[----:B------:R-:W-:Y:S02]  /*0900*/  UIADD3.X UR5, UPT, UPT, URZ, UR5, URZ, UP2, !UPT ;  /* 0x00000005ff057290 */ /* 0x000fe400097fe4ff */
[----:B------:R-:W-:-:S04]  /*0910*/  MOV R2, UR4 ;  /* 0x0000000400027c02 */ /* 0x000fc80008000f00 */
[----:B------:R-:W-:-:S07]  /*0920*/  IMAD.U32 R3, RZ, RZ, UR5 ;  /* 0x00000005ff037e24 */ /* 0x000fce000f8e00ff */
.L_x_8:
[----:B------:R-:W2:Y:S04]  /*0930*/  LDG.E.CONSTANT R14, desc[UR8][R2.64+-0x20] ;  /* 0xffffe008020e7981 */ /* 0x000ea8000c1e9900 */
[----:B------:R-:W3:Y:S04]  /*0940*/  LDG.E.CONSTANT R13, desc[UR8][R2.64+-0x1c] ;  /* 0xffffe408020d7981 */ /* 0x000ee8000c1e9900 */
[----:B------:R-:W4:Y:S04]  /*0950*/  LDG.E.CONSTANT R16, desc[UR8][R2.64+-0x18] ;  /* 0xffffe80802107981 */ /* 0x000f28000c1e9900 */
[----:B------:R-:W5:Y:S04]  /*0960*/  LDG.E.CONSTANT R18, desc[UR8][R2.64+-0x14] ;  /* 0xffffec0802127981 */ /* 0x000f68000c1e9900 */
        /* <DEDUP_REMOVED lines=11> */
[----:B------:R0:W5:Y:S01]  /*0a20*/  LDG.E.CONSTANT R4, desc[UR8][R2.64+0x1c] ;  /* 0x00001c0802047981 */ /* 0x000162000c1e9900 */
[----:B------:R-:W-:-:S04]  /*0a30*/  UIADD3 UR7, UPT, UPT, UR7, 0x10, URZ ;  /* 0x0000001007077890 */ /* 0x000fc8000fffe0ff */
[----:B------:R-:W-:Y:S01]  /*0a40*/  UISETP.NE.AND UP2, UPT, UR7, URZ, UPT ;  /* 0x000000ff0700728c */ /* 0x000fe2000bf45270 */
[----:B0-----:R-:W-:-:S04]  /*0a50*/  IADD3 R2, P0, PT, R2, 0x40, RZ ;  /* 0x0000004002027810 */ /* 0x001fc80007f1e0ff */
[----:B------:R-:W-:Y:S01]  /*0a60*/  IADD3.X R3, PT, PT, RZ, R3, RZ, P0, !PT ;  /* 0x00000003ff037210 */ /* 0x000fe200007fe4ff */
[----:B--2---:R-:W-:-:S04]  /*0a70*/  FADD R14, R14, R5 ;  /* 0x000000050e0e7221 */ /* 0x004fc80000000000 */
[----:B---3--:R-:W-:-:S04]  /*0a80*/  FADD R13, R14, R13 ;  /* 0x0000000d0e0d7221 */ /* 0x008fc80000000000 */
[----:B----4-:R-:W-:-:S04]  /*0a90*/  FADD R13, R13, R16 ;  /* 0x000000100d0d7221 */ /* 0x010fc80000000000 */
[----:B-----5:R-:W-:-:S04]  /*0aa0*/  FADD R13, R13, R18 ;  /* 0x000000120d0d7221 */ /* 0x020fc80000000000 */
[----:B------:R-:W-:-:S04]  /*0ab0*/  FADD R13, R13, R20 ;  /* 0x000000140d0d7221 */ /* 0x000fc80000000000 */
        /* <DEDUP_REMOVED lines=10> */
[----:B------:R-:W-:Y:S01]  /*0b60*/  FADD R5, R7, R4 ;  /* 0x0000000407057221 */ /* 0x000fe20000000000 */
[----:B------:R-:W-:Y:S06]  /*0b70*/  BRA.U UP2, `(.L_x_8) ;  /* 0xfffffffd026c7547 */ /* 0x000fec000b83ffff */
.L_x_7:
[----:B------:R-:W-:Y:S05]  /*0b80*/  BRA.U !UP1, `(.L_x_6) ;  /* 0x0000000109c87547 */ /* 0x000fea000b800000 */
[----:B------:R-:W-:Y:S02]  /*0b90*/  UISETP.GE.U32.AND UP1, UPT, UR10, 0x8, UPT ;  /* 0x000000080a00788c */ /* 0x000fe4000bf26070 */
[----:B------:R-:W-:-:S04]  /*0ba0*/  ULOP3.LUT UR5, UR6, 0x7, URZ, 0xc0, !UPT ;  /* 0x0000000706057892 */ /* 0x000fc8000f8ec0ff */
[----:B------:R-:W-:-:S03]  /*0bb0*/  UISETP.NE.AND UP2, UPT, UR5, URZ, UPT ;  /* 0x000000ff0500728c */ /* 0x000fc6000bf45270 */
[----:B------:R-:W-:Y:S08]  /*0bc0*/  BRA.U !UP1, `(.L_x_9) ;  /* 0x00000001094c7547 */ /* 0x000ff0000b800000 */
[----:B------:R-:W0:Y:S02]  /*0bd0*/  LDC.64 R2, c[0x0][0x388] ;  /* 0x0000e200ff027b82 */ /* 0x000e240000000a00 */
[----:B0-----:R-:W-:-:S05]  /*0be0*/  IMAD.WIDE.U32 R2, R0, 0x4, R2 ;  /* 0x0000000400027825 */ /* 0x001fca00078e0002 */
[----:B------:R-:W2:Y:S04]  /*0bf0*/  LDG.E.CONSTANT R4, desc[UR8][R2.64] ;  /* 0x0000000802047981 */ /* 0x000ea8000c1e9900 */
[----:B------:R-:W3:Y:S04]  /*0c00*/  LDG.E.CONSTANT R7, desc[UR8][R2.64+0x4] ;  /* 0x0000040802077981 */ /* 0x000ee8000c1e9900 */
[----:B------:R-:W4:Y:S04]  /*0c10*/  LDG.E.CONSTANT R9, desc[UR8][R2.64+0x8] ;  /* 0x0000080802097981 */ /* 0x000f28000c1e9900 */
[----:B------:R-:W5:Y:S04]  /*0c20*/  LDG.E.CONSTANT R11, desc[UR8][R2.64+0xc] ;  /* 0x00000c08020b7981 */ /* 0x000f68000c1e9900 */
[----:B------:R-:W5:Y:S04]  /*0c30*/  LDG.E.CONSTANT R13, desc[UR8][R2.64+0x10] ;  /* 0x00001008020d7981 */ /* 0x000f68000c1e9900 */
[----:B------:R-:W5:Y:S04]  /*0c40*/  LDG.E.CONSTANT R15, desc[UR8][R2.64+0x14] ;  /* 0x00001408020f7981 */ /* 0x000f68000c1e9900 */
[----:B------:R-:W5:Y:S04]  /*0c50*/  LDG.E.CONSTANT R17, desc[UR8][R2.64+0x18] ;  /* 0x0000180802117981 */ /* 0x000f68000c1e9900 */
[----:B------:R-:W5:Y:S01]  /*0c60*/  LDG.E.CONSTANT R19, desc[UR8][R2.64+0x1c] ;  /* 0x00001c0802137981 */ /* 0x000f62000c1e9900 */
[----:B------:R-:W-:-:S02]  /*0c70*/  VIADD R0, R0, 0x8 ;  /* 0x0000000800007836 */ /* 0x000fc40000000000 */
[----:B--2---:R-:W-:-:S04]  /*0c80*/  FADD R4, R5, R4 ;  /* 0x0000000405047221 */ /* 0x004fc80000000000 */
[----:B---3--:R-:W-:-:S04]  /*0c90*/  FADD R4, R4, R7 ;  /* 0x0000000704047221 */ /* 0x008fc80000000000 */
[----:B----4-:R-:W-:-:S04]  /*0ca0*/  FADD R4, R4, R9 ;  /* 0x0000000904047221 */ /* 0x010fc80000000000 */
[----:B-----5:R-:W-:-:S04]  /*0cb0*/  FADD R4, R4, R11 ;  /* 0x0000000b04047221 */ /* 0x020fc80000000000 */
[----:B------:R-:W-:-:S04]  /*0cc0*/  FADD R4, R4, R13 ;  /* 0x0000000d04047221 */ /* 0x000fc80000000000 */
[----:B------:R-:W-:-:S04]  /*0cd0*/  FADD R4, R4, R15 ;  /* 0x0000000f04047221 */ /* 0x000fc80000000000 */
[----:B------:R-:W-:-:S04]  /*0ce0*/  FADD R4, R4, R17 ;  /* 0x0000001104047221 */ /* 0x000fc80000000000 */
[----:B------:R-:W-:-:S07]  /*0cf0*/  FADD R5, R4, R19 ;  /* 0x0000001304057221 */ /* 0x000fce0000000000 */
.L_x_9:
        /* <DEDUP_REMOVED lines=10> */
[----:B------:R-:W5:Y:S01]  /*0da0*/  LDG.E.CONSTANT R11, desc[UR8][R2.64+0xc] ;  /* 0x00000c08020b7981 */ /* 0x000f62000c1e9900 */
[----:B------:R-:W-:Y:S01]  /*0db0*/  IADD3 R0, PT, PT, R0, 0x4, RZ ;  /* 0x0000000400007810 */ /* 0x000fe20007ffe0ff */
[----:B--2---:R-:W-:-:S04]  /*0dc0*/  FADD R4, R5, R4 ;  /* 0x0000000405047221 */ /* 0x004fc80000000000 */
[----:B---3--:R-:W-:-:S04]  /*0dd0*/  FADD R4, R4, R7 ;  /* 0x0000000704047221 */ /* 0x008fc80000000000 */
[----:B----4-:R-:W-:-:S04]  /*0de0*/  FADD R4, R4, R9 ;  /* 0x0000000904047221 */ /* 0x010fc80000000000 */
[----:B-----5:R-:W-:-:S07]  /*0df0*/  FADD R5, R4, R11 ;  /* 0x0000000b04057221 */ /* 0x020fce0000000000 */
.L_x_10:
[----:B------:R-:W-:Y:S05]  /*0e00*/  BRA.U !UP2, `(.L_x_6) ;  /* 0x000000010a287547 */ /* 0x000fea000b800000 */
[----:B------:R-:W0:Y:S01]  /*0e10*/  LDC.64 R2, c[0x0][0x388] ;  /* 0x0000e200ff027b82 */ /* 0x000e220000000a00 */
[----:B------:R-:W-:Y:S01]  /*0e20*/  UIADD3 UR4, UPT, UPT, -UR4, URZ, URZ ;  /* 0x000000ff04047290 */ /* 0x000fe2000fffe1ff */
[----:B0-----:R-:W-:-:S11]  /*0e30*/  IMAD.WIDE.U32 R2, R0, 0x4, R2 ;  /* 0x0000000400027825 */ /* 0x001fd600078e0002 */
.L_x_11:
[----:B------:R0:W2:Y:S01]  /*0e40*/  LDG.E.CONSTANT R0, desc[UR8][R2.64] ;  /* 0x0000000802007981 */ /* 0x0000a2000c1e9900 */
[----:B------:R-:W-:-:S04]  /*0e50*/  UIADD3 UR4, UPT, UPT, UR4, 0x1, URZ ;  /* 0x0000000104047890 */ /* 0x000fc8000fffe0ff */
[----:B------:R-:W-:Y:S01]  /*0e60*/  UISETP.NE.AND UP1, UPT, UR4, URZ, UPT ;  /* 0x000000ff0400728c */ /* 0x000fe2000bf25270 */
[----:B0-----:R-:W-:-:S05]  /*0e70*/  IADD3 R2, P0, PT, R2, 0x4, RZ ;  /* 0x0000000402027810 */ /* 0x001fca0007f1e0ff */
[----:B------:R-:W-:Y:S02]  /*0e80*/  IMAD.X R3, RZ, RZ, R3, P0 ;  /* 0x000000ffff037224 */ /* 0x000fe400000e0603 */
[----:B--2---:R-:W-:Y:S01]  /*0e90*/  FADD R5, R0, R5 ;  /* 0x0000000500057221 */ /* 0x004fe20000000000 */
[----:B------:R-:W-:Y:S06]  /*0ea0*/  BRA.U UP1, `(.L_x_11) ;  /* 0xfffffffd01e47547 */ /* 0x000fec000b83ffff */
.L_x_6:
[----:B------:R-:W-:Y:S01]  /*0eb0*/  UIADD3 UR4, UPT, UPT, UR6, -0x1, URZ ;  /* 0xffffffff06047890 */ /* 0x000fe2000fffe0ff */
[----:B------:R-:W-:-:S03]  /*0ec0*/  MOV R3, RZ ;  /* 0x000000ff00037202 */ /* 0x000fc60000000f00 */
[----:B------:R-:W-:-:S04]  /*0ed0*/  UIMAD UR4, UR4, UR6, URZ ;  /* 0x00000006040472a4 */ /* 0x000fc8000f8e02ff */
[----:B------:R-:W-:Y:S02]  /*0ee0*/  UISETP.GE.AND UP1, UPT, UR4, 0x2, UPT ;  /* 0x000000020400788c */ /* 0x000fe4000bf26270 */
[----:B------:R-:W-:-:S04]  /*0ef0*/  ULEA.HI UR5, UR4, UR4, URZ, 0x1 ;  /* 0x0000000404057291 */ /* 0x000fc8000f8f08ff */
[----:B------:R-:W-:-:S03]  /*0f00*/  USHF.R.S32.HI UR5, URZ, 0x1, UR5 ;  /* 0x00000001ff057899 */ /* 0x000fc60008011405 */
[----:B------:R-:W-:Y:S09]  /*0f10*/  BRA.U !UP1, `(.L_x_12) ;  /* 0x0000000509787547 */ /* 0x000ff2000b800000 */
[----:B------:R-:W-:Y:S01]  /*0f20*/  UIADD3 UR4, UPT, UPT, UR5, -0x1, URZ ;  /* 0xffffffff05047890 */ /* 0x000fe2000fffe0ff */
[----:B------:R-:W-:Y:S01]  /*0f30*/  HFMA2 R0, -RZ, RZ, 0, 0 ;  /* 0x00000000ff007431 */ /* 0x000fe200000001ff */
[----:B------:R-:W-:Y:S01]  /*0f40*/  ULOP3.LUT UR10, UR5, 0xf, URZ, 0xc0, !UPT ;  /* 0x0000000f050a7892 */ /* 0x000fe2000f8ec0ff */
[----:B------:R-:W-:Y:S01]  /*0f50*/  IMAD.MOV.U32 R4, RZ, RZ, RZ ;  /* 0x000000ffff047224 */ /* 0x000fe200078e00ff */
[----:B------:R-:W-:Y:S02]  /*0f60*/  UISETP.GE.U32.AND UP2, UPT, UR4, 0xf, UPT ;  /* 0x0000000f0400788c */ /* 0x000fe4000bf46070 */
[----:B------:R-:W-:-:S07]  /*0f70*/  UISETP.NE.AND UP1, UPT, UR10, URZ, UPT ;  /* 0x000000ff0a00728c */ /* 0x000fce000bf25270 */
[----:B------:R-:W-:Y:S05]  /*0f80*/  BRA.U !UP2, `(.L_x_13) ;  /* 0x000000010a9c7547 */ /* 0x000fea000b800000 */
[----:B------:R-:W0:Y:S01]  /*0f90*/  LDCU.64 UR6, c[0x0][0x390] ;  /* 0x00007200ff0677ac */ /* 0x000e220008000a00 */
[----:B------:R-:W-:Y:S01]  /*0fa0*/  IMAD.MOV.U32 R0, RZ, RZ, RZ ;  /* 0x000000ffff007224 */ /* 0x000fe200078e00ff */
[----:B------:R-:W-:-:S06]  /*0fb0*/  ULOP3.LUT UR11, UR5, 0x3ffffff0, URZ, 0xc0, !UPT ;  /* 0x3ffffff0050b7892 */ /* 0x000fcc000f8ec0ff */
[----:B------:R-:W-:Y:S01]  /*0fc0*/  MOV R4, UR11 ;  /* 0x0000000b00047c02 */ /* 0x000fe20008000f00 */
[----:B0-----:R-:W-:-:S04]  /*0fd0*/  UIADD3 UR4, UP2, UPT, UR6, 0x20, URZ ;  /* 0x0000002006047890 */ /* 0x001fc8000ff5e0ff */
[----:B------:R-:W-:Y:S02]  /*0fe0*/  UIADD3.X UR6, UPT, UPT, URZ, UR7, URZ, UP2, !UPT ;  /* 0x00000007ff067290 */ /* 0x000fe400097fe4ff */
[----:B------:R-:W-:Y:S01]  /*0ff0*/  IMAD.U32 R9, RZ, RZ, UR4 ;  /* 0x00000004ff097e24 */ /* 0x000fe2000f8e00ff */
[----:B------:R-:W-:-:S03]  /*1000*/  UIADD3 UR7, UPT, UPT, -UR11, URZ, URZ ;  /* 0x000000ff0b077290 */ /* 0x000fc6000fffe1ff */
[----:B------:R-:W-:-:S09]  /*1010*/  MOV R3, UR6 ;  /* 0x0000000600037c02 */ /* 0x000fd20008000f00 */
.L_x_14:
[----:B------:R-:W-:-:S05]  /*1020*/  IMAD.MOV.U32 R2, RZ, RZ, R9 ;  /* 0x000000ffff027224 */ /* 0x000fca00078e0009 */
[----:B------:R-:W2:Y:S04]  /*1030*/  LDG.E.CONSTANT R9, desc[UR8][R2.64+-0x20] ;  /* 0xffffe00802097981 */ /* 0x000ea8000c1e9900 */
[----:B------:R-:W2:Y:S04]  /*1040*/  LDG.E.CONSTANT R8, desc[UR8][R2.64+-0x1c] ;  /* 0xffffe40802087981 */ /* 0x000ea8000c1e9900 */
[----:B------:R-:W3:Y:S04]  /*1050*/  LDG.E.CONSTANT R11, desc[UR8][R2.64+-0x18] ;  /* 0xffffe808020b7981 */ /* 0x000ee8000c1e9900 */
[----:B------:R-:W3:Y:S04]  /*1060*/  LDG.E.CONSTANT R10, desc[UR8][R2.64+-0x14] ;  /* 0xffffec08020a7981 */ /* 0x000ee8000c1e9900 */
[----:B------:R-:W4:Y:S04]  /*1070*/  LDG.E.CONSTANT R13, desc[UR8][R2.64+-0x10] ;  /* 0xfffff008020d7981 */ /* 0x000f28000c1e9900 */
        /* <DEDUP_REMOVED lines=13> */
[----:B--2---:R-:W-:Y:S02]  /*1150*/  IADD3 R8, PT, PT, R8, R9, R0 ;  /* 0x0000000908087210 */ /* 0x004fe40007ffe000 */
[----:B------:R-:W-:-:S04]  /*1160*/  IADD3 R9, P0, PT, R2, 0x40, RZ ;  /* 0x0000004002097810 */ /* 0x000fc80007f1e0ff */
[----:B0-----:R-:W-:Y:S02]  /*1170*/  IADD3.X R3, PT, PT, RZ, R3, RZ, P0, !PT ;  /* 0x00000003ff037210 */ /* 0x001fe400007fe4ff */
[----:B---3--:R-:W-:-:S04]  /*1180*/  IADD3 R8, PT, PT, R10, R11, R8 ;  /* 0x0000000b0a087210 */ /* 0x008fc80007ffe008 */
[----:B----4-:R-:W-:-:S04]  /*1190*/  IADD3 R8, PT, PT, R14, R13, R8 ;  /* 0x0000000d0e087210 */ /* 0x010fc80007ffe008 */
[----:B-----5:R-:W-:-:S04]  /*11a0*/  IADD3 R8, PT, PT, R16, R15, R8 ;  /* 0x0000000f10087210 */ /* 0x020fc80007ffe008 */
[----:B------:R-:W-:-:S04]  /*11b0*/  IADD3 R8, PT, PT, R18, R17, R8 ;  /* 0x0000001112087210 */ /* 0x000fc80007ffe008 */
[----:B------:R-:W-:-:S04]  /*11c0*/  IADD3 R8, PT, PT, R20, R19, R8 ;  /* 0x0000001314087210 */ /* 0x000fc80007ffe008 */
[----:B------:R-:W-:-:S04]  /*11d0*/  IADD3 R8, PT, PT, R22, R21, R8 ;  /* 0x0000001516087210 */ /* 0x000fc80007ffe008 */
[----:B------:R-:W-:Y:S01]  /*11e0*/  IADD3 R0, PT, PT, R7, R6, R8 ;  /* 0x0000000607007210 */ /* 0x000fe20007ffe008 */
[----:B------:R-:W-:Y:S06]  /*11f0*/  BRA.U UP2, `(.L_x_14) ;  /* 0xfffffffd02887547 */ /* 0x000fec000b83ffff */
.L_x_13:
        /* <DEDUP_REMOVED lines=8> */
[----:B------:R-:W2:Y:S04]  /*1280*/  LDG.E.CONSTANT R6, desc[UR8][R2.64+0x4] ;  /* 0x0000040802067981 */ /* 0x000ea8000c1e9900 */
[----:B------:R-:W3:Y:S04]  /*1290*/  LDG.E.CONSTANT R9, desc[UR8][R2.64+0x8] ;  /* 0x0000080802097981 */ /* 0x000ee8000c1e9900 */
[----:B------:R-:W3:Y:S04]  /*12a0*/  LDG.E.CONSTANT R8, desc[UR8][R2.64+0xc] ;  /* 0x00000c0802087981 */ /* 0x000ee8000c1e9900 */
[----:B------:R-:W4:Y:S04]  /*12b0*/  LDG.E.CONSTANT R11, desc[UR8][R2.64+0x10] ;  /* 0x00001008020b7981 */ /* 0x000f28000c1e9900 */
[----:B------:R-:W4:Y:S04]  /*12c0*/  LDG.E.CONSTANT R10, desc[UR8][R2.64+0x14] ;  /* 0x00001408020a7981 */ /* 0x000f28000c1e9900 */
[----:B------:R-:W5:Y:S04]  /*12d0*/  LDG.E.CONSTANT R13, desc[UR8][R2.64+0x18] ;  /* 0x00001808020d7981 */ /* 0x000f68000c1e9900 */
[----:B------:R-:W5:Y:S01]  /*12e0*/  LDG.E.CONSTANT R14, desc[UR8][R2.64+0x1c] ;  /* 0x00001c08020e7981 */ /* 0x000f62000c1e9900 */
[----:B------:R-:W-:Y:S01]  /*12f0*/  VIADD R4, R4, 0x8 ;  /* 0x0000000804047836 */ /* 0x000fe20000000000 */
[----:B--2---:R-:W-:-:S04]  /*1300*/  IADD3 R6, PT, PT, R6, R7, R0 ;  /* 0x0000000706067210 */ /* 0x004fc80007ffe000 */
[----:B---3--:R-:W-:-:S04]  /*1310*/  IADD3 R6, PT, PT, R8, R9, R6 ;  /* 0x0000000908067210 */ /* 0x008fc80007ffe006 */
[----:B----4-:R-:W-:-:S04]  /*1320*/  IADD3 R6, PT, PT, R10, R11, R6 ;  /* 0x0000000b0a067210 */ /* 0x010fc80007ffe006 */
[----:B-----5:R-:W-:-:S07]  /*1330*/  IADD3 R0, PT, PT, R14, R13, R6 ;  /* 0x0000000d0e007210 */ /* 0x020fce0007ffe006 */
.L_x_16:
        /* <DEDUP_REMOVED lines=10> */
[----:B------:R-:W3:Y:S01]  /*13e0*/  LDG.E.CONSTANT R8, desc[UR8][R2.64+0xc] ;  /* 0x00000c0802087981 */ /* 0x000ee2000c1e9900 */
[----:B------:R-:W-:-:S02]  /*13f0*/  IADD3 R4, PT, PT, R4, 0x4, RZ ;  /* 0x0000000404047810 */ /* 0x000fc40007ffe0ff */
[----:B--2---:R-:W-:-:S04]  /*1400*/  IADD3 R0, PT, PT, R6, R7, R0 ;  /* 0x0000000706007210 */ /* 0x004fc80007ffe000 */
[----:B---3--:R-:W-:-:S07]  /*1410*/  IADD3 R0, PT, PT, R8, R9, R0 ;  /* 0x0000000908007210 */ /* 0x008fce0007ffe000 */
.L_x_17:
[----:B------:R-:W-:Y:S05]  /*1420*/  BRA.U !UP2, `(.L_x_15) ;  /* 0x000000010a307547 */ /* 0x000fea000b800000 */
[----:B------:R-:W0:Y:S01]  /*1430*/  LDC.64 R2, c[0x0][0x390] ;  /* 0x0000e400ff027b82 */ /* 0x000e220000000a00 */
[----:B------:R-:W-:Y:S01]  /*1440*/  UIADD3 UR4, UPT, UPT, -UR4, URZ, URZ ;  /* 0x000000ff04047290 */ /* 0x000fe2000fffe1ff */
[----:B0-----:R-:W-:-:S04]  /*1450*/  IMAD.WIDE.U32 R2, R4, 0x4, R2 ;  /* 0x0000000404027825 */ /* 0x001fc800078e0002 */
[----:B------:R-:W-:-:S07]  /*1460*/  IMAD.MOV.U32 R7, RZ, RZ, R3 ;  /* 0x000000ffff077224 */ /* 0x000fce00078e0003 */
.L_x_18:
[----:B------:R-:W-:-:S06]  /*1470*/  MOV R3, R7 ;  /* 0x0000000700037202 */ /* 0x000fcc0000000f00 */
[----:B------:R0:W2:Y:S01]  /*1480*/  LDG.E.CONSTANT R3, desc[UR8][R2.64] ;  /* 0x0000000802037981 */ /* 0x0000a2000c1e9900 */
[----:B------:R-:W-:-:S04]  /*1490*/  UIADD3 UR4, UPT, UPT, UR4, 0x1, URZ ;  /* 0x0000000104047890 */ /* 0x000fc8000fffe0ff */
[----:B------:R-:W-:Y:S01]  /*14a0*/  UISETP.NE.AND UP1, UPT, UR4, URZ, UPT ;  /* 0x000000ff0400728c */ /* 0x000fe2000bf25270 */
[----:B0-----:R-:W-:-:S04]  /*14b0*/  IADD3 R2, P0, PT, R2, 0x4, RZ ;  /* 0x0000000402027810 */ /* 0x001fc80007f1e0ff */
[----:B------:R-:W-:Y:S01]  /*14c0*/  IADD3.X R7, PT, PT, RZ, R7, RZ, P0, !PT ;  /* 0x00000007ff077210 */ /* 0x000fe200007fe4ff */
[----:B--2---:R-:W-:-:S03]  /*14d0*/  IMAD.IADD R0, R3, 0x1, R0 ;  /* 0x0000000103007824 */ /* 0x004fc600078e0200 */
[----:B------:R-:W-:Y:S05]  /*14e0*/  BRA.U UP1, `(.L_x_18) ;  /* 0xfffffffd01e07547 */ /* 0x000fea000b83ffff */
.L_x_15:
[----:B------:R-:W-:-:S07]  /*14f0*/  I2FP.F32.S32 R3, R0 ;  /* 0x0000000000037245 */ /* 0x000fce0000201400 */
.L_x_12:
[----:B------:R-:W0:Y:S02]  /*1500*/  LDCU UR4, c[0x0][0x3e0] ;  /* 0x00007c00ff0477ac */ /* 0x000e240008000800 */
[----:B0-----:R-:W-:-:S06]  /*1510*/  UIMAD UR5, UR5, UR4, URZ ;  /* 0x00000004050572a4 */ /* 0x001fcc000f8e02ff */
[----:B------:R-:W-:-:S04]  /*1520*/  I2FP.F32.S32 R2, UR5 ;  /* 0x0000000500027c45 */ /* 0x000fc80008201400 */
[----:B------:R-:W0:Y:S08]  /*1530*/  MUFU.RCP R7, R2 ;  /* 0x0000000200077308 */ /* 0x000e300000001000 */
[----:B------:R-:W1:Y:S01]  /*1540*/  FCHK P0, R3, R2 ;  /* 0x0000000203007302 */ /* 0x000e620000000000 */
[----:B0-----:R-:W-:-:S04]  /*1550*/  FFMA R0, -R2, R7, 1 ;  /* 0x3f80000002007423 */ /* 0x001fc80000000107 */
[----:B------:R-:W-:-:S04]  /*1560*/  FFMA R0, R7, R0, R7 ;  /* 0x0000000007007223 */ /* 0x000fc80000000007 */
[----:B------:R-:W-:-:S04]  /*1570*/  FFMA R7, R0, R3, RZ ;  /* 0x0000000300077223 */ /* 0x000fc800000000ff */
[----:B------:R-:W-:-:S04]  /*1580*/  FFMA R4, -R2, R7, R3 ;  /* 0x0000000702047223 */ /* 0x000fc80000000103 */
[----:B------:R-:W-:Y:S01]  /*1590*/  FFMA R4, R0, R4, R7 ;  /* 0x0000000400047223 */ /* 0x000fe20000000007 */
[----:B-1----:R-:W-:Y:S06]  /*15a0*/  @!P0 BRA `(.L_x_19) ;  /* 0x0000000000148947 */ /* 0x002fec0003800000 */
[----:B------:R-:W-:Y:S01]  /*15b0*/  IMAD.MOV.U32 R0, RZ, RZ, R3 ;  /* 0x000000ffff007224 */ /* 0x000fe200078e0003 */
[----:B------:R-:W-:Y:S02]  /*15c0*/  MOV R3, R2 ;  /* 0x0000000200037202 */ /* 0x000fe40000000f00 */
[----:B------:R-:W-:-:S07]  /*15d0*/  MOV R6, 0x15f0 ;  /* 0x000015f000067802 */ /* 0x000fce0000000f00 */
[----:B------:R-:W-:Y:S05]  /*15e0*/  CALL.REL.NOINC `($__internal_1_$__cuda_sm3x_div_rn_noftz_f32_slowpath) ;  /* 0x0000000c00ac7944 */ /* 0x000fea0003c00000 */
[----:B------:R-:W-:-:S07]  /*15f0*/  IMAD.MOV.U32 R4, RZ, RZ, R0 ;  /* 0x000000ffff047224 */ /* 0x000fce00078e0000 */
.L_x_19:
[----:B------:R-:W-:Y:S01]  /*1600*/  HFMA2 R7, -RZ, RZ, 0, 0 ;  /* 0x00000000ff077431 */ /* 0x000fe200000001ff */
[----:B------:R-:W-:Y:S06]  /*1610*/  BRA.U !UP0, `(.L_x_20) ;  /* 0x0000000908147547 */ /* 0x000fec000b800000 */
[----:B------:R-:W0:Y:S01]  /*1620*/  LDCU UR6, c[0x0][0x3a8] ;  /* 0x00007500ff0677ac */ /* 0x000e220008000800 */
[----:B------:R-:W-:Y:S01]  /*1630*/  IMAD.MOV.U32 R7, RZ, RZ, RZ ;  /* 0x000000ffff077224 */ /* 0x000fe200078e00ff */
[----:B------:R-:W-:Y:S01]  /*1640*/  MOV R0, RZ ;  /* 0x000000ff00007202 */ /* 0x000fe20000000f00 */
[----:B0-----:R-:W-:Y:S02]  /*1650*/  UISETP.GE.U32.AND UP1, UPT, UR6, 0x10, UPT ;  /* 0x000000100600788c */ /* 0x001fe4000bf26070 */
[----:B------:R-:W-:-:S04]  /*1660*/  ULOP3.LUT UR10, UR6, 0xf, URZ, 0xc0, !UPT ;  /* 0x0000000f060a7892 */ /* 0x000fc8000f8ec0ff */
[----:B------:R-:W-:-:S03]  /*1670*/  UISETP.NE.AND UP0, UPT, UR10, URZ, UPT ;  /* 0x000000ff0a00728c */ /* 0x000fc6000bf05270 */
[----:B------:R-:W-:Y:S08]  /*1680*/  BRA.U !UP1, `(.L_x_21) ;  /* 0x0000000109f87547 */ /* 0x000ff0000b800000 */
[----:B------:R-:W0:Y:S01]  /*1690*/  LDCU.64 UR4, c[0x0][0x398] ;  /* 0x00007300ff0477ac */ /* 0x000e220008000a00 */
[----:B------:R-:W-:Y:S01]  /*16a0*/  IMAD.MOV.U32 R7, RZ, RZ, RZ ;  /* 0x000000ffff077224 */ /* 0x000fe200078e00ff */
[----:B------:R-:W-:-:S04]  /*16b0*/  ULOP3.LUT UR11, UR6, 0x7ffffff0, URZ, 0xc0, !UPT ;  /* 0x7ffffff0060b7892 */ /* 0x000fc8000f8ec0ff */
[----:B------:R-:W-:Y:S02]  /*16c0*/  UIADD3 UR7, UPT, UPT, -UR11, URZ, URZ ;  /* 0x000000ff0b077290 */ /* 0x000fe4000fffe1ff */
[----:B------:R-:W-:Y:S01]  /*16d0*/  MOV R0, UR11 ;  /* 0x0000000b00007c02 */ /* 0x000fe20008000f00 */
[----:B0-----:R-:W-:-:S04]  /*16e0*/  UIADD3 UR4, UP1, UPT, UR4, 0x20, URZ ;  /* 0x0000002004047890 */ /* 0x001fc8000ff3e0ff */
[----:B------:R-:W-:Y:S02]  /*16f0*/  UIADD3.X UR5, UPT, UPT, URZ, UR5, URZ, UP1, !UPT ;  /* 0x00000005ff057290 */ /* 0x000fe40008ffe4ff */
[----:B------:R-:W-:-:S04]  /*1700*/  IMAD.U32 R2, RZ, RZ, UR4 ;  /* 0x00000004ff027e24 */ /* 0x000fc8000f8e00ff */
[----:B------:R-:W-:-:S07]  /*1710*/  MOV R3, UR5 ;  /* 0x0000000500037c02 */ /* 0x000fce0008000f00 */
.L_x_22:
        /* <DEDUP_REMOVED lines=18> */
[----:B0-----:R-:W-:-:S05]  /*1840*/  IADD3 R2, P0, PT, R2, 0x40, RZ ;  /* 0x0000004002027810 */ /* 0x001fca0007f1e0ff */
[----:B------:R-:W-:Y:S01]  /*1850*/  IMAD.X R3, RZ, RZ, R3, P0 ;  /* 0x000000ffff037224 */ /* 0x000fe200000e0603 */
[----:B--2---:R-:W-:Y:S02]  /*1860*/  I2FP.F32.S32 R20, R20 ;  /* 0x0000001400147245 */ /* 0x004fe40000201400 */
[----:B---3--:R-:W-:-:S03]  /*1870*/  I2FP.F32.S32 R21, R21 ;  /* 0x0000001500157245 */ /* 0x008fc60000201400 */
[----:B------:R-:W-:Y:S01]  /*1880*/  FADD R20, R20, R7 ;  /* 0x0000000714147221 */ /* 0x000fe20000000000 */
[----:B----4-:R-:W-:-:S03]  /*1890*/  I2FP.F32.S32 R7, R22 ;  /* 0x0000001600077245 */ /* 0x010fc60000201400 */
[----:B------:R-:W-:Y:S01]  /*18a0*/  FADD R20, R20, R21 ;  /* 0x0000001514147221 */ /* 0x000fe20000000000 */
[----:B-----5:R-:W-:-:S03]  /*18b0*/  I2FP.F32.S32 R22, R23 ;  /* 0x0000001700167245 */ /* 0x020fc60000201400 */
[----:B------:R-:W-:Y:S01]  /*18c0*/  FADD R7, R20, R7 ;  /* 0x0000000714077221 */ /* 0x000fe20000000000 */
[----:B------:R-:W-:-:S03]  /*18d0*/  I2FP.F32.S32 R20, R19 ;  /* 0x0000001300147245 */ /* 0x000fc60000201400 */
        /* <DEDUP_REMOVED lines=22> */
[----:B------:R-:W-:-:S04]  /*1a40*/  FADD R7, R7, R8 ;  /* 0x0000000807077221 */ /* 0x000fc80000000000 */
[----:B------:R-:W-:Y:S01]  /*1a50*/  FADD R7, R7, R6 ;  /* 0x0000000607077221 */ /* 0x000fe20000000000 */
[----:B------:R-:W-:Y:S06]  /*1a60*/  BRA.U UP1, `(.L_x_22) ;  /* 0xfffffffd012c7547 */ /* 0x000fec000b83ffff */
.L_x_21:
        /* <DEDUP_REMOVED lines=15> */
[----:B------:R-:W-:-:S02]  /*1b60*/  IADD3 R0, PT, PT, R0, 0x8, RZ ;  /* 0x0000000800007810 */ /* 0x000fc40007ffe0ff */
        /* <DEDUP_REMOVED lines=15> */
[----:B------:R-:W-:-:S07]  /*1c60*/  FADD R7, R6, R7 ;  /* 0x0000000706077221 */ /* 0x000fce0000000000 */
.L_x_23:
        /* <DEDUP_REMOVED lines=11> */
[----:B------:R-:W-:Y:S01]  /*1d20*/  VIADD R0, R0, 0x4 ;  /* 0x0000000400007836 */ /* 0x000fe20000000000 */
[----:B--2---:R-:W-:-:S02]  /*1d30*/  I2FP.F32.S32 R6, R6 ;  /* 0x0000000600067245 */ /* 0x004fc40000201400 */
[----:B---3--:R-:W-:-:S03]  /*1d40*/  I2FP.F32.S32 R9, R8 ;  /* 0x0000000800097245 */ /* 0x008fc60000201400 */
[----:B------:R-:W-:Y:S01]  /*1d50*/  FADD R6, R7, R6 ;  /* 0x0000000607067221 */ /* 0x000fe20000000000 */
[----:B----4-:R-:W-:-:S03]  /*1d60*/  I2FP.F32.S32 R7, R10 ;  /* 0x0000000a00077245 */ /* 0x010fc60000201400 */
[----:B------:R-:W-:Y:S01]  /*1d70*/  FADD R6, R6, R9 ;  /* 0x0000000906067221 */ /* 0x000fe20000000000 */
[----:B-----5:R-:W-:-:S03]  /*1d80*/  I2FP.F32.S32 R8, R11 ;  /* 0x0000000b00087245 */ /* 0x020fc60000201400 */
[----:B------:R-:W-:-:S04]  /*1d90*/  FADD R7, R6, R7 ;  /* 0x0000000706077221 */ /* 0x000fc80000000000 */
[----:B------:R-:W-:-:S07]  /*1da0*/  FADD R7, R7, R8 ;  /* 0x0000000807077221 */ /* 0x000fce0000000000 */
.L_x_24:
[----:B------:R-:W-:Y:S05]  /*1db0*/  BRA.U !UP1, `(.L_x_20) ;  /* 0x00000001092c7547 */ /* 0x000fea000b800000 */
[----:B------:R-:W0:Y:S01]  /*1dc0*/  LDC.64 R2, c[0x0][0x398] ;  /* 0x0000e600ff027b82 */ /* 0x000e220000000a00 */
[----:B------:R-:W-:Y:S01]  /*1dd0*/  UIADD3 UR4, UPT, UPT, -UR4, URZ, URZ ;  /* 0x000000ff04047290 */ /* 0x000fe2000fffe1ff */
[----:B0-----:R-:W-:-:S11]  /*1de0*/  IMAD.WIDE.U32 R2, R0, 0x4, R2 ;  /* 0x0000000400027825 */ /* 0x001fd600078e0002 */
.L_x_25:
[----:B------:R0:W2:Y:S01]  /*1df0*/  LDG.E.CONSTANT R0, desc[UR8][R2.64] ;  /* 0x0000000802007981 */ /* 0x0000a2000c1e9900 */
[----:B------:R-:W-:-:S04]  /*1e00*/  UIADD3 UR4, UPT, UPT, UR4, 0x1, URZ ;  /* 0x0000000104047890 */ /* 0x000fc8000fffe0ff */
[----:B------:R-:W-:Y:S01]  /*1e10*/  UISETP.NE.AND UP0, UPT, UR4, URZ, UPT ;  /* 0x000000ff0400728c */ /* 0x000fe2000bf05270 */
[----:B0-----:R-:W-:-:S04]  /*1e20*/  IADD3 R2, P0, PT, R2, 0x4, RZ ;  /* 0x0000000402027810 */ /* 0x001fc80007f1e0ff */
[----:B------:R-:W-:Y:S02]  /*1e30*/  IADD3.X R3, PT, PT, RZ, R3, RZ, P0, !PT ;  /* 0x00000003ff037210 */ /* 0x000fe400007fe4ff */
[----:B--2---:R-:W-:-:S05]  /*1e40*/  I2FP.F32.S32 R0, R0 ;  /* 0x0000000000007245 */ /* 0x004fca0000201400 */
[----:B------:R-:W-:Y:S01]  /*1e50*/  FADD R7, R0, R7 ;  /* 0x0000000700077221 */ /* 0x000fe20000000000 */
[----:B------:R-:W-:Y:S06]  /*1e60*/  BRA.U UP0, `(.L_x_25) ;  /* 0xfffffffd00e07547 */ /* 0x000fec000b83ffff */
.L_x_20:
[----:B------:R-:W0:Y:S02]  /*1e70*/  LDCU UR4, c[0x0][0x3a8] ;  /* 0x00007500ff0477ac */ /* 0x000e240008000800 */
[----:B0-----:R-:W-:-:S04]  /*1e80*/  I2FP.F32.S32 R3, UR4 ;  /* 0x0000000400037c45 */ /* 0x001fc80008201400 */
        /* <DEDUP_REMOVED lines=9> */
[----:B------:R-:W-:-:S07]  /*1f20*/  MOV R6, 0x1f40 ;  /* 0x00001f4000067802 */ /* 0x000fce0000000f00 */
[----:B------:R-:W-:Y:S05]  /*1f30*/  CALL.REL.NOINC `($__internal_1_$__cuda_sm3x_div_rn_noftz_f32_slowpath) ;  /* 0x0000000400587944 */ /* 0x000fea0003c00000 */
[----:B------:R-:W-:-:S07]  /*1f40*/  MOV R2, R0 ;  /* 0x0000000000027202 */ /* 0x000fce0000000f00 */
.L_x_26:
[----:B------:R-:W0:Y:S01]  /*1f50*/  LDC.64 R6, c[0x0][0x3a0] ;  /* 0x0000e800ff067b82 */ /* 0x000e220000000a00 */
[----:B------:R-:W1:Y:S08]  /*1f60*/  MUFU.RCP R0, R3 ;  /* 0x0000000300007308 */ /* 0x000e700000001000 */
[----:B------:R-:W2:Y:S01]  /*1f70*/  FCHK P0, R5, R3 ;  /* 0x0000000305007302 */ /* 0x000ea20000000000 */
[----:B-1----:R-:W-:-:S04]  /*1f80*/  FFMA R9, -R3, R0, 1 ;  /* 0x3f80000003097423 */ /* 0x002fc80000000100 */
[----:B------:R-:W-:Y:S01]  /*1f90*/  FFMA R0, R0, R9, R0 ;  /* 0x0000000900007223 */ /* 0x000fe20000000000 */
[----:B0-----:R0:W-:Y:S03]  /*1fa0*/  STG.E desc[UR8][R6.64], R12 ;  /* 0x0000000c06007986 */ /* 0x0011e6000c101908 */
[----:B------:R-:W-:-:S04]  /*1fb0*/  FFMA R8, R0, R5, RZ ;  /* 0x0000000500087223 */ /* 0x000fc800000000ff */
[----:B------:R-:W-:-:S04]  /*1fc0*/  FFMA R9, -R3, R8, R5 ;  /* 0x0000000803097223 */ /* 0x000fc80000000105 */
[----:B------:R-:W-:Y:S01]  /*1fd0*/  FFMA R9, R0, R9, R8 ;  /* 0x0000000900097223 */ /* 0x000fe20000000008 */
[----:B--2---:R-:W-:Y:S06]  /*1fe0*/  @!P0 BRA `(.L_x_27) ;  /* 0x0000000000108947 */ /* 0x004fec0003800000 */
[----:B------:R-:W-:Y:S01]  /*1ff0*/  IMAD.MOV.U32 R0, RZ, RZ, R5 ;  /* 0x000000ffff007224 */ /* 0x000fe200078e0005 */
[----:B0-----:R-:W-:-:S07]  /*2000*/  MOV R6, 0x2020 ;  /* 0x0000202000067802 */ /* 0x001fce0000000f00 */
[----:B------:R-:W-:Y:S05]  /*2010*/  CALL.REL.NOINC `($__internal_1_$__cuda_sm3x_div_rn_noftz_f32_slowpath) ;  /* 0x0000000400207944 */ /* 0x000fea0003c00000 */
[----:B------:R-:W-:-:S07]  /*2020*/  MOV R9, R0 ;  /* 0x0000000000097202 */ /* 0x000fce0000000f00 */
.L_x_27:
[----:B0-----:R-:W0:Y:S01]  /*2030*/  LDC.64 R6, c[0x0][0x3a0] ;  /* 0x0000e800ff067b82 */ /* 0x001e220000000a00 */
[----:B------:R-:W-:-:S04]  /*2040*/  FADD R8, R2, 1 ;  /* 0x3f80000002087421 */ /* 0x000fc80000000000 */
[----:B------:R-:W-:-:S05]  /*2050*/  VIADD R0, R8, 0x1800000 ;  /* 0x0180000008007836 */ /* 0x000fca0000000000 */
[----:B------:R-:W-:-:S04]  /*2060*/  LOP3.LUT R0, R0, 0x7f800000, RZ, 0xc0, !PT ;  /* 0x7f80000000007812 */ /* 0x000fc800078ec0ff */
[----:B------:R-:W-:Y:S01]  /*2070*/  ISETP.GT.U32.AND P0, PT, R0, 0x1ffffff, PT ;  /* 0x01ffffff0000780c */ /* 0x000fe20003f04070 */
[----:B0-----:R0:W-:Y:S04]  /*2080*/  STG.E desc[UR8][R6.64+0x4], R9 ;  /* 0x0000040906007986 */ /* 0x0011e8000c101908 */
[----:B------:R0:W-:Y:S08]  /*2090*/  STG.E desc[UR8][R6.64+0x8], R4 ;  /* 0x0000080406007986 */ /* 0x0001f0000c101908 */
[----:B------:R-:W-:Y:S05]  /*20a0*/  @P0 BRA `(.L_x_28) ;  /* 0x00000000000c0947 */ /* 0x000fea0003800000 */
[----:B------:R-:W-:-:S07]  /*20b0*/  MOV R2, 0x20d0 ;  /* 0x000020d000027802 */ /* 0x000fce0000000f00 */
[----:B0-----:R-:W-:Y:S05]  /*20c0*/  CALL.REL.NOINC `($__internal_0_$__cuda_sm20_rcp_rn_f32_slowpath) ;  /* 0x0000000000207944 */ /* 0x001fea0003c00000 */
[----:B------:R-:W-:Y:S05]  /*20d0*/  BRA `(.L_x_29) ;  /* 0x0000000000107947 */ /* 0x000fea0003800000 */
.L_x_28:
[----:B------:R-:W1:Y:S02]  /*20e0*/  MUFU.RCP R5, R8 ;  /* 0x0000000800057308 */ /* 0x000e640000001000 */
[----:B-1----:R-:W-:-:S04]  /*20f0*/  FFMA R0, R8, R5, -1 ;  /* 0xbf80000008007423 */ /* 0x002fc80000000005 */
[----:B------:R-:W-:-:S04]  /*2100*/  FADD.FTZ R0, -R0, -RZ ;  /* 0x800000ff00007221 */ /* 0x000fc80000010100 */
[----:B------:R-:W-:-:S07]  /*2110*/  FFMA R5, R5, R0, R5 ;  /* 0x0000000005057223 */ /* 0x000fce0000000005 */
.L_x_29:
[----:B------:R-:W1:Y:S02]  /*2120*/  LDC.64 R2, c[0x0][0x3a0] ;  /* 0x0000e800ff027b82 */ /* 0x000e640000000a00 */
[----:B-1----:R-:W-:Y:S01]  /*2130*/  STG.E desc[UR8][R2.64+0xc], R5 ;  /* 0x00000c0502007986 */ /* 0x002fe2000c101908 */
[----:B------:R-:W-:Y:S05]  /*2140*/  EXIT ;  /* 0x000000000000794d */ /* 0x000fea0003800000 */
        .weak           $__internal_0_$__cuda_sm20_rcp_rn_f32_slowpath
        .type           $__internal_0_$__cuda_sm20_rcp_rn_f32_slowpath,@function
        .size           $__internal_0_$__cuda_sm20_rcp_rn_f32_slowpath,($__internal_1_$__cuda_sm3x_div_rn_noftz_f32_slowpath - $__internal_0_$__cuda_sm20_rcp_rn_f32_slowpath)
$__internal_0_$__cuda_sm20_rcp_rn_f32_slowpath:
[----:B------:R-:W-:-:S04]  /*2150*/  SHF.L.U32 R0, R8, 0x1, RZ ;  /* 0x0000000108007819 */ /* 0x000fc800000006ff */
[----:B------:R-:W-:Y:S01]  /*2160*/  SHF.R.U32.HI R9, RZ, 0x18, R0 ;  /* 0x00000018ff097819 */ /* 0x000fe20000011600 */
[----:B------:R-:W-:-:S03]  /*2170*/  IMAD.MOV.U32 R0, RZ, RZ, R8 ;  /* 0x000000ffff007224 */ /* 0x000fc600078e0008 */
[----:B------:R-:W-:-:S13]  /*2180*/  ISETP.NE.U32.AND P0, PT, R9, RZ, PT ;  /* 0x000000ff0900720c */ /* 0x000fda0003f05070 */
[----:B------:R-:W-:Y:S05]  /*2190*/  @P0 BRA `(.L_x_30) ;  /* 0x00000000002c0947 */ /* 0x000fea0003800000 */
[----:B------:R-:W-:-:S04]  /*21a0*/  SHF.L.U32 R3, R0, 0x1, RZ ;  /* 0x0000000100037819 */ /* 0x000fc800000006ff */
[----:B------:R-:W-:-:S13]  /*21b0*/  ISETP.NE.AND P0, PT, R3, RZ, PT ;  /* 0x000000ff0300720c */ /* 0x000fda0003f05270 */
[----:B------:R2:W3:Y:S01]  /*21c0*/  @!P0 MUFU.RCP R3, R0 ;  /* 0x0000000000038308 */ /* 0x0004e20000001000 */
[----:B------:R-:W-:Y:S05]  /*21d0*/  @!P0 BRA `(.L_x_31) ;  /* 0x0000000000a48947 */ /* 0x000fea0003800000 */
[----:B------:R-:W-:-:S04]  /*21e0*/  FFMA R4, R0, 1.84467440737095516160e+19, RZ ;  /* 0x5f80000000047823 */ /* 0x000fc800000000ff */
[----:B---3--:R-:W2:Y:S02]  /*21f0*/  MUFU.RCP R3, R4 ;  /* 0x0000000400037308 */ /* 0x008ea40000001000 */
[----:B--2---:R-:W-:-:S04]  /*2200*/  FFMA R0, R4, R3, -1 ;  /* 0xbf80000004007423 */ /* 0x004fc80000000003 */
[----:B------:R-:W-:-:S04]  /*2210*/  FADD.FTZ R0, -R0, -RZ ;  /* 0x800000ff00007221 */ /* 0x000fc80000010100 */
[----:B------:R-:W-:-:S04]  /*2220*/  FFMA R0, R3, R0, R3 ;  /* 0x0000000003007223 */ /* 0x000fc80000000003 */
[----:B------:R-:W-:Y:S01]  /*2230*/  FFMA R3, R0, 1.84467440737095516160e+19, RZ ;  /* 0x5f80000000037823 */ /* 0x000fe200000000ff */
[----:B------:R-:W-:Y:S06]  /*2240*/  BRA `(.L_x_31) ;  /* 0x0000000000887947 */ /* 0x000fec0003800000 */
.L_x_30:
[----:B------:R-:W-:-:S05]  /*2250*/  VIADD R8, R9, 0xffffff03 ;  /* 0xffffff0309087836 */ /* 0x000fca0000000000 */
[----:B------:R-:W-:-:S13]  /*2260*/  ISETP.GT.U32.AND P0, PT, R8, 0x1, PT ;  /* 0x000000010800780c */ /* 0x000fda0003f04070 */
[----:B------:R-:W-:Y:S05]  /*2270*/  @P0 BRA `(.L_x_32) ;  /* 0x0000000000780947 */ /* 0x000fea0003800000 */
[----:B------:R-:W-:Y:S01]  /*2280*/  LOP3.LUT R3, R0, 0x7fffff, RZ, 0xc0, !PT ;  /* 0x007fffff00037812 */ /* 0x000fe200078ec0ff */
[----:B------:R-:W-:-:S03]  /*2290*/  HFMA2 R7, -RZ, RZ, 0, 1.78813934326171875e-07 ;  /* 0x00000003ff077431 */ /* 0x000fc600000001ff */
[----:B------:R-:W-:-:S04]  /*22a0*/  LOP3.LUT R3, R3, 0x3f800000, RZ, 0xfc, !PT ;  /* 0x3f80000003037812 */ /* 0x000fc800078efcff */
[----:B------:R-:W0:Y:S01]  /*22b0*/  MUFU.RCP R4, R3 ;  /* 0x0000000300047308 */ /* 0x000e220000001000 */
[----:B------:R-:W-:Y:S01]  /*22c0*/  SHF.L.U32 R7, R7, R8, RZ ;  /* 0x0000000807077219 */ /* 0x000fe200000006ff */
[----:B0-----:R-:W-:-:S04]  /*22d0*/  FFMA R5, R3, R4, -1 ;  /* 0xbf80000003057423 */ /* 0x001fc80000000004 */
[----:B------:R-:W-:-:S04]  /*22e0*/  FADD.FTZ R5, -R5, -RZ ;  /* 0x800000ff05057221 */ /* 0x000fc80000010100 */
[CCC-:B------:R-:W-:Y:S01]  /*22f0*/  FFMA.RM R6, R4.reuse, R5.reuse, R4.reuse ;  /* 0x0000000504067223 */ /* 0x1c0fe20000004004 */
[----:B------:R-:W-:-:S04]  /*2300*/  FFMA.RP R5, R4, R5, R4 ;  /* 0x0000000504057223 */ /* 0x000fc80000008004 */
[C---:B------:R-:W-:Y:S02]  /*2310*/  LOP3.LUT R4, R6.reuse, 0x7fffff, RZ, 0xc0, !PT ;  /* 0x007fffff06047812 */ /* 0x040fe400078ec0ff */
[----:B------:R-:W-:Y:S02]  /*2320*/  FSETP.NEU.FTZ.AND P0, PT, R6, R5, PT ;  /* 0x000000050600720b */ /* 0x000fe40003f1d000 */
[----:B------:R-:W-:Y:S02]  /*2330*/  LOP3.LUT R4, R4, 0x800000, RZ, 0xfc, !PT ;  /* 0x0080000004047812 */ /* 0x000fe400078efcff */
[----:B------:R-:W-:Y:S02]  /*2340*/  SEL R5, RZ, 0xffffffff, !P0 ;  /* 0xffffffffff057807 */ /* 0x000fe40004000000 */
[----:B------:R-:W-:-:S03]  /*2350*/  LOP3.LUT R7, R7, R4, RZ, 0xc0, !PT ;  /* 0x0000000407077212 */ /* 0x000fc600078ec0ff */
[----:B------:R-:W-:Y:S01]  /*2360*/  IMAD.MOV R5, RZ, RZ, -R5 ;  /* 0x000000ffff057224 */ /* 0x000fe200078e0a05 */
[----:B------:R-:W-:-:S04]  /*2370*/  SHF.R.U32.HI R7, RZ, R8, R7 ;  /* 0x00000008ff077219 */ /* 0x000fc80000011607 */
[----:B------:R-:W-:Y:S02]  /*2380*/  LOP3.LUT P1, RZ, R5, R8, R4, 0xf8, !PT ;  /* 0x0000000805ff7212 */ /* 0x000fe4000782f804 */
[C---:B------:R-:W-:Y:S02]  /*2390*/  LOP3.LUT P0, RZ, R7.reuse, 0x1, RZ, 0xc0, !PT ;  /* 0x0000000107ff7812 */ /* 0x040fe4000780c0ff */
[----:B------:R-:W-:-:S04]  /*23a0*/  LOP3.LUT P2, RZ, R7, 0x2, RZ, 0xc0, !PT ;  /* 0x0000000207ff7812 */ /* 0x000fc8000784c0ff */
[----:B------:R-:W-:Y:S02]  /*23b0*/  PLOP3.LUT P0, PT, P0, P1, P2, 0xe0, 0x0 ;  /* 0x000000000000781c */ /* 0x000fe40000703c20 */
[----:B------:R-:W-:Y:S02]  /*23c0*/  LOP3.LUT P1, RZ, R0, 0x7fffff, RZ, 0xc0, !PT ;  /* 0x007fffff00ff7812 */ /* 0x000fe4000782c0ff */
[----:B------:R-:W-:-:S04]  /*23d0*/  SEL R3, RZ, 0x1, !P0 ;  /* 0x00000001ff037807 */ /* 0x000fc80004000000 */
[----:B------:R-:W-:-:S04]  /*23e0*/  IADD3 R3, PT, PT, -R3, RZ, RZ ;  /* 0x000000ff03037210 */ /* 0x000fc80007ffe1ff */
[----:B------:R-:W-:Y:S01]  /*23f0*/  ISETP.GE.AND P0, PT, R3, RZ, PT ;  /* 0x000000ff0300720c */ /* 0x000fe20003f06270 */
[----:B------:R-:W-:-:S05]  /*2400*/  VIADD R3, R9, 0xffffff04 ;  /* 0xffffff0409037836 */ /* 0x000fca0000000000 */
[----:B------:R-:W-:-:S07]  /*2410*/  SHF.R.U32.HI R3, RZ, R3, R4 ;  /* 0x00000003ff037219 */ /* 0x000fce0000011604 */
[----:B------:R-:W-:-:S05]  /*2420*/  @!P0 IADD3 R3, PT, PT, R3, 0x1, RZ ;  /* 0x0000000103038810 */ /* 0x000fca0007ffe0ff */
[----:B------:R-:W-:-:S05]  /*2430*/  @!P1 IMAD.SHL.U32 R3, R3, 0x2, RZ ;  /* 0x0000000203039824 */ /* 0x000fca00078e00ff */
[----:B------:R-:W-:Y:S01]  /*2440*/  LOP3.LUT R3, R3, 0x80000000, R0, 0xf8, !PT ;  /* 0x8000000003037812 */ /* 0x000fe200078ef800 */
[----:B------:R-:W-:Y:S06]  /*2450*/  BRA `(.L_x_31) ;  /* 0x0000000000047947 */ /* 0x000fec0003800000 */
.L_x_32:
[----:B------:R0:W1:Y:S02]  /*2460*/  MUFU.RCP R3, R0 ;  /* 0x0000000000037308 */ /* 0x0000640000001000 */
.L_x_31:
[----:B-1-3--:R-:W-:Y:S01]  /*2470*/  MOV R5, R3 ;  /* 0x0000000300057202 */ /* 0x00afe20000000f00 */
[----:B------:R-:W-:-:S04]  /*2480*/  IMAD.MOV.U32 R3, RZ, RZ, 0x0 ;  /* 0x00000000ff037424 */ /* 0x000fc800078e00ff */
[----:B0-2---:R-:W-:Y:S05]  /*2490*/  RET.REL.NODEC R2 `(cma_performance_metrics) ;  /* 0xffffffd802d87950 */ /* 0x005fea0003c3ffff */
        .weak           $__internal_1_$__cuda_sm3x_div_rn_noftz_f32_slowpath
        .type           $__internal_1_$__cuda_sm3x_div_rn_noftz_f32_slowpath,@function
        .size           $__internal_1_$__cuda_sm3x_div_rn_noftz_f32_slowpath,(.L_x_421 - $__internal_1_$__cuda_sm3x_div_rn_noftz_f32_slowpath)
$__internal_1_$__cuda_sm3x_div_rn_noftz_f32_slowpath:
[----:B------:R-:W-:Y:S02]  /*24a0*/  SHF.R.U32.HI R8, RZ, 0x17, R3 ;  /* 0x00000017ff087819 */ /* 0x000fe40000011603 */
[----:B------:R-:W-:Y:S02]  /*24b0*/  SHF.R.U32.HI R7, RZ, 0x17, R0 ;  /* 0x00000017ff077819 */ /* 0x000fe40000011600 */
[----:B------:R-:W-:Y:S02]  /*24c0*/  LOP3.LUT R14, R8, 0xff, RZ, 0xc0, !PT ;  /* 0x000000ff080e7812 */ /* 0x000fe400078ec0ff */
[----:B------:R-:W-:Y:S02]  /*24d0*/  LOP3.LUT R13, R7, 0xff, RZ, 0xc0, !PT ;  /* 0x000000ff070d7812 */ /* 0x000fe400078ec0ff */
[----:B------:R-:W-:Y:S02]  /*24e0*/  IADD3 R10, PT, PT, R14, -0x1, RZ ;  /* 0xffffffff0e0a7810 */ /* 0x000fe40007ffe0ff */
[----:B------:R-:W-:Y:S01]  /*24f0*/  MOV R9, R3 ;  /* 0x0000000300097202 */ /* 0x000fe20000000f00 */
[----:B------:R-:W-:Y:S01]  /*2500*/  VIADD R8, R13, 0xffffffff ;  /* 0xffffffff0d087836 */ /* 0x000fe20000000000 */
[----:B------:R-:W-:-:S04]  /*2510*/  ISETP.GT.U32.AND P0, PT, R10, 0xfd, PT ;  /* 0x000000fd0a00780c */ /* 0x000fc80003f04070 */
[----:B------:R-:W-:-:S13]  /*2520*/  ISETP.GT.U32.OR P0, PT, R8, 0xfd, P0 ;  /* 0x000000fd0800780c */ /* 0x000fda0000704470 */
[----:B------:R-:W-:Y:S01]  /*2530*/  @!P0 IMAD.MOV.U32 R7, RZ, RZ, RZ ;  /* 0x000000ffff078224 */ /* 0x000fe200078e00ff */
[----:B------:R-:W-:Y:S06]  /*2540*/  @!P0 BRA `(.L_x_33) ;  /* 0x00000000005c8947 */ /* 0x000fec0003800000 */
[----:B------:R-:W-:Y:S02]  /*2550*/  FSETP.GTU.FTZ.AND P0, PT, |R0|, +INF , PT ;  /* 0x7f8000000000780b */ /* 0x000fe40003f1c200 */
[----:B------:R-:W-:-:S04]  /*2560*/  FSETP.GTU.FTZ.AND P1, PT, |R3|, +INF , PT ;  /* 0x7f8000000300780b */ /* 0x000fc80003f3c200 */
[----:B------:R-:W-:-:S13]  /*2570*/  PLOP3.LUT P0, PT, P0, P1, PT, 0xf8, 0x8f ;  /* 0x00000000008f781c */ /* 0x000fda0000703f70 */
[----:B------:R-:W-:Y:S05]  /*2580*/  @P0 BRA `(.L_x_34) ;  /* 0x0000000400440947 */ /* 0x000fea0003800000 */
[----:B------:R-:W-:-:S13]  /*2590*/  LOP3.LUT P0, RZ, R9, 0x7fffffff, R0, 0xc8, !PT ;  /* 0x7fffffff09ff7812 */ /* 0x000fda000780c800 */
[----:B------:R-:W-:Y:S05]  /*25a0*/  @!P0 BRA `(.L_x_35) ;  /* 0x0000000400348947 */ /* 0x000fea0003800000 */
[C---:B------:R-:W-:Y:S02]  /*25b0*/  FSETP.NEU.FTZ.AND P2, PT, |R0|.reuse, +INF , PT ;  /* 0x7f8000000000780b */ /* 0x040fe40003f5d200 */
[----:B------:R-:W-:Y:S02]  /*25c0*/  FSETP.NEU.FTZ.AND P1, PT, |R3|, +INF , PT ;  /* 0x7f8000000300780b */ /* 0x000fe40003f3d200 */
[----:B------:R-:W-:-:S11]  /*25d0*/  FSETP.NEU.FTZ.AND P0, PT, |R0|, +INF , PT ;  /* 0x7f8000000000780b */ /* 0x000fd60003f1d200 */
[----:B------:R-:W-:Y:S05]  /*25e0*/  @!P1 BRA !P2, `(.L_x_35) ;  /* 0x0000000400249947 */ /* 0x000fea0005000000 */
[----:B------:R-:W-:-:S04]  /*25f0*/  LOP3.LUT P2, RZ, R0, 0x7fffffff, RZ, 0xc0, !PT ;  /* 0x7fffffff00ff7812 */ /* 0x000fc8000784c0ff */
[----:B------:R-:W-:-:S13]  /*2600*/  PLOP3.LUT P1, PT, P1, P2, PT, 0x2f, 0xf2 ;  /* 0x0000000000f2781c */ /* 0x000fda0000f24577 */
[----:B------:R-:W-:Y:S05]  /*2610*/  @P1 BRA `(.L_x_36) ;  /* 0x0000000400101947 */ /* 0x000fea0003800000 */
[----:B------:R-:W-:-:S04]  /*2620*/  LOP3.LUT P1, RZ, R9, 0x7fffffff, RZ, 0xc0, !PT ;  /* 0x7fffffff09ff7812 */ /* 0x000fc8000782c0ff */
[----:B------:R-:W-:-:S13]  /*2630*/  PLOP3.LUT P0, PT, P0, P1, PT, 0x2f, 0xf2 ;  /* 0x0000000000f2781c */ /* 0x000fda0000702577 */
[----:B------:R-:W-:Y:S05]  /*2640*/  @P0 BRA `(.L_x_37) ;  /* 0x0000000000f80947 */ /* 0x000fea0003800000 */
[----:B------:R-:W-:Y:S02]  /*2650*/  ISETP.GE.AND P0, PT, R8, RZ, PT ;  /* 0x000000ff0800720c */ /* 0x000fe40003f06270 */
[----:B------:R-:W-:-:S11]  /*2660*/  ISETP.GE.AND P1, PT, R10, RZ, PT ;  /* 0x000000ff0a00720c */ /* 0x000fd60003f26270 */
[----:B------:R-:W-:Y:S01]  /*2670*/  @P0 MOV R7, RZ ;  /* 0x000000ff00070202 */ /* 0x000fe20000000f00 */
[----:B------:R-:W-:Y:S02]  /*2680*/  @!P0 IMAD.MOV.U32 R7, RZ, RZ, -0x40 ;  /* 0xffffffc0ff078424 */ /* 0x000fe400078e00ff */
[----:B------:R-:W-:Y:S01]  /*2690*/  @!P0 FFMA R0, R0, 1.84467440737095516160e+19, RZ ;  /* 0x5f80000000008823 */ /* 0x000fe200000000ff */
[----:B------:R-:W-:Y:S02]  /*26a0*/  @!P1 FFMA R9, R3, 1.84467440737095516160e+19, RZ ;  /* 0x5f80000003099823 */ /* 0x000fe400000000ff */
[----:B------:R-:W-:-:S07]  /*26b0*/  @!P1 IADD3 R7, PT, PT, R7, 0x40, RZ ;  /* 0x0000004007079810 */ /* 0x000fce0007ffe0ff */
.L_x_33:
[----:B------:R-:W-:-:S05]  /*26c0*/  LEA R8, R14, 0xc0800000, 0x17 ;  /* 0xc08000000e087811 */ /* 0x000fca00078eb8ff */
[----:B------:R-:W-:Y:S01]  /*26d0*/  IMAD.IADD R8, R9, 0x1, -R8 ;  /* 0x0000000109087824 */ /* 0x000fe200078e0a08 */
[----:B------:R-:W-:-:S03]  /*26e0*/  IADD3 R9, PT, PT, R13, -0x7f, RZ ;  /* 0xffffff810d097810 */ /* 0x000fc60007ffe0ff */
[----:B------:R-:W0:Y:S01]  /*26f0*/  MUFU.RCP R10, R8 ;  /* 0x00000008000a7308 */ /* 0x000e220000001000 */
[----:B------:R-:W-:Y:S01]  /*2700*/  FADD.FTZ R11, -R8, -RZ ;  /* 0x800000ff080b7221 */ /* 0x000fe20000010100 */
[----:B------:R-:W-:-:S03]  /*2710*/  IMAD R0, R9, -0x800000, R0 ;  /* 0xff80000009007824 */ /* 0x000fc600078e0200 */
[----:B0-----:R-:W-:-:S04]  /*2720*/  FFMA R13, R10, R11, 1 ;  /* 0x3f8000000a0d7423 */ /* 0x001fc8000000000b */
[----:B------:R-:W-:-:S04]  /*2730*/  FFMA R15, R10, R13, R10 ;  /* 0x0000000d0a0f7223 */ /* 0x000fc8000000000a */
[----:B------:R-:W-:-:S04]  /*2740*/  FFMA R10, R0, R15, RZ ;  /* 0x0000000f000a7223 */ /* 0x000fc800000000ff */
[----:B------:R-:W-:-:S04]  /*2750*/  FFMA R13, R11, R10, R0 ;  /* 0x0000000a0b0d7223 */ /* 0x000fc80000000000 */
[----:B------:R-:W-:Y:S01]  /*2760*/  FFMA R16, R15, R13, R10 ;  /* 0x0000000d0f107223 */ /* 0x000fe2000000000a */
[----:B------:R-:W-:-:S03]  /*2770*/  IADD3 R10, PT, PT, R9, 0x7f, -R14 ;  /* 0x0000007f090a7810 */ /* 0x000fc60007ffe80e */
[----:B------:R-:W-:Y:S02]  /*2780*/  FFMA R11, R11, R16, R0 ;  /* 0x000000100b0b7223 */ /* 0x000fe40000000000 */
[----:B------:R-:W-:Y:S02]  /*2790*/  IMAD.IADD R7, R10, 0x1, R7 ;  /* 0x000000010a077824 */ /* 0x000fe400078e0207 */
[----:B------:R-:W-:-:S05]  /*27a0*/  FFMA R0, R15, R11, R16 ;  /* 0x0000000b0f007223 */ /* 0x000fca0000000010 */
[----:B------:R-:W-:-:S04]  /*27b0*/  SHF.R.U32.HI R8, RZ, 0x17, R0 ;  /* 0x00000017ff087819 */ /* 0x000fc80000011600 */
[----:B------:R-:W-:-:S04]  /*27c0*/  LOP3.LUT R8, R8, 0xff, RZ, 0xc0, !PT ;  /* 0x000000ff08087812 */ /* 0x000fc800078ec0ff */
[----:B------:R-:W-:-:S05]  /*27d0*/  IADD3 R13, PT, PT, R8, R7, RZ ;  /* 0x00000007080d7210 */ /* 0x000fca0007ffe0ff */
[----:B------:R-:W-:-:S05]  /*27e0*/  VIADD R8, R13, 0xffffffff ;  /* 0xffffffff0d087836 */ /* 0x000fca0000000000 */
[----:B------:R-:W-:-:S13]  /*27f0*/  ISETP.GE.U32.AND P0, PT, R8, 0xfe, PT ;  /* 0x000000fe0800780c */ /* 0x000fda0003f06070 */
[----:B------:R-:W-:Y:S05]  /*2800*/  @!P0 BRA `(.L_x_38) ;  /* 0x0000000000808947 */ /* 0x000fea0003800000 */
[----:B------:R-:W-:-:S13]  /*2810*/  ISETP.GT.AND P0, PT, R13, 0xfe, PT ;  /* 0x000000fe0d00780c */ /* 0x000fda0003f04270 */
[----:B------:R-:W-:Y:S05]  /*2820*/  @P0 BRA `(.L_x_39) ;  /* 0x00000000006c0947 */ /* 0x000fea0003800000 */
[----:B------:R-:W-:-:S13]  /*2830*/  ISETP.GE.AND P0, PT, R13, 0x1, PT ;  /* 0x000000010d00780c */ /* 0x000fda0003f06270 */
[----:B------:R-:W-:Y:S05]  /*2840*/  @P0 BRA `(.L_x_40) ;  /* 0x0000000000980947 */ /* 0x000fea0003800000 */
[----:B------:R-:W-:Y:S02]  /*2850*/  ISETP.GE.AND P0, PT, R13, -0x18, PT ;  /* 0xffffffe80d00780c */ /* 0x000fe40003f06270 */
[----:B------:R-:W-:-:S11]  /*2860*/  LOP3.LUT R0, R0, 0x80000000, RZ, 0xc0, !PT ;  /* 0x8000000000007812 */ /* 0x000fd600078ec0ff */
[----:B------:R-:W-:Y:S05]  /*2870*/  @!P0 BRA `(.L_x_40) ;  /* 0x00000000008c8947 */ /* 0x000fea0003800000 */
[-CC-:B------:R-:W-:Y:S01]  /*2880*/  FFMA.RZ R7, R15, R11.reuse, R16.reuse ;  /* 0x0000000b0f077223 */ /* 0x180fe2000000c010 */
[----:B------:R-:W-:Y:S01]  /*2890*/  IADD3 R10, PT, PT, R13, 0x20, RZ ;  /* 0x000000200d0a7810 */ /* 0x000fe20007ffe0ff */
[-CC-:B------:R-:W-:Y:S01]  /*28a0*/  FFMA.RM R8, R15, R11.reuse, R16.reuse ;  /* 0x0000000b0f087223 */ /* 0x180fe20000004010 */
[----:B------:R-:W-:Y:S02]  /*28b0*/  ISETP.NE.AND P2, PT, R13, RZ, PT ;  /* 0x000000ff0d00720c */ /* 0x000fe40003f45270 */
[----:B------:R-:W-:Y:S01]  /*28c0*/  LOP3.LUT R9, R7, 0x7fffff, RZ, 0xc0, !PT ;  /* 0x007fffff07097812 */ /* 0x000fe200078ec0ff */
[----:B------:R-:W-:Y:S01]  /*28d0*/  FFMA.RP R7, R15, R11, R16 ;  /* 0x0000000b0f077223 */ /* 0x000fe20000008010 */
[----:B------:R-:W-:Y:S01]  /*28e0*/  IMAD.MOV R11, RZ, RZ, -R13 ;  /* 0x000000ffff0b7224 */ /* 0x000fe200078e0a0d */
[----:B------:R-:W-:Y:S02]  /*28f0*/  ISETP.NE.AND P1, PT, R13, RZ, PT ;  /* 0x000000ff0d00720c */ /* 0x000fe40003f25270 */
[----:B------:R-:W-:-:S02]  /*2900*/  LOP3.LUT R9, R9, 0x800000, RZ, 0xfc, !PT ;  /* 0x0080000009097812 */ /* 0x000fc400078efcff */
[----:B------:R-:W-:Y:S02]  /*2910*/  FSETP.NEU.FTZ.AND P0, PT, R7, R8, PT ;  /* 0x000000080700720b */ /* 0x000fe40003f1d000 */
[----:B------:R-:W-:Y:S02]  /*2920*/  SHF.L.U32 R10, R9, R10, RZ ;  /* 0x0000000a090a7219 */ /* 0x000fe400000006ff */
[----:B------:R-:W-:Y:S02]  /*2930*/  SEL R8, R11, RZ, P2 ;  /* 0x000000ff0b087207 */ /* 0x000fe40001000000 */
[----:B------:R-:W-:Y:S02]  /*2940*/  ISETP.NE.AND P1, PT, R10, RZ, P1 ;  /* 0x000000ff0a00720c */ /* 0x000fe40000f25270 */
[----:B------:R-:W-:Y:S02]  /*2950*/  SHF.R.U32.HI R8, RZ, R8, R9 ;  /* 0x00000008ff087219 */ /* 0x000fe40000011609 */
[----:B------:R-:W-:-:S02]  /*2960*/  PLOP3.LUT P0, PT, P0, P1, PT, 0xf8, 0x8f ;  /* 0x00000000008f781c */ /* 0x000fc40000703f70 */
[----:B------:R-:W-:Y:S02]  /*2970*/  SHF.R.U32.HI R10, RZ, 0x1, R8 ;  /* 0x00000001ff0a7819 */ /* 0x000fe40000011608 */
[----:B------:R-:W-:-:S04]  /*2980*/  SEL R7, RZ, 0x1, !P0 ;  /* 0x00000001ff077807 */ /* 0x000fc80004000000 */
[----:B------:R-:W-:-:S04]  /*2990*/  LOP3.LUT R7, R7, 0x1, R10, 0xf8, !PT ;  /* 0x0000000107077812 */ /* 0x000fc800078ef80a */
[----:B------:R-:W-:-:S04]  /*29a0*/  LOP3.LUT R7, R7, R8, RZ, 0xc0, !PT ;  /* 0x0000000807077212 */ /* 0x000fc800078ec0ff */
[----:B------:R-:W-:-:S04]  /*29b0*/  IADD3 R7, PT, PT, R10, R7, RZ ;  /* 0x000000070a077210 */ /* 0x000fc80007ffe0ff */
[----:B------:R-:W-:Y:S01]  /*29c0*/  LOP3.LUT R0, R7, R0, RZ, 0xfc, !PT ;  /* 0x0000000007007212 */ /* 0x000fe200078efcff */
[----:B------:R-:W-:Y:S06]  /*29d0*/  BRA `(.L_x_40) ;  /* 0x0000000000347947 */ /* 0x000fec0003800000 */
.L_x_39:
[----:B------:R-:W-:-:S04]  /*29e0*/  LOP3.LUT R0, R0, 0x80000000, RZ, 0xc0, !PT ;  /* 0x8000000000007812 */ /* 0x000fc800078ec0ff */
[----:B------:R-:W-:Y:S01]  /*29f0*/  LOP3.LUT R0, R0, 0x7f800000, RZ, 0xfc, !PT ;  /* 0x7f80000000007812 */ /* 0x000fe200078efcff */
[----:B------:R-:W-:Y:S06]  /*2a00*/  BRA `(.L_x_40) ;  /* 0x0000000000287947 */ /* 0x000fec0003800000 */
.L_x_38:
[----:B------:R-:W-:Y:S01]  /*2a10*/  IMAD R0, R7, 0x800000, R0 ;  /* 0x0080000007007824 */ /* 0x000fe200078e0200 */
[----:B------:R-:W-:Y:S06]  /*2a20*/  BRA `(.L_x_40) ;  /* 0x0000000000207947 */ /* 0x000fec0003800000 */
.L_x_37:
[----:B------:R-:W-:-:S04]  /*2a30*/  LOP3.LUT R0, R9, 0x80000000, R0, 0x48, !PT ;  /* 0x8000000009007812 */ /* 0x000fc800078e4800 */
[----:B------:R-:W-:Y:S01]  /*2a40*/  LOP3.LUT R0, R0, 0x7f800000, RZ, 0xfc, !PT ;  /* 0x7f80000000007812 */ /* 0x000fe200078efcff */
[----:B------:R-:W-:Y:S06]  /*2a50*/  BRA `(.L_x_40) ;  /* 0x0000000000147947 */ /* 0x000fec0003800000 */
.L_x_36:
[----:B------:R-:W-:Y:S01]  /*2a60*/  LOP3.LUT R0, R9, 0x80000000, R0, 0x48, !PT ;  /* 0x8000000009007812 */ /* 0x000fe200078e4800 */
[----:B------:R-:W-:Y:S06]  /*2a70*/  BRA `(.L_x_40) ;  /* 0x00000000000c7947 */ /* 0x000fec0003800000 */
.L_x_35:
[----:B------:R-:W0:Y:S01]  /*2a80*/  MUFU.RSQ R0, -QNAN ;  /* 0xffc0000000007908 */ /* 0x000e220000001400 */
[----:B------:R-:W-:Y:S05]  /*2a90*/  BRA `(.L_x_40) ;  /* 0x0000000000047947 */ /* 0x000fea0003800000 */
.L_x_34:
[----:B------:R-:W-:-:S07]  /*2aa0*/  FADD.FTZ R0, R0, R3 ;  /* 0x0000000300007221 */ /* 0x000fce0000010000 */
.L_x_40:
[----:B------:R-:W-:-:S04]  /*2ab0*/  HFMA2 R7, -RZ, RZ, 0, 0 ;  /* 0x00000000ff077431 */ /* 0x000fc800000001ff */
[----:B0-----:R-:W-:Y:S05]  /*2ac0*/  RET.REL.NODEC R6 `(cma_performance_metrics) ;  /* 0xffffffd4064c7950 */ /* 0x001fea0003c3ffff */
.L_x_41:
[----:B------:R-:W-:-:S00]  /*2ad0*/  BRA `(.L_x_41) ;  /* 0xfffffffc00fc7947 */ /* 0x000fc0000383ffff */
[----:B------:R-:W-:-:S00]  /*2ae0*/  NOP ;  /* 0x0000000000007918 */ /* 0x000fc00000000000 */
        /* <DEDUP_REMOVED lines=9> */
.L_x_421:


//--------------------- .text.convergence_detection_kernel --------------------------
	.section	.text.convergence_detection_kernel,"ax",@progbits
	.align	128
        .global         convergence_detection_kernel
        .type           convergence_detection_kernel,@function
        .size           convergence_detection_kernel,(.L_x_428 - convergence_detection_kernel)
        .other          convergence_detection_kernel,@"STO_CUDA_ENTRY STV_DEFAULT"
convergence_detection_kernel:
.text.convergence_detection_kernel:
[----:B------:R-:W-:Y:S01]  /*0000*/  LDC R1, c[0x0][0x37c] ;  /* 0x0000df00ff017b82 */ /* 0x000fe20000000800 */
[----:B------:R-:W0:Y:S07]  /*0010*/  S2R R3, SR_TID.X ;  /* 0x0000000000037919 */ /* 0x000e2e0000002100 */
[----:B------:R-:W0:Y:S01]  /*0020*/  S2UR UR4, SR_CTAID.X ;  /* 0x00000000000479c3 */ /* 0x000e220000002500 */
[----:B------:R-:W1:Y:S07]  /*0030*/  LDCU UR5, c[0x0][0x3a8] ;  /* 0x00007500ff0577ac */ /* 0x000e6e0008000800 */
[----:B------:R-:W0:Y:S02]  /*0040*/  LDC R0, c[0x0][0x360] ;  /* 0x0000d800ff007b82 */ /* 0x000e240000000800 */
[----:B0-----:R-:W-:-:S05]  /*0050*/  IMAD R0, R0, UR4, R3 ;  /* 0x0000000400007c24 */ /* 0x001fca000f8e0203 */
[----:B-1----:R-:W-:-:S13]  /*0060*/  ISETP.GE.AND P0, PT, R0, UR5, PT ;  /* 0x0000000500007c0c */ /* 0x002fda000bf06270 */
[----:B------:R-:W-:Y:S05]  /*0070*/  @P0 EXIT ;  /* 0x000000000000094d */ /* 0x000fea0003800000 */
[----:B------:R-:W0:Y:S01]  /*0080*/  LDC R11, c[0x0][0x3ac] ;  /* 0x0000eb00ff0b7b82 */ /* 0x000e220000000800 */
[----:B------:R-:W1:Y:S01]  /*0090*/  LDCU.64 UR4, c[0x0][0x358] ;  /* 0x00006b00ff0477ac */ /* 0x000e620008000a00 */
[----:B------:R-:W2:Y:S06]  /*00a0*/  LDCU.64 UR6, c[0x0][0x3e8] ;  /* 0x00007d00ff0677ac */ /* 0x000eac0008000a00 */
[----:B------:R-:W3:Y:S08]  /*00b0*/  LDC.64 R2, c[0x0][0x380] ;  /* 0x0000e000ff027b82 */ /* 0x000ef00000000a00 */
[----:B------:R-:W4:Y:S08]  /*00c0*/  LDC.64 R6, c[0x0][0x388] ;  /* 0x0000e200ff067b82 */ /* 0x000f300000000a00 */
[----:B------:R-:W5:Y:S01]  /*00d0*/  LDC.64 R8, c[0x0][0x390] ;  /* 0x0000e400ff087b82 */ /* 0x000f620000000a00 */
[----:B0-----:R-:W-:-:S04]  /*00e0*/  IMAD R5, R0, R11, RZ ;  /* 0x0000000b00057224 */ /* 0x001fc800078e02ff */
[----:B---3--:R-:W-:Y:S01]  /*00f0*/  IMAD.WIDE R2, R5, 0x4, R2 ;  /* 0x0000000405027825 */ /* 0x008fe200078e0202 */
[----:B------:R-:W-:Y:S02]  /*0100*/  IADD3 R5, PT, PT, R11, -0x1, RZ ;  /* 0xffffffff0b057810 */ /* 0x000fe40007ffe0ff */
[----:B------:R-:W0:Y:S03]  /*0110*/  LDC.64 R12, c[0x0][0x398] ;  /* 0x0000e600ff0c7b82 */ /* 0x000e260000000a00 */
[----:B------:R-:W-:Y:S02]  /*0120*/  IMAD.WIDE R4, R5, 0x4, R2 ;  /* 0x0000000405047825 */ /* 0x000fe400078e0202 */
[----:B-1----:R-:W3:Y:S02]  /*0130*/  LDG.E.CONSTANT R2, desc[UR4][R2.64] ;  /* 0x0000000402027981 */ /* 0x002ee4000c1e9900 */
[C---:B----4-:R-:W-:Y:S01]  /*0140*/  IMAD.WIDE R6, R0.reuse, 0x4, R6 ;  /* 0x0000000400067825 */ /* 0x050fe200078e0206 */
[----:B------:R-:W1:Y:S01]  /*0150*/  LDC.64 R10, c[0x0][0x3a0] ;  /* 0x0000e800ff0a7b82 */ /* 0x000e620000000a00 */
[----:B------:R-:W3:Y:S02]  /*0160*/  LDG.E.CONSTANT R5, desc[UR4][R4.64] ;  /* 0x0000000404057981 */ /* 0x000ee4000c1e9900 */
[----:B-----5:R-:W-:-:S02]  /*0170*/  IMAD.WIDE R8, R0, 0x4, R8 ;  /* 0x0000000400087825 */ /* 0x020fc400078e0208 */
[----:B------:R-:W2:Y:S04]  /*0180*/  LDG.E.CONSTANT R6, desc[UR4][R6.64] ;  /* 0x0000000406067981 */ /* 0x000ea8000c1e9900 */
[----:B------:R-:W4:Y:S01]  /*0190*/  LDG.E.CONSTANT R8, desc[UR4][R8.64] ;  /* 0x0000000408087981 */ /* 0x000f22000c1e9900 */
[----:B---3--:R-:W-:Y:S01]  /*01a0*/  FADD R14, -R2, R5 ;  /* 0x00000005020e7221 */ /* 0x008fe20000000100 */
[----:B--2---:R-:W-:-:S04]  /*01b0*/  FSETP.GEU.AND P1, PT, R6, UR7, PT ;  /* 0x0000000706007c0b */ /* 0x004fc8000bf2e000 */
[----:B------:R-:W-:Y:S02]  /*01c0*/  FSETP.GEU.AND P0, PT, R14, UR6, PT ;  /* 0x000000060e007c0b */ /* 0x000fe4000bf0e000 */
[----:B----4-:R-:W-:Y:S02]  /*01d0*/  FSETP.GEU.AND P2, PT, R8, 9.9999997473787516356e-06, PT ;  /* 0x3727c5ac0800780b */ /* 0x010fe40003f4e000 */
[----:B------:R-:W-:-:S05]  /*01e0*/  FSEL R15, RZ, 0.40000000596046447754, P0 ;  /* 0x3ecccccdff0f7808 */ /* 0x000fca0000000000 */
[----:B------:R-:W-:-:S06]  /*01f0*/  @!P1 FADD R15, R15, 0.30000001192092895508 ;  /* 0x3e99999a0f0f9421 */ /* 0x000fcc0000000000 */
[----:B------:R-:W-:Y:S01]  /*0200*/  @!P2 FADD R15, R15, 0.30000001192092895508 ;  /* 0x3e99999a0f0fa421 */ /* 0x000fe20000000000 */
[----:B-1----:R-:W-:-:S04]  /*0210*/  IMAD.WIDE R2, R0, 0x4, R10 ;  /* 0x0000000400027825 */ /* 0x002fc800078e020a */
[----:B------:R-:W-:Y:S01]  /*0220*/  FSETP.GT.AND P0, PT, R15, 0.80000001192092895508, PT ;  /* 0x3f4ccccd0f00780b */ /* 0x000fe20003f04000 */
[----:B0-----:R-:W-:-:S03]  /*0230*/  IMAD.WIDE R4, R0, 0x4, R12 ;  /* 0x0000000400047825 */ /* 0x001fc600078e020c */
[----:B------:R-:W-:Y:S01]  /*0240*/  SEL R7, RZ, 0x1, !P0 ;  /* 0x00000001ff077807 */ /* 0x000fe20004000000 */
[----:B------:R-:W-:Y:S04]  /*0250*/  STG.E desc[UR4][R2.64], R15 ;  /* 0x0000000f02007986 */ /* 0x000fe8000c101904 */
[----:B------:R-:W-:Y:S01]  /*0260*/  STG.E desc[UR4][R4.64], R7 ;  /* 0x0000000704007986 */ /* 0x000fe2000c101904 */
[----:B------:R-:W-:Y:S05]  /*0270*/  EXIT ;  /* 0x000000000000794d */ /* 0x000fea0003800000 */
.L_x_42:
        /* <DEDUP_REMOVED lines=16> */
.L_x_428:


//--------------------- .text.adaptive_parameters_kernel --------------------------
	.section	.text.adaptive_parameters_kernel,"ax",@progbits
	.align	128
        .global         adaptive_parameters_kernel
        .type           adaptive_parameters_kernel,@function
        .size           adaptive_parameters_kernel,(.L_x_429 - adaptive_parameters_kernel)
        .other          adaptive_parameters_kernel,@"STO_CUDA_ENTRY STV_DEFAULT"
adaptive_parameters_kernel:
.text.adaptive_parameters_kernel:
[----:B------:R-:W-:Y:S08]  /*0000*/  LDC R1, c[0x0][0x37c] ;  /* 0x0000df00ff017b82 */ /* 0x000ff00000000800 */
[----:B------:R-:W0:Y:S01]  /*0010*/  LDC.64 R2, c[0x0][0x3a0] ;  /* 0x0000e800ff027b82 */ /* 0x000e220000000a00 */
[----:B------:R-:W0:Y:S02]  /*0020*/  LDCU.64 UR4, c[0x0][0x358] ;  /* 0x00006b00ff0477ac */ /* 0x000e240008000a00 */
[----:B0-----:R-:W2:Y:S05]  /*0030*/  LDG.E R2, desc[UR4][R2.64] ;  /* 0x0000000402027981 */ /* 0x001eaa000c1e1900 */
[----:B------:R-:W0:Y:S01]  /*0040*/  S2UR UR6, SR_CTAID.X ;  /* 0x00000000000679c3 */ /* 0x000e220000002500 */
[----:B------:R-:W0:Y:S07]  /*0050*/  S2R R0, SR_TID.X ;  /* 0x0000000000007919 */ /* 0x000e2e0000002100 */
[----:B------:R-:W0:Y:S02]  /*0060*/  LDC R11, c[0x0][0x360] ;  /* 0x0000d800ff0b7b82 */ /* 0x000e240000000800 */
[----:B0-----:R-:W-:-:S05]  /*0070*/  IMAD R11, R11, UR6, R0 ;  /* 0x000000060b0b7c24 */ /* 0x001fca000f8e0200 */
[----:B--2---:R-:W-:-:S13]  /*0080*/  ISETP.GE.AND P0, PT, R11, R2, PT ;  /* 0x000000020b00720c */ /* 0x004fda0003f06270 */
[----:B------:R-:W-:Y:S05]  /*0090*/  @P0 EXIT ;  /* 0x000000000000094d */ /* 0x000fea0003800000 */
[----:B------:R-:W0:Y:S08]  /*00a0*/  LDC.64 R6, c[0x0][0x390] ;  /* 0x0000e400ff067b82 */ /* 0x000e300000000a00 */
[----:B------:R-:W1:Y:S08]  /*00b0*/  LDC.64 R8, c[0x0][0x398] ;  /* 0x0000e600ff087b82 */ /* 0x000e700000000a00 */
[----:B------:R-:W2:Y:S01]  /*00c0*/  LDC.64 R2, c[0x0][0x380] ;  /* 0x0000e000ff027b82 */ /* 0x000ea20000000a00 */
[----:B0-----:R-:W-:-:S07]  /*00d0*/  IMAD.WIDE R6, R11, 0x4, R6 ;  /* 0x000000040b067825 */ /* 0x001fce00078e0206 */
[----:B------:R-:W0:Y:S01]  /*00e0*/  LDC.64 R4, c[0x0][0x3a0] ;  /* 0x0000e800ff047b82 */ /* 0x000e220000000a00 */
[----:B------:R-:W3:Y:S01]  /*00f0*/  LDG.E.CONSTANT R6, desc[UR4][R6.64] ;  /* 0x0000000406067981 */ /* 0x000ee2000c1e9900 */
[----:B-1----:R-:W-:-:S06]  /*0100*/  IMAD.WIDE R8, R11, 0x4, R8 ;  /* 0x000000040b087825 */ /* 0x002fcc00078e0208 */
[----:B------:R-:W4:Y:S01]  /*0110*/  LDG.E.CONSTANT R8, desc[UR4][R8.64] ;  /* 0x0000000408087981 */ /* 0x000f22000c1e9900 */
[----:B--2---:R-:W-:-:S05]  /*0120*/  IMAD.WIDE R2, R11, 0x4, R2 ;  /* 0x000000040b027825 */ /* 0x004fca00078e0202 */
[----:B------:R-:W2:Y:S01]  /*0130*/  LDG.E R0, desc[UR4][R2.64] ;  /* 0x0000000402007981 */ /* 0x000ea2000c1e1900 */
[----:B0-----:R-:W-:Y:S01]  /*0140*/  IMAD.WIDE R4, R11, 0x40, R4 ;  /* 0x000000400b047825 */ /* 0x001fe200078e0204 */
[----:B---3--:R-:W-:-:S13]  /*0150*/  FSETP.GEU.AND P1, PT, R6, 0.0099999997764825820923, PT ;  /* 0x3c23d70a0600780b */ /* 0x008fda0003f2e000 */
[----:B------:R-:W3:Y:S01]  /*0160*/  @!P1 LDG.E.64 R10, desc[UR4][R4.64+0x20] ;  /* 0x00002004040a9981 */ /* 0x000ee2000c1e1b00 */
[----:B------:R-:W-:Y:S01]  /*0170*/  HFMA2 R7, -RZ, RZ, 1.88671875, -19.203125 ;  /* 0x3f8ccccdff077431 */ /* 0x000fe200000001ff */
[----:B----4-:R-:W-:Y:S01]  /*0180*/  FSETP.GT.AND P0, PT, R8, 0.20000000298023223877, PT ;  /* 0x3e4ccccd0800780b */ /* 0x010fe20003f04000 */
[----:B------:R-:W-:Y:S03]  /*0190*/  BSSY.RECONVERGENT B0, `(.L_x_43) ;  /* 0x000000b000007945 */ /* 0x000fe60003800200 */
[----:B------:R-:W-:-:S05]  /*01a0*/  FSEL R7, R7, 0.89999997615814208984, P0 ;  /* 0x3f66666607077808 */ /* 0x000fca0000000000 */
[----:B--2---:R-:W-:-:S05]  /*01b0*/  FMUL R0, R0, R7 ;  /* 0x0000000700007220 */ /* 0x004fca0000400000 */
[----:B------:R-:W-:Y:S01]  /*01c0*/  FMNMX R0, R0, 1000, PT ;  /* 0x447a000000007809 */ /* 0x000fe20003800000 */
[----:B---3--:R-:W-:Y:S01]  /*01d0*/  @!P1 FMUL R10, R10, 0.94999998807907104492 ;  /* 0x3f7333330a0a9820 */ /* 0x008fe20000400000 */
[----:B------:R-:W-:Y:S01]  /*01e0*/  @!P1 FMUL R11, R11, 0.94999998807907104492 ;  /* 0x3f7333330b0b9820 */ /* 0x000fe20000400000 */
[----:B------:R-:W-:Y:S06]  /*01f0*/  @!P1 BRA `(.L_x_44) ;  /* 0x0000000000109947 */ /* 0x000fec0003800000 */
[----:B------:R-:W2:Y:S01]  /*0200*/  LDG.E.64 R10, desc[UR4][R4.64+0x20] ;  /* 0x00002004040a7981 */ /* 0x000ea2000c1e1b00 */
[----:B------:R-:W-:-:S13]  /*0210*/  FSETP.GT.AND P0, PT, R6, 1, PT ;  /* 0x3f8000000600780b */ /* 0x000fda0003f04000 */
[----:B--2---:R-:W-:Y:S01]  /*0220*/  @P0 FMUL R10, R10, 1.0499999523162841797 ;  /* 0x3f8666660a0a0820 */ /* 0x004fe20000400000 */
[----:B------:R-:W-:-:S07]  /*0230*/  @P0 FMUL R11, R11, 1.0499999523162841797 ;  /* 0x3f8666660b0b0820 */ /* 0x000fce0000400000 */
.L_x_44:
[----:B------:R-:W-:Y:S05]  /*0240*/  BSYNC.RECONVERGENT B0 ;  /* 0x0000000000007941 */ /* 0x000fea0003800200 */
.L_x_43:
[----:B------:R-:W-:Y:S01]  /*0250*/  FMNMX R7, R0, 9.9999999747524270788e-07, !PT ;  /* 0x358637bd00077809 */ /* 0x000fe20007800000 */
[----:B------:R-:W-:Y:S01]  /*0260*/  FADD.SAT R10, RZ, R10 ;  /* 0x0000000aff0a7221 */ /* 0x000fe20000002000 */
[----:B------:R-:W-:-:S03]  /*0270*/  FADD.SAT R11, RZ, R11 ;  /* 0x0000000bff0b7221 */ /* 0x000fc60000002000 */
[----:B------:R-:W-:Y:S04]  /*0280*/  STG.E desc[UR4][R2.64], R7 ;  /* 0x0000000702007986 */ /* 0x000fe8000c101904 */
[----:B------:R-:W-:Y:S01]  /*0290*/  STG.E.64 desc[UR4][R4.64+0x20], R10 ;  /* 0x0000200a04007986 */ /* 0x000fe2000c101b04 */
[----:B------:R-:W-:Y:S05]  /*02a0*/  EXIT ;  /* 0x000000000000794d */ /* 0x000fea0003800000 */
.L_x_45:
        /* <DEDUP_REMOVED lines=13> */
.L_x_429:


//--------------------- .text.diversity_kernel    --------------------------
	.section	.text.diversity_kernel,"ax",@progbits
	.align	128
        .global         diversity_kernel
        .type           diversity_kernel,@function
        .size           diversity_kernel,(.L_x_423 - diversity_kernel)
        .other          diversity_kernel,@"STO_CUDA_ENTRY STV_DEFAULT"
diversity_kernel:
.text.diversity_kernel:
[----:B------:R-:W-:Y:S01]  /*0000*/  LDC R1, c[0x0][0x37c] ;  /* 0x0000df00ff017b82 */ /* 0x000fe20000000800 */
[----:B------:R-:W0:Y:S01]  /*0010*/  S2R R0, SR_CTAID.X ;  /* 0x0000000000007919 */ /* 0x000e220000002500 */
[----:B------:R-:W0:Y:S02]  /*0020*/  LDCU UR4, c[0x0][0x398] ;  /* 0x00007300ff0477ac */ /* 0x000e240008000800 */
[----:B0-----:R-:W-:-:S13]  /*0030*/  ISETP.GE.AND P0, PT, R0, UR4, PT ;  /* 0x0000000400007c0c */ /* 0x001fda000bf06270 */
[----:B------:R-:W-:Y:S05]  /*0040*/  @P0 EXIT ;  /* 0x000000000000094d */ /* 0x000fea0003800000 */
[----:B------:R-:W0:Y:S01]  /*0050*/  S2R R10, SR_TID.X ;  /* 0x00000000000a7919 */ /* 0x000e220000002100 */
[----:B------:R-:W1:Y:S01]  /*0060*/  LDCU UR4, c[0x0][0x39c] ;  /* 0x00007380ff0477ac */ /* 0x000e620008000800 */
[----:B------:R-:W-:Y:S01]  /*0070*/  BSSY.RECONVERGENT B0, `(.L_x_46) ;  /* 0x0000118000007945 */ /* 0x000fe20003800200 */
[----:B------:R-:W2:Y:S01]  /*0080*/  LDCU.64 UR6, c[0x0][0x358] ;  /* 0x00006b00ff0677ac */ /* 0x000ea20008000a00 */
[----:B-1----:R-:W-:-:S05]  /*0090*/  IMAD.U32 R21, RZ, RZ, UR4 ;  /* 0x00000004ff157e24 */ /* 0x002fca000f8e00ff */
[----:B0-----:R-:W-:-:S13]  /*00a0*/  ISETP.GE.AND P0, PT, R10, R21, PT ;  /* 0x000000150a00720c */ /* 0x001fda0003f06270 */
[----:B--2---:R-:W-:Y:S05]  /*00b0*/  @P0 BRA `(.L_x_47) ;  /* 0x00000010004c0947 */ /* 0x004fea0003800000 */
[----:B------:R-:W0:Y:S01]  /*00c0*/  LDC R2, c[0x0][0x3a4] ;  /* 0x0000e900ff027b82 */ /* 0x000e220000000800 */
[----:B------:R-:W-:Y:S01]  /*00d0*/  IMAD R11, R0, R21, RZ ;  /* 0x00000015000b7224 */ /* 0x000fe200078e02ff */
[----:B0-----:R-:W-:-:S13]  /*00e0*/  ISETP.GE.AND P0, PT, R2, 0x1, PT ;  /* 0x000000010200780c */ /* 0x001fda0003f06270 */
[----:B------:R-:W-:Y:S05]  /*00f0*/  @!P0 BRA `(.L_x_48) ;  /* 0x0000000800388947 */ /* 0x000fea0003800000 */
[----:B------:R-:W0:Y:S01]  /*0100*/  LDCU.64 UR4, c[0x0][0x380] ;  /* 0x00007000ff0477ac */ /* 0x000e220008000a00 */
[-C--:B------:R-:W-:Y:S01]  /*0110*/  IMAD R13, R11, R2.reuse, RZ ;  /* 0x000000020b0d7224 */ /* 0x080fe200078e02ff */
[C---:B------:R-:W-:Y:S01]  /*0120*/  LOP3.LUT R14, R2.reuse, 0x7ffffff8, RZ, 0xc0, !PT ;  /* 0x7ffffff8020e7812 */ /* 0x040fe200078ec0ff */
[----:B------:R-:W-:Y:S01]  /*0130*/  IMAD.MOV.U32 R15, RZ, RZ, 0x501502f9 ;  /* 0x501502f9ff0f7424 */ /* 0x000fe200078e00ff */
[----:B------:R-:W-:Y:S01]  /*0140*/  LOP3.LUT R12, R2, 0x7, RZ, 0xc0, !PT ;  /* 0x00000007020c7812 */ /* 0x000fe200078ec0ff */
[----:B------:R-:W-:Y:S02]  /*0150*/  IMAD R17, R10, R2, R13 ;  /* 0x000000020a117224 */ /* 0x000fe400078e020d */
[----:B------:R-:W-:Y:S02]  /*0160*/  IMAD.MOV.U32 R16, RZ, RZ, RZ ;  /* 0x000000ffff107224 */ /* 0x000fe400078e00ff */
[----:B------:R-:W-:Y:S01]  /*0170*/  IMAD.MOV R18, RZ, RZ, -R14 ;  /* 0x000000ffff127224 */ /* 0x000fe200078e0a0e */
[----:B0-----:R-:W-:-:S04]  /*0180*/  UIADD3 UR4, UP0, UPT, UR4, 0x10, URZ ;  /* 0x0000001004047890 */ /* 0x001fc8000ff1e0ff */
[----:B------:R-:W-:Y:S02]  /*0190*/  UIADD3.X UR5, UPT, UPT, URZ, UR5, URZ, UP0, !UPT ;  /* 0x00000005ff057290 */ /* 0x000fe400087fe4ff */
[----:B------:R-:W-:-:S04]  /*01a0*/  IMAD.U32 R2, RZ, RZ, UR4 ;  /* 0x00000004ff027e24 */ /* 0x000fc8000f8e00ff */
[----:B------:R-:W-:-:S07]  /*01b0*/  IMAD.U32 R3, RZ, RZ, UR5 ;  /* 0x00000005ff037e24 */ /* 0x000fce000f8e00ff */
.L_x_59:
[----:B------:R-:W-:Y:S01]  /*01c0*/  ISETP.NE.AND P0, PT, R16, R10, PT ;  /* 0x0000000a1000720c */ /* 0x000fe20003f05270 */
[----:B------:R-:W-:-:S12]  /*01d0*/  BSSY.RECONVERGENT B1, `(.L_x_49) ;  /* 0x000007a000017945 */ /* 0x000fd80003800200 */
[----:B------:R-:W-:Y:S05]  /*01e0*/  @!P0 BRA `(.L_x_50) ;  /* 0x0000000400e08947 */ /* 0x000fea0003800000 */
[----:B------:R-:W0:Y:S01]  /*01f0*/  LDC R8, c[0x0][0x3a4] ;  /* 0x0000e900ff087b82 */ /* 0x000e220000000800 */
[----:B------:R-:W-:Y:S02]  /*0200*/  IMAD.MOV.U32 R20, RZ, RZ, RZ ;  /* 0x000000ffff147224 */ /* 0x000fe400078e00ff */
[----:B------:R-:W-:Y:S01]  /*0210*/  IMAD.MOV.U32 R22, RZ, RZ, RZ ;  /* 0x000000ffff167224 */ /* 0x000fe200078e00ff */
[----:B0-----:R-:W-:Y:S01]  /*0220*/  ISETP.GE.U32.AND P0, PT, R8, 0x8, PT ;  /* 0x000000080800780c */ /* 0x001fe20003f06070 */
[----:B------:R-:W-:-:S12]  /*0230*/  IMAD R19, R16, R8, R13 ;  /* 0x0000000810137224 */ /* 0x000fd800078e020d */
[----:B------:R-:W-:Y:S05]  /*0240*/  @!P0 BRA `(.L_x_51) ;  /* 0x0000000000b08947 */ /* 0x000fea0003800000 */
[----:B------:R-:W-:Y:S02]  /*0250*/  HFMA2 R20, -RZ, RZ, 0, 0 ;  /* 0x00000000ff147431 */ /* 0x000fe400000001ff */
[----:B------:R-:W-:Y:S02]  /*0260*/  IMAD.MOV.U32 R9, RZ, RZ, R19 ;  /* 0x000000ffff097224 */ /* 0x000fe400078e0013 */
[----:B------:R-:W-:Y:S02]  /*0270*/  IMAD.MOV.U32 R21, RZ, RZ, R17 ;  /* 0x000000ffff157224 */ /* 0x000fe400078e0011 */
[----:B------:R-:W-:-:S07]  /*0280*/  IMAD.MOV.U32 R22, RZ, RZ, R18 ;  /* 0x000000ffff167224 */ /* 0x000fce00078e0012 */
.L_x_52:
[----:B------:R-:W-:-:S04]  /*0290*/  IMAD.WIDE R6, R21, 0x4, R2 ;  /* 0x0000000415067825 */ /* 0x000fc800078e0202 */
[----:B------:R-:W-:Y:S01]  /*02a0*/  IMAD.WIDE R4, R9, 0x4, R2 ;  /* 0x0000000409047825 */ /* 0x000fe200078e0202 */
[----:B------:R-:W2:Y:S04]  /*02b0*/  LDG.E.CONSTANT R23, desc[UR6][R6.64+-0x10] ;  /* 0xfffff00606177981 */ /* 0x000ea8000c1e9900 */
[----:B------:R-:W2:Y:S04]  /*02c0*/  LDG.E.CONSTANT R24, desc[UR6][R4.64+-0x10] ;  /* 0xfffff00604187981 */ /* 0x000ea8000c1e9900 */
[----:B------:R-:W3:Y:S04]  /*02d0*/  LDG.E.CONSTANT R25, desc[UR6][R6.64+-0x8] ;  /* 0xfffff80606197981 */ /* 0x000ee8000c1e9900 */
[----:B------:R-:W3:Y:S04]  /*02e0*/  LDG.E.CONSTANT R26, desc[UR6][R4.64+-0x8] ;  /* 0xfffff806041a7981 */ /* 0x000ee8000c1e9900 */
[----:B------:R-:W4:Y:S01]  /*02f0*/  LDG.E.CONSTANT R28, desc[UR6][R4.64+0xc] ;  /* 0x00000c06041c7981 */ /* 0x000f22000c1e9900 */
[----:B--2---:R-:W-:-:S03]  /*0300*/  FADD R23, R23, -R24 ;  /* 0x8000001817177221 */ /* 0x004fc60000000000 */
[----:B------:R-:W2:Y:S01]  /*0310*/  LDG.E.CONSTANT R24, desc[UR6][R6.64+-0xc] ;  /* 0xfffff40606187981 */ /* 0x000ea2000c1e9900 */
[----:B------:R-:W-:-:S03]  /*0320*/  FFMA R20, R23, R23, R20 ;  /* 0x0000001717147223 */ /* 0x000fc60000000014 */
[----:B------:R-:W2:Y:S01]  /*0330*/  LDG.E.CONSTANT R23, desc[UR6][R4.64+-0xc] ;  /* 0xfffff40604177981 */ /* 0x000ea2000c1e9900 */
[----:B---3--:R-:W-:-:S03]  /*0340*/  FADD R25, R25, -R26 ;  /* 0x8000001a19197221 */ /* 0x008fc60000000000 */
[----:B------:R-:W3:Y:S01]  /*0350*/  LDG.E.CONSTANT R26, desc[UR6][R4.64] ;  /* 0x00000006041a7981 */ /* 0x000ee2000c1e9900 */
[----:B--2---:R-:W-:-:S03]  /*0360*/  FADD R23, R24, -R23 ;  /* 0x8000001718177221 */ /* 0x004fc60000000000 */
[----:B------:R-:W2:Y:S01]  /*0370*/  LDG.E.CONSTANT R24, desc[UR6][R4.64+-0x4] ;  /* 0xfffffc0604187981 */ /* 0x000ea2000c1e9900 */
[----:B------:R-:W-:-:S03]  /*0380*/  FFMA R20, R23, R23, R20 ;  /* 0x0000001717147223 */ /* 0x000fc60000000014 */
[----:B------:R-:W2:Y:S01]  /*0390*/  LDG.E.CONSTANT R23, desc[UR6][R6.64+-0x4] ;  /* 0xfffffc0606177981 */ /* 0x000ea2000c1e9900 */
[----:B------:R-:W-:-:S03]  /*03a0*/  FFMA R20, R25, R25, R20 ;  /* 0x0000001919147223 */ /* 0x000fc60000000014 */
[----:B------:R-:W3:Y:S01]  /*03b0*/  LDG.E.CONSTANT R25, desc[UR6][R6.64] ;  /* 0x0000000606197981 */ /* 0x000ee2000c1e9900 */
[----:B--2---:R-:W-:-:S03]  /*03c0*/  FADD R23, R23, -R24 ;  /* 0x8000001817177221 */ /* 0x004fc60000000000 */
[----:B------:R-:W2:Y:S01]  /*03d0*/  LDG.E.CONSTANT R24, desc[UR6][R6.64+0x4] ;  /* 0x0000040606187981 */ /* 0x000ea2000c1e9900 */
[----:B---3--:R-:W-:Y:S01]  /*03e0*/  FADD R27, R25, -R26 ;  /* 0x8000001a191b7221 */ /* 0x008fe20000000000 */
[----:B------:R-:W-:Y:S02]  /*03f0*/  FFMA R26, R23, R23, R20 ;  /* 0x00000017171a7223 */ /* 0x000fe40000000014 */
[----:B------:R-:W2:Y:S02]  /*0400*/  LDG.E.CONSTANT R25, desc[UR6][R4.64+0x4] ;  /* 0x0000040604197981 */ /* 0x000ea4000c1e9900 */
[----:B------:R-:W-:Y:S02]  /*0410*/  FFMA R26, R27, R27, R26 ;  /* 0x0000001b1b1a7223 */ /* 0x000fe4000000001a */
[----:B------:R-:W3:Y:S04]  /*0420*/  LDG.E.CONSTANT R20, desc[UR6][R6.64+0x8] ;  /* 0x0000080606147981 */ /* 0x000ee8000c1e9900 */
[----:B------:R-:W3:Y:S04]  /*0430*/  LDG.E.CONSTANT R27, desc[UR6][R4.64+0x8] ;  /* 0x00000806041b7981 */ /* 0x000ee8000c1e9900 */
[----:B------:R-:W4:Y:S01]  /*0440*/  LDG.E.CONSTANT R23, desc[UR6][R6.64+0xc] ;  /* 0x00000c0606177981 */ /* 0x000f22000c1e9900 */
[----:B------:R-:W-:-:S05]  /*0450*/  VIADD R22, R22, 0x8 ;  /* 0x0000000816167836 */ /* 0x000fca0000000000 */
[----:B------:R-:W-:Y:S01]  /*0460*/  ISETP.NE.AND P0, PT, R22, RZ, PT ;  /* 0x000000ff1600720c */ /* 0x000fe20003f05270 */
[----:B------:R-:W-:Y:S02]  /*0470*/  VIADD R21, R21, 0x8 ;  /* 0x0000000815157836 */ /* 0x000fe40000000000 */
[----:B------:R-:W-:Y:S02]  /*0480*/  VIADD R9, R9, 0x8 ;  /* 0x0000000809097836 */ /* 0x000fe40000000000 */
[----:B--2---:R-:W-:-:S04]  /*0490*/  FADD R25, R24, -R25 ;  /* 0x8000001918197221 */ /* 0x004fc80000000000 */
[----:B------:R-:W-:Y:S01]  /*04a0*/  FFMA R26, R25, R25, R26 ;  /* 0x00000019191a7223 */ /* 0x000fe2000000001a */
[----:B---3--:R-:W-:Y:S01]  /*04b0*/  FADD R27, R20, -R27 ;  /* 0x8000001b141b7221 */ /* 0x008fe20000000000 */
[----:B----4-:R-:W-:-:S03]  /*04c0*/  FADD R23, R23, -R28 ;  /* 0x8000001c17177221 */ /* 0x010fc60000000000 */
[----:B------:R-:W-:-:S04]  /*04d0*/  FFMA R26, R27, R27, R26 ;  /* 0x0000001b1b1a7223 */ /* 0x000fc8000000001a */
[----:B------:R-:W-:Y:S01]  /*04e0*/  FFMA R20, R23, R23, R26 ;  /* 0x0000001717147223 */ /* 0x000fe2000000001a */
[----:B------:R-:W-:Y:S06]  /*04f0*/  @P0 BRA `(.L_x_52) ;  /* 0xfffffffc00640947 */ /* 0x000fec000383ffff */
[----:B------:R-:W-:-:S07]  /*0500*/  IMAD.MOV.U32 R22, RZ, RZ, R14 ;  /* 0x000000ffff167224 */ /* 0x000fce00078e000e */
.L_x_51:
[----:B------:R-:W-:-:S13]  /*0510*/  ISETP.NE.AND P0, PT, R12, RZ, PT ;  /* 0x000000ff0c00720c */ /* 0x000fda0003f05270 */
[----:B------:R-:W-:Y:S05]  /*0520*/  @!P0 BRA `(.L_x_53) ;  /* 0x0000000000d48947 */ /* 0x000fea0003800000 */
[----:B------:R-:W-:-:S04]  /*0530*/  IADD3 R4, PT, PT, R12, -0x1, RZ ;  /* 0xffffffff0c047810 */ /* 0x000fc80007ffe0ff */
[----:B------:R-:W-:-:S13]  /*0540*/  ISETP.GE.U32.AND P0, PT, R4, 0x3, PT ;  /* 0x000000030400780c */ /* 0x000fda0003f06070 */
[----:B------:R-:W-:Y:S05]  /*0550*/  @!P0 BRA `(.L_x_54) ;  /* 0x0000000000588947 */ /* 0x000fea0003800000 */
[----:B------:R-:W0:Y:S01]  /*0560*/  LDC.64 R6, c[0x0][0x380] ;  /* 0x0000e000ff067b82 */ /* 0x000e220000000a00 */
[--C-:B------:R-:W-:Y:S02]  /*0570*/  IMAD.IADD R5, R17, 0x1, R22.reuse ;  /* 0x0000000111057824 */ /* 0x100fe400078e0216 */
[----:B------:R-:W-:Y:S02]  /*0580*/  IMAD.IADD R9, R19, 0x1, R22 ;  /* 0x0000000113097824 */ /* 0x000fe400078e0216 */
[----:B0-----:R-:W-:-:S04]  /*0590*/  IMAD.WIDE R4, R5, 0x4, R6 ;  /* 0x0000000405047825 */ /* 0x001fc800078e0206 */
[----:B------:R-:W-:Y:S01]  /*05a0*/  IMAD.WIDE R6, R9, 0x4, R6 ;  /* 0x0000000409067825 */ /* 0x000fe200078e0206 */
        /* <DEDUP_REMOVED lines=8> */
[----:B------:R-:W-:-:S02]  /*0630*/  VIADD R22, R22, 0x4 ;  /* 0x0000000416167836 */ /* 0x000fc40000000000 */
[----:B--2---:R-:W-:-:S04]  /*0640*/  FADD R25, R25, -R28 ;  /* 0x8000001c19197221 */ /* 0x004fc80000000000 */
[----:B------:R-:W-:Y:S01]  /*0650*/  FFMA R20, R25, R25, R20 ;  /* 0x0000001919147223 */ /* 0x000fe20000000014 */
[----:B---3--:R-:W-:-:S04]  /*0660*/  FADD R23, R26, -R23 ;  /* 0x800000171a177221 */ /* 0x008fc80000000000 */
[----:B------:R-:W-:Y:S01]  /*0670*/  FFMA R20, R23, R23, R20 ;  /* 0x0000001717147223 */ /* 0x000fe20000000014 */
[----:B----4-:R-:W-:-:S04]  /*0680*/  FADD R9, R9, -R24 ;  /* 0x8000001809097221 */ /* 0x010fc80000000000 */
[----:B------:R-:W-:Y:S01]  /*0690*/  FFMA R20, R9, R9, R20 ;  /* 0x0000000909147223 */ /* 0x000fe20000000014 */
[----:B-----5:R-:W-:-:S04]  /*06a0*/  FADD R21, R21, -R27 ;  /* 0x8000001b15157221 */ /* 0x020fc80000000000 */
[----:B------:R-:W-:-:S07]  /*06b0*/  FFMA R20, R21, R21, R20 ;  /* 0x0000001515147223 */ /* 0x000fce0000000014 */
.L_x_54:
[----:B------:R-:W-:-:S13]  /*06c0*/  LOP3.LUT P0, R4, R8, 0x3, RZ, 0xc0, !PT ;  /* 0x0000000308047812 */ /* 0x000fda000780c0ff */
[----:B------:R-:W-:Y:S05]  /*06d0*/  @!P0 BRA `(.L_x_53) ;  /* 0x0000000000688947 */ /* 0x000fea0003800000 */
[----:B------:R-:W-:Y:S02]  /*06e0*/  ISETP.NE.AND P0, PT, R4, 0x1, PT ;  /* 0x000000010400780c */ /* 0x000fe40003f05270 */
[----:B------:R-:W-:-:S04]  /*06f0*/  LOP3.LUT R8, R8, 0x1, RZ, 0xc0, !PT ;  /* 0x0000000108087812 */ /* 0x000fc800078ec0ff */
[----:B------:R-:W-:-:S07]  /*0700*/  ISETP.NE.U32.AND P1, PT, R8, 0x1, PT ;  /* 0x000000010800780c */ /* 0x000fce0003f25070 */
[----:B------:R-:W0:Y:S01]  /*0710*/  @P0 LDC.64 R8, c[0x0][0x380] ;  /* 0x0000e000ff080b82 */ /* 0x000e220000000a00 */
[--C-:B------:R-:W-:Y:S02]  /*0720*/  @P0 IMAD.IADD R7, R17, 0x1, R22.reuse ;  /* 0x0000000111070824 */ /* 0x100fe400078e0216 */
[----:B------:R-:W-:Y:S02]  /*0730*/  @P0 IMAD.IADD R21, R19, 0x1, R22 ;  /* 0x0000000113150824 */ /* 0x000fe400078e0216 */
[----:B------:R-:W-:-:S03]  /*0740*/  @P0 VIADD R22, R22, 0x2 ;  /* 0x0000000216160836 */ /* 0x000fc60000000000 */
[----:B------:R-:W1:Y:S01]  /*0750*/  @!P1 LDC.64 R4, c[0x0][0x380] ;  /* 0x0000e000ff049b82 */ /* 0x000e620000000a00 */
[----:B------:R-:W-:Y:S01]  /*0760*/  @!P1 IMAD.IADD R25, R19, 0x1, R22 ;  /* 0x0000000113199824 */ /* 0x000fe200078e0216 */
[----:B------:R-:W-:Y:S01]  /*0770*/  @!P1 IADD3 R23, PT, PT, R17, R22, RZ ;  /* 0x0000001611179210 */ /* 0x000fe20007ffe0ff */
[----:B0-----:R-:W-:-:S04]  /*0780*/  @P0 IMAD.WIDE R6, R7, 0x4, R8 ;  /* 0x0000000407060825 */ /* 0x001fc800078e0208 */
[----:B------:R-:W-:Y:S01]  /*0790*/  @P0 IMAD.WIDE R8, R21, 0x4, R8 ;  /* 0x0000000415080825 */ /* 0x000fe200078e0208 */
[----:B------:R-:W2:Y:S04]  /*07a0*/  @P0 LDG.E.CONSTANT R19, desc[UR6][R6.64] ;  /* 0x0000000606130981 */ /* 0x000ea8000c1e9900 */
[----:B------:R-:W2:Y:S01]  /*07b0*/  @P0 LDG.E.CONSTANT R24, desc[UR6][R8.64] ;  /* 0x0000000608180981 */ /* 0x000ea2000c1e9900 */
[----:B-1----:R-:W-:-:S03]  /*07c0*/  @!P1 IMAD.WIDE R22, R23, 0x4, R4 ;  /* 0x0000000417169825 */ /* 0x002fc600078e0204 */
[----:B------:R-:W3:Y:S01]  /*07d0*/  @P0 LDG.E.CONSTANT R21, desc[UR6][R6.64+0x4] ;  /* 0x0000040606150981 */ /* 0x000ee2000c1e9900 */
[----:B------:R-:W-:-:S03]  /*07e0*/  @!P1 IMAD.WIDE R4, R25, 0x4, R4 ;  /* 0x0000000419049825 */ /* 0x000fc600078e0204 */
[----:B------:R-:W3:Y:S04]  /*07f0*/  @P0 LDG.E.CONSTANT R26, desc[UR6][R8.64+0x4] ;  /* 0x00000406081a0981 */ /* 0x000ee8000c1e9900 */
[----:B------:R-:W4:Y:S04]  /*0800*/  @!P1 LDG.E.CONSTANT R22, desc[UR6][R22.64] ;  /* 0x0000000616169981 */ /* 0x000f28000c1e9900 */
[----:B------:R-:W4:Y:S01]  /*0810*/  @!P1 LDG.E.CONSTANT R5, desc[UR6][R4.64] ;  /* 0x0000000604059981 */ /* 0x000f22000c1e9900 */
[----:B--2---:R-:W-:-:S04]  /*0820*/  @P0 FADD R19, R19, -R24 ;  /* 0x8000001813130221 */ /* 0x004fc80000000000 */
[----:B------:R-:W-:Y:S01]  /*0830*/  @P0 FFMA R19, R19, R19, R20 ;  /* 0x0000001313130223 */ /* 0x000fe20000000014 */
[----:B---3--:R-:W-:-:S04]  /*0840*/  @P0 FADD R26, R21, -R26 ;  /* 0x8000001a151a0221 */ /* 0x008fc80000000000 */
[----:B------:R-:W-:Y:S01]  /*0850*/  @P0 FFMA R20, R26, R26, R19 ;  /* 0x0000001a1a140223 */ /* 0x000fe20000000013 */
[----:B----4-:R-:W-:-:S04]  /*0860*/  @!P1 FADD R19, R22, -R5 ;  /* 0x8000000516139221 */ /* 0x010fc80000000000 */
[----:B------:R-:W-:-:S07]  /*0870*/  @!P1 FFMA R20, R19, R19, R20 ;  /* 0x0000001313149223 */ /* 0x000fce0000000014 */
.L_x_53:
[----:B------:R-:W-:Y:S01]  /*0880*/  VIADD R4, R20, 0xf3000000 ;  /* 0xf300000014047836 */ /* 0x000fe20000000000 */
[----:B------:R0:W1:Y:S01]  /*0890*/  MUFU.RSQ R7, R20 ;  /* 0x0000001400077308 */ /* 0x0000620000001400 */
[----:B------:R-:W-:Y:S03]  /*08a0*/  BSSY.RECONVERGENT B2, `(.L_x_55) ;  /* 0x000000b000027945 */ /* 0x000fe60003800200 */
[----:B------:R-:W-:-:S13]  /*08b0*/  ISETP.GT.U32.AND P0, PT, R4, 0x727fffff, PT ;  /* 0x727fffff0400780c */ /* 0x000fda0003f04070 */
[----:B01----:R-:W-:Y:S05]  /*08c0*/  @!P0 BRA `(.L_x_56) ;  /* 0x0000000000108947 */ /* 0x003fea0003800000 */
[----:B------:R-:W-:-:S07]  /*08d0*/  MOV R9, 0x8f0 ;  /* 0x000008f000097802 */ /* 0x000fce0000000f00 */
[----:B------:R-:W-:Y:S05]  /*08e0*/  CALL.REL.NOINC `($__internal_2_$__cuda_sm20_sqrt_rn_f32_slowpath) ;  /* 0x0000001000147944 */ /* 0x000fea0003c00000 */
[----:B------:R-:W-:Y:S01]  /*08f0*/  IMAD.MOV.U32 R4, RZ, RZ, R6 ;  /* 0x000000ffff047224 */ /* 0x000fe200078e0006 */
[----:B------:R-:W-:Y:S06]  /*0900*/  BRA `(.L_x_57) ;  /* 0x0000000000107947 */ /* 0x000fec0003800000 */
.L_x_56:
[C---:B------:R-:W-:Y:S01]  /*0910*/  FMUL.FTZ R5, R7.reuse, R20 ;  /* 0x0000001407057220 */ /* 0x040fe20000410000 */
[----:B------:R-:W-:-:S03]  /*0920*/  FMUL.FTZ R6, R7, 0.5 ;  /* 0x3f00000007067820 */ /* 0x000fc60000410000 */
[----:B------:R-:W-:-:S04]  /*0930*/  FFMA R4, -R5, R5, R20 ;  /* 0x0000000505047223 */ /* 0x000fc80000000114 */
[----:B------:R-:W-:-:S07]  /*0940*/  FFMA R4, R4, R6, R5 ;  /* 0x0000000604047223 */ /* 0x000fce0000000005 */
.L_x_57:
[----:B------:R-:W-:Y:S05]  /*0950*/  BSYNC.RECONVERGENT B2 ;  /* 0x0000000000027941 */ /* 0x000fea0003800200 */
.L_x_55:
[----:B------:R-:W-:-:S07]  /*0960*/  FMNMX R15, R15, R4, PT ;  /* 0x000000040f0f7209 */ /* 0x000fce0003800000 */
.L_x_50:
[----:B------:R-:W-:Y:S05]  /*0970*/  BSYNC.RECONVERGENT B1 ;  /* 0x0000000000017941 */ /* 0x000fea0003800200 */
.L_x_49:
[----:B------:R-:W0:Y:S01]  /*0980*/  LDCU UR4, c[0x0][0x39c] ;  /* 0x00007380ff0477ac */ /* 0x000e220008000800 */
[----:B------:R-:W-:Y:S02]  /*0990*/  VIADD R16, R16, 0x1 ;  /* 0x0000000110107836 */ /* 0x000fe40000000000 */
[----:B0-----:R-:W-:-:S05]  /*09a0*/  IMAD.U32 R21, RZ, RZ, UR4 ;  /* 0x00000004ff157e24 */ /* 0x001fca000f8e00ff */
[----:B------:R-:W-:-:S13]  /*09b0*/  ISETP.NE.AND P0, PT, R16, R21, PT ;  /* 0x000000151000720c */ /* 0x000fda0003f05270 */
[----:B------:R-:W-:Y:S05]  /*09c0*/  @!P0 BRA `(.L_x_58) ;  /* 0x0000000400e48947 */ /* 0x000fea0003800000 */
[----:B------:R-:W-:Y:S05]  /*09d0*/  BRA `(.L_x_59) ;  /* 0xfffffff400f87947 */ /* 0x000fea000383ffff */
.L_x_48:
[C---:B------:R-:W-:Y:S02]  /*09e0*/  VIADD R2, R21.reuse, 0xffffffff ;  /* 0xffffffff15027836 */ /* 0x040fe40000000000 */
[----:B------:R-:W-:Y:S02]  /*09f0*/  IMAD.MOV.U32 R15, RZ, RZ, 0x501502f9 ;  /* 0x501502f9ff0f7424 */ /* 0x000fe400078e00ff */
[----:B------:R-:W-:Y:S01]  /*0a00*/  IMAD.MOV.U32 R3, RZ, RZ, RZ ;  /* 0x000000ffff037224 */ /* 0x000fe200078e00ff */
[----:B------:R-:W-:Y:S02]  /*0a10*/  ISETP.GE.U32.AND P0, PT, R2, 0x3, PT ;  /* 0x000000030200780c */ /* 0x000fe40003f06070 */
[----:B------:R-:W-:-:S11]  /*0a20*/  LOP3.LUT R2, R21, 0x3, RZ, 0xc0, !PT ;  /* 0x0000000315027812 */ /* 0x000fd600078ec0ff */
[----:B------:R-:W-:Y:S05]  /*0a30*/  @!P0 BRA `(.L_x_60) ;  /* 0x0000000400a48947 */ /* 0x000fea0003800000 */
[----:B------:R-:W-:Y:S01]  /*0a40*/  LOP3.LUT R3, R21, 0xfffffffc, RZ, 0xc0, !PT ;  /* 0xfffffffc15037812 */ /* 0x000fe200078ec0ff */
[----:B------:R-:W-:Y:S01]  /*0a50*/  UMOV UR4, URZ ;  /* 0x000000ff00047c82 */ /* 0x000fe20008000000 */
[----:B------:R-:W-:Y:S02]  /*0a60*/  MOV R15, 0x501502f9 ;  /* 0x501502f9000f7802 */ /* 0x000fe40000000f00 */
[----:B------:R-:W-:-:S13]  /*0a70*/  ISETP.GT.AND P0, PT, R3, RZ, PT ;  /* 0x000000ff0300720c */ /* 0x000fda0003f04270 */
[----:B------:R-:W-:Y:S05]  /*0a80*/  @!P0 BRA `(.L_x_61) ;  /* 0x0000000400588947 */ /* 0x000fea0003800000 */
[----:B------:R-:W-:Y:S01]  /*0a90*/  VIADD R4, R3, -UR4 ;  /* 0x8000000403047c36 */ /* 0x000fe20008000000 */
[----:B------:R-:W-:-:S04]  /*0aa0*/  PLOP3.LUT P0, PT, PT, PT, PT, 0x80, 0x8 ;  /* 0x000000000008781c */ /* 0x000fc80003f0f070 */
[----:B------:R-:W-:-:S13]  /*0ab0*/  ISETP.GT.AND P1, PT, R4, 0xc, PT ;  /* 0x0000000c0400780c */ /* 0x000fda0003f24270 */
[----:B------:R-:W-:Y:S05]  /*0ac0*/  @!P1 BRA `(.L_x_62) ;  /* 0x0000000000d09947 */ /* 0x000fea0003800000 */
[----:B------:R-:W-:Y:S01]  /*0ad0*/  PLOP3.LUT P0, PT, PT, PT, PT, 0x8, 0x80 ;  /* 0x000000000080781c */ /* 0x000fe20003f0e170 */
[----:B------:R-:W-:-:S12]  /*0ae0*/  VIADD R4, R3, 0xfffffff4 ;  /* 0xfffffff403047836 */ /* 0x000fd80000000000 */
.L_x_63:
[----:B------:R-:W-:Y:S02]  /*0af0*/  UIADD3 UR5, UPT, UPT, UR4, 0x1, URZ ;  /* 0x0000000104057890 */ /* 0x000fe4000fffe0ff */
[----:B------:R-:W-:Y:S01]  /*0b00*/  ISETP.NE.AND P2, PT, R10, UR4, PT ;  /* 0x000000040a007c0c */ /* 0x000fe2000bf45270 */
[----:B------:R-:W-:-:S03]  /*0b10*/  UIADD3 UR8, UPT, UPT, UR4, 0x2, URZ ;  /* 0x0000000204087890 */ /* 0x000fc6000fffe0ff */
[C---:B------:R-:W-:Y:S01]  /*0b20*/  ISETP.NE.AND P1, PT, R10.reuse, UR5, PT ;  /* 0x000000050a007c0c */ /* 0x040fe2000bf25270 */
[----:B------:R-:W-:Y:S02]  /*0b30*/  UIADD3 UR5, UPT, UPT, UR4, 0x3, URZ ;  /* 0x0000000304057890 */ /* 0x000fe4000fffe0ff */
[----:B------:R-:W-:Y:S01]  /*0b40*/  ISETP.NE.AND P4, PT, R10, UR8, PT ;  /* 0x000000080a007c0c */ /* 0x000fe2000bf85270 */
[----:B------:R-:W-:-:S03]  /*0b50*/  UIADD3 UR8, UPT, UPT, UR4, 0x4, URZ ;  /* 0x0000000404087890 */ /* 0x000fc6000fffe0ff */
[C---:B------:R-:W-:Y:S01]  /*0b60*/  ISETP.NE.AND P3, PT, R10.reuse, UR5, PT ;  /* 0x000000050a007c0c */ /* 0x040fe2000bf65270 */
[----:B------:R-:W-:Y:S01]  /*0b70*/  UIADD3 UR5, UPT, UPT, UR4, 0x5, URZ ;  /* 0x0000000504057890 */ /* 0x000fe2000fffe0ff */
[----:B------:R-:W-:Y:S02]  /*0b80*/  @P2 FMNMX R15, RZ, R15, PT ;  /* 0x0000000fff0f2209 */ /* 0x000fe40003800000 */
[C---:B------:R-:W-:Y:S01]  /*0b90*/  ISETP.NE.AND P2, PT, R10.reuse, UR8, PT ;  /* 0x000000080a007c0c */ /* 0x040fe2000bf45270 */
[----:B------:R-:W-:Y:S01]  /*0ba0*/  UIADD3 UR8, UPT, UPT, UR4, 0x6, URZ ;  /* 0x0000000604087890 */ /* 0x000fe2000fffe0ff */
[----:B------:R-:W-:Y:S02]  /*0bb0*/  @P1 FMNMX R15, RZ, R15, PT ;  /* 0x0000000fff0f1209 */ /* 0x000fe40003800000 */
[----:B------:R-:W-:Y:S01]  /*0bc0*/  ISETP.NE.AND P1, PT, R10, UR5, PT ;  /* 0x000000050a007c0c */ /* 0x000fe2000bf25270 */
[----:B------:R-:W-:Y:S01]  /*0bd0*/  UIADD3 UR5, UPT, UPT, UR4, 0x7, URZ ;  /* 0x0000000704057890 */ /* 0x000fe2000fffe0ff */
[----:B------:R-:W-:-:S02]  /*0be0*/  @P4 FMNMX R15, RZ, R15, PT ;  /* 0x0000000fff0f4209 */ /* 0x000fc40003800000 */
        /* <DEDUP_REMOVED lines=23> */
[----:B------:R-:W-:Y:S01]  /*0d60*/  @P4 FMNMX R15, RZ, R15, PT ;  /* 0x0000000fff0f4209 */ /* 0x000fe20003800000 */
[----:B------:R-:W-:Y:S01]  /*0d70*/  UIADD3 UR4, UPT, UPT, UR4, 0x10, URZ ;  /* 0x0000001004047890 */ /* 0x000fe2000fffe0ff */
[----:B------:R-:W-:Y:S02]  /*0d80*/  ISETP.NE.AND P4, PT, R10, UR8, PT ;  /* 0x000000080a007c0c */ /* 0x000fe4000bf85270 */
[----:B------:R-:W-:-:S02]  /*0d90*/  @P3 FMNMX R15, RZ, R15, PT ;  /* 0x0000000fff0f3209 */ /* 0x000fc40003800000 */
[----:B------:R-:W-:Y:S02]  /*0da0*/  ISETP.NE.AND P3, PT, R10, UR5, PT ;  /* 0x000000050a007c0c */ /* 0x000fe4000bf65270 */
[----:B------:R-:W-:-:S04]  /*0db0*/  @P2 FMNMX R15, RZ, R15, PT ;  /* 0x0000000fff0f2209 */ /* 0x000fc80003800000 */
[----:B------:R-:W-:Y:S02]  /*0dc0*/  @P1 FMNMX R15, RZ, R15, PT ;  /* 0x0000000fff0f1209 */ /* 0x000fe40003800000 */
[----:B------:R-:W-:Y:S02]  /*0dd0*/  ISETP.LE.AND P1, PT, R4, UR4, PT ;  /* 0x0000000404007c0c */ /* 0x000fe4000bf23270 */
[----:B------:R-:W-:-:S04]  /*0de0*/  @P4 FMNMX R15, RZ, R15, PT ;  /* 0x0000000fff0f4209 */ /* 0x000fc80003800000 */
[----:B------:R-:W-:-:S07]  /*0df0*/  @P3 FMNMX R15, RZ, R15, PT ;  /* 0x0000000fff0f3209 */ /* 0x000fce0003800000 */
[----:B------:R-:W-:Y:S05]  /*0e00*/  @!P1 BRA `(.L_x_63) ;  /* 0xfffffffc00389947 */ /* 0x000fea000383ffff */
.L_x_62:
[----:B------:R-:W-:-:S05]  /*0e10*/  VIADD R4, R3, -UR4 ;  /* 0x8000000403047c36 */ /* 0x000fca0008000000 */
[----:B------:R-:W-:-:S13]  /*0e20*/  ISETP.GT.AND P1, PT, R4, 0x4, PT ;  /* 0x000000040400780c */ /* 0x000fda0003f24270 */
[----:B------:R-:W-:Y:S05]  /*0e30*/  @!P1 BRA `(.L_x_64) ;  /* 0x0000000000649947 */ /* 0x000fea0003800000 */
        /* <DEDUP_REMOVED lines=13> */
[C---:B------:R-:W-:Y:S01]  /*0f10*/  ISETP.NE.AND P3, PT, R10.reuse, UR5, PT ;  /* 0x000000050a007c0c */ /* 0x040fe2000bf65270 */
[----:B------:R-:W-:Y:S01]  /*0f20*/  UIADD3 UR5, UPT, UPT, UR4, 0x7, URZ ;  /* 0x0000000704057890 */ /* 0x000fe2000fffe0ff */
[----:B------:R-:W-:Y:S01]  /*0f30*/  @P1 FMNMX R15, RZ, R15, PT ;  /* 0x0000000fff0f1209 */ /* 0x000fe20003800000 */
[----:B------:R-:W-:Y:S01]  /*0f40*/  UIADD3 UR4, UPT, UPT, UR4, 0x8, URZ ;  /* 0x0000000804047890 */ /* 0x000fe2000fffe0ff */
[----:B------:R-:W-:-:S02]  /*0f50*/  ISETP.NE.AND P1, PT, R10, UR8, PT ;  /* 0x000000080a007c0c */ /* 0x000fc4000bf25270 */
[----:B------:R-:W-:Y:S02]  /*0f60*/  @P0 FMNMX R15, RZ, R15, PT ;  /* 0x0000000fff0f0209 */ /* 0x000fe40003800000 */
[----:B------:R-:W-:Y:S02]  /*0f70*/  ISETP.NE.AND P4, PT, R10, UR5, PT ;  /* 0x000000050a007c0c */ /* 0x000fe4000bf85270 */
[----:B------:R-:W-:Y:S02]  /*0f80*/  @P2 FMNMX R15, RZ, R15, PT ;  /* 0x0000000fff0f2209 */ /* 0x000fe40003800000 */
[----:B------:R-:W-:Y:S02]  /*0f90*/  PLOP3.LUT P0, PT, PT, PT, PT, 0x8, 0x80 ;  /* 0x000000000080781c */ /* 0x000fe40003f0e170 */
[----:B------:R-:W-:-:S04]  /*0fa0*/  @P3 FMNMX R15, RZ, R15, PT ;  /* 0x0000000fff0f3209 */ /* 0x000fc80003800000 */
[----:B------:R-:W-:-:S04]  /*0fb0*/  @P1 FMNMX R15, RZ, R15, PT ;  /* 0x0000000fff0f1209 */ /* 0x000fc80003800000 */
[----:B------:R-:W-:-:S07]  /*0fc0*/  @P4 FMNMX R15, RZ, R15, PT ;  /* 0x0000000fff0f4209 */ /* 0x000fce0003800000 */
.L_x_64:
[----:B------:R-:W-:-:S13]  /*0fd0*/  ISETP.NE.OR P0, PT, R3, UR4, P0 ;  /* 0x0000000403007c0c */ /* 0x000fda0008705670 */
[----:B------:R-:W-:Y:S05]  /*0fe0*/  @!P0 BRA `(.L_x_60) ;  /* 0x0000000000388947 */ /* 0x000fea0003800000 */
.L_x_61:
[----:B------:R-:W-:Y:S02]  /*0ff0*/  UIADD3 UR5, UPT, UPT, UR4, 0x1, URZ ;  /* 0x0000000104057890 */ /* 0x000fe4000fffe0ff */
[----:B------:R-:W-:Y:S01]  /*1000*/  ISETP.NE.AND P0, PT, R10, UR4, PT ;  /* 0x000000040a007c0c */ /* 0x000fe2000bf05270 */
[----:B------:R-:W-:-:S03]  /*1010*/  UIADD3 UR8, UPT, UPT, UR4, 0x2, URZ ;  /* 0x0000000204087890 */ /* 0x000fc6000fffe0ff */
[C---:B------:R-:W-:Y:S01]  /*1020*/  ISETP.NE.AND P1, PT, R10.reuse, UR5, PT ;  /* 0x000000050a007c0c */ /* 0x040fe2000bf25270 */
[----:B------:R-:W-:Y:S02]  /*1030*/  UIADD3 UR5, UPT, UPT, UR4, 0x3, URZ ;  /* 0x0000000304057890 */ /* 0x000fe4000fffe0ff */
[----:B------:R-:W-:Y:S01]  /*1040*/  ISETP.NE.AND P2, PT, R10, UR8, PT ;  /* 0x000000080a007c0c */ /* 0x000fe2000bf45270 */
[----:B------:R-:W-:-:S03]  /*1050*/  UIADD3 UR4, UPT, UPT, UR4, 0x4, URZ ;  /* 0x0000000404047890 */ /* 0x000fc6000fffe0ff */
[----:B------:R-:W-:Y:S02]  /*1060*/  ISETP.NE.AND P3, PT, R10, UR5, PT ;  /* 0x000000050a007c0c */ /* 0x000fe4000bf65270 */
[----:B------:R-:W-:Y:S02]  /*1070*/  @P0 FMNMX R15, RZ, R15, PT ;  /* 0x0000000fff0f0209 */ /* 0x000fe40003800000 */
[----:B------:R-:W-:Y:S02]  /*1080*/  ISETP.NE.AND P0, PT, R3, UR4, PT ;  /* 0x0000000403007c0c */ /* 0x000fe4000bf05270 */
[----:B------:R-:W-:-:S04]  /*1090*/  @P1 FMNMX R15, RZ, R15, PT ;  /* 0x0000000fff0f1209 */ /* 0x000fc80003800000 */
[----:B------:R-:W-:-:S04]  /*10a0*/  @P2 FMNMX R15, RZ, R15, PT ;  /* 0x0000000fff0f2209 */ /* 0x000fc80003800000 */
[----:B------:R-:W-:-:S03]  /*10b0*/  @P3 FMNMX R15, RZ, R15, PT ;  /* 0x0000000fff0f3209 */ /* 0x000fc60003800000 */
[----:B------:R-:W-:Y:S05]  /*10c0*/  @P0 BRA `(.L_x_61) ;  /* 0xfffffffc00c80947 */ /* 0x000fea000383ffff */
.L_x_60:
[----:B------:R-:W-:-:S13]  /*10d0*/  ISETP.NE.AND P0, PT, R2, RZ, PT ;  /* 0x000000ff0200720c */ /* 0x000fda0003f05270 */
[----:B------:R-:W-:Y:S05]  /*10e0*/  @!P0 BRA `(.L_x_58) ;  /* 0x00000000001c8947 */ /* 0x000fea0003800000 */
[----:B------:R-:W-:-:S05]  /*10f0*/  UMOV UR4, URZ ;  /* 0x000000ff00047c82 */ /* 0x000fca0008000000 */
.L_x_65:
[----:B------:R-:W-:Y:S01]  /*1100*/  UIADD3 UR4, UPT, UPT, UR4, 0x1, URZ ;  /* 0x0000000104047890 */ /* 0x000fe2000fffe0ff */
[C---:B------:R-:W-:Y:S01]  /*1110*/  ISETP.NE.AND P0, PT, R3.reuse, R10, PT ;  /* 0x0000000a0300720c */ /* 0x040fe20003f05270 */
[----:B------:R-:W-:-:S04]  /*1120*/  VIADD R3, R3, 0x1 ;  /* 0x0000000103037836 */ /* 0x000fc80000000000 */
[----:B------:R-:W-:-:S08]  /*1130*/  ISETP.NE.AND P1, PT, R2, UR4, PT ;  /* 0x0000000402007c0c */ /* 0x000fd0000bf25270 */
[----:B------:R-:W-:-:S05]  /*1140*/  @P0 FMNMX R15, RZ, R15, PT ;  /* 0x0000000fff0f0209 */ /* 0x000fca0003800000 */
[----:B------:R-:W-:Y:S05]  /*1150*/  @P1 BRA `(.L_x_65) ;  /* 0xfffffffc00e81947 */ /* 0x000fea000383ffff */
.L_x_58:
[----:B------:R-:W0:Y:S01]  /*1160*/  S2UR UR5, SR_CgaCtaId ;  /* 0x00000000000579c3 */ /* 0x000e220000008800 */
[----:B------:R-:W-:Y:S01]  /*1170*/  UMOV UR4, 0x400 ;  /* 0x0000040000047882 */ /* 0x000fe20000000000 */
[----:B------:R-:W-:-:S06]  /*1180*/  IMAD.IADD R11, R11, 0x1, R10 ;  /* 0x000000010b0b7824 */ /* 0x000fcc00078e020a */
[----:B------:R-:W1:Y:S01]  /*1190*/  LDC.64 R2, c[0x0][0x390] ;  /* 0x0000e400ff027b82 */ /* 0x000e620000000a00 */
[----:B0-----:R-:W-:-:S06]  /*11a0*/  ULEA UR4, UR5, UR4, 0x18 ;  /* 0x0000000405047291 */ /* 0x001fcc000f8ec0ff */
[----:B------:R-:W-:Y:S01]  /*11b0*/  LEA R4, R10, UR4, 0x2 ;  /* 0x000000040a047c11 */ /* 0x000fe2000f8e10ff */
[----:B-1----:R-:W-:-:S04]  /*11c0*/  IMAD.WIDE.U32 R2, R11, 0x4, R2 ;  /* 0x000000040b027825 */ /* 0x002fc800078e0002 */
[----:B------:R0:W-:Y:S04]  /*11d0*/  STS [R4], R15 ;  /* 0x0000000f04007388 */ /* 0x0001e80000000800 */
[----:B------:R0:W-:Y:S02]  /*11e0*/  STG.E desc[UR6][R2.64], R15 ;  /* 0x0000000f02007986 */ /* 0x0001e4000c101906 */
.L_x_47:
[----:B------:R-:W-:Y:S05]  /*11f0*/  BSYNC.RECONVERGENT B0 ;  /* 0x0000000000007941 */ /* 0x000fea0003800200 */
.L_x_46:
[----:B------:R-:W-:Y:S01]  /*1200*/  BAR.SYNC.DEFER_BLOCKING 0x0 ;  /* 0x0000000000007b1d */ /* 0x000fe20000010000 */
[----:B------:R-:W-:-:S13]  /*1210*/  ISETP.NE.AND P0, PT, R10, RZ, PT ;  /* 0x000000ff0a00720c */ /* 0x000fda0003f05270 */
[----:B------:R-:W-:Y:S05]  /*1220*/  @P0 EXIT ;  /* 0x000000000000094d */ /* 0x000fea0003800000 */
[----:B------:R-:W-:Y:S01]  /*1230*/  ISETP.GE.AND P0, PT, R21, 0x1, PT ;  /* 0x000000011500780c */ /* 0x000fe20003f06270 */
[----:B------:R-:W-:Y:S01]  /*1240*/  BSSY.RECONVERGENT B0, `(.L_x_66) ;  /* 0x000005d000007945 */ /* 0x000fe20003800200 */
[----:B0-----:R-:W-:-:S11]  /*1250*/  IMAD.MOV.U32 R3, RZ, RZ, RZ ;  /* 0x000000ffff037224 */ /* 0x001fd600078e00ff */
[----:B------:R-:W-:Y:S05]  /*1260*/  @!P0 BRA `(.L_x_67) ;  /* 0x0000000400688947 */ /* 0x000fea0003800000 */
[C---:B------:R-:W-:Y:S01]  /*1270*/  ISETP.GE.U32.AND P0, PT, R21.reuse, 0x10, PT ;  /* 0x000000101500780c */ /* 0x040fe20003f06070 */
[----:B------:R-:W-:Y:S01]  /*1280*/  BSSY.RECONVERGENT B1, `(.L_x_68) ;  /* 0x0000025000017945 */ /* 0x000fe20003800200 */
[----:B------:R-:W-:Y:S02]  /*1290*/  LOP3.LUT R22, R21, 0xf, RZ, 0xc0, !PT ;  /* 0x0000000f15167812 */ /* 0x000fe400078ec0ff */
[----:B------:R-:W-:Y:S02]  /*12a0*/  CS2R R2, SRZ ;  /* 0x0000000000027805 */ /* 0x000fe4000001ff00 */
[----:B------:R-:W-:-:S07]  /*12b0*/  ISETP.NE.AND P1, PT, R22, RZ, PT ;  /* 0x000000ff1600720c */ /* 0x000fce0003f25270 */
[----:B------:R-:W-:Y:S06]  /*12c0*/  @!P0 BRA `(.L_x_69) ;  /* 0x0000000000808947 */ /* 0x000fec0003800000 */
[----:B------:R-:W0:Y:S01]  /*12d0*/  S2UR UR5, SR_CgaCtaId ;  /* 0x00000000000579c3 */ /* 0x000e220000008800 */
[----:B------:R-:W-:Y:S01]  /*12e0*/  UMOV UR4, 0x400 ;  /* 0x0000040000047882 */ /* 0x000fe20000000000 */
[----:B------:R-:W-:Y:S01]  /*12f0*/  LOP3.LUT R2, R21, 0x7ffffff0, RZ, 0xc0, !PT ;  /* 0x7ffffff015027812 */ /* 0x000fe200078ec0ff */
[----:B------:R-:W-:-:S04]  /*1300*/  HFMA2 R3, -RZ, RZ, 0, 0 ;  /* 0x00000000ff037431 */ /* 0x000fc800000001ff */
[----:B------:R-:W-:Y:S01]  /*1310*/  IMAD.MOV R23, RZ, RZ, -R2 ;  /* 0x000000ffff177224 */ /* 0x000fe200078e0a02 */
[----:B0-----:R-:W-:-:S04]  /*1320*/  ULEA UR4, UR5, UR4, 0x18 ;  /* 0x0000000405047291 */ /* 0x001fc8000f8ec0ff */
[----:B------:R-:W-:-:S06]  /*1330*/  UIADD3 UR4, UPT, UPT, UR4, 0x20, URZ ;  /* 0x0000002004047890 */ /* 0x000fcc000fffe0ff */
[----:B------:R-:W-:-:S07]  /*1340*/  IMAD.U32 R20, RZ, RZ, UR4 ;  /* 0x00000004ff147e24 */ /* 0x000fce000f8e00ff */
.L_x_70:
[----:B------:R-:W0:Y:S01]  /*1350*/  LDS.128 R4, [R20+-0x20] ;  /* 0xffffe00014047984 */ /* 0x000e220000000c00 */
[----:B------:R-:W-:-:S03]  /*1360*/  VIADD R23, R23, 0x10 ;  /* 0x0000001017177836 */ /* 0x000fc60000000000 */
[----:B------:R-:W1:Y:S02]  /*1370*/  LDS.128 R8, [R20+-0x10] ;  /* 0xfffff00014087984 */ /* 0x000e640000000c00 */
[----:B------:R-:W-:Y:S02]  /*1380*/  ISETP.NE.AND P0, PT, R23, RZ, PT ;  /* 0x000000ff1700720c */ /* 0x000fe40003f05270 */
[----:B------:R-:W2:Y:S04]  /*1390*/  LDS.128 R12, [R20] ;  /* 0x00000000140c7984 */ /* 0x000ea80000000c00 */
[----:B------:R3:W4:Y:S02]  /*13a0*/  LDS.128 R16, [R20+0x10] ;  /* 0x0000100014107984 */ /* 0x0007240000000c00 */
[----:B---3--:R-:W-:-:S02]  /*13b0*/  VIADD R20, R20, 0x40 ;  /* 0x0000004014147836 */ /* 0x008fc40000000000 */
[----:B0-----:R-:W-:-:S04]  /*13c0*/  FADD R4, R4, R3 ;  /* 0x0000000304047221 */ /* 0x001fc80000000000 */
[----:B------:R-:W-:-:S04]  /*13d0*/  FADD R5, R5, R4 ;  /* 0x0000000405057221 */ /* 0x000fc80000000000 */
[----:B------:R-:W-:-:S04]  /*13e0*/  FADD R6, R6, R5 ;  /* 0x0000000506067221 */ /* 0x000fc80000000000 */
[----:B------:R-:W-:-:S04]  /*13f0*/  FADD R7, R7, R6 ;  /* 0x0000000607077221 */ /* 0x000fc80000000000 */
[----:B-1----:R-:W-:-:S04]  /*1400*/  FADD R8, R7, R8 ;  /* 0x0000000807087221 */ /* 0x002fc80000000000 */
[----:B------:R-:W-:-:S04]  /*1410*/  FADD R9, R9, R8 ;  /* 0x0000000809097221 */ /* 0x000fc80000000000 */
[----:B------:R-:W-:-:S04]  /*1420*/  FADD R10, R10, R9 ;  /* 0x000000090a0a7221 */ /* 0x000fc80000000000 */
[----:B------:R-:W-:-:S04]  /*1430*/  FADD R11, R11, R10 ;  /* 0x0000000a0b0b7221 */ /* 0x000fc80000000000 */
[----:B--2---:R-:W-:-:S04]  /*1440*/  FADD R12, R11, R12 ;  /* 0x0000000c0b0c7221 */ /* 0x004fc80000000000 */
[----:B------:R-:W-:-:S04]  /*1450*/  FADD R13, R13, R12 ;  /* 0x0000000c0d0d7221 */ /* 0x000fc80000000000 */
[----:B------:R-:W-:-:S04]  /*1460*/  FADD R14, R14, R13 ;  /* 0x0000000d0e0e7221 */ /* 0x000fc80000000000 */
[----:B------:R-:W-:-:S04]  /*1470*/  FADD R15, R15, R14 ;  /* 0x0000000e0f0f7221 */ /* 0x000fc80000000000 */
[----:B----4-:R-:W-:-:S04]  /*1480*/  FADD R16, R15, R16 ;  /* 0x000000100f107221 */ /* 0x010fc80000000000 */
[----:B------:R-:W-:-:S04]  /*1490*/  FADD R17, R17, R16 ;  /* 0x0000001011117221 */ /* 0x000fc80000000000 */
[----:B------:R-:W-:-:S04]  /*14a0*/  FADD R18, R18, R17 ;  /* 0x0000001112127221 */ /* 0x000fc80000000000 */
[----:B------:R-:W-:Y:S01]  /*14b0*/  FADD R3, R19, R18 ;  /* 0x0000001213037221 */ /* 0x000fe20000000000 */
[----:B------:R-:W-:Y:S06]  /*14c0*/  @P0 BRA `(.L_x_70) ;  /* 0xfffffffc00a00947 */ /* 0x000fec000383ffff */
.L_x_69:
[----:B------:R-:W-:Y:S05]  /*14d0*/  BSYNC.RECONVERGENT B1 ;  /* 0x0000000000017941 */ /* 0x000fea0003800200 */
.L_x_68:
[----:B------:R-:W-:Y:S05]  /*14e0*/  @!P1 BRA `(.L_x_67) ;  /* 0x0000000000c89947 */ /* 0x000fea0003800000 */
[----:B------:R-:W-:Y:S01]  /*14f0*/  ISETP.GE.U32.AND P0, PT, R22, 0x8, PT ;  /* 0x000000081600780c */ /* 0x000fe20003f06070 */
[----:B------:R-:W-:Y:S01]  /*1500*/  BSSY.RECONVERGENT B1, `(.L_x_71) ;  /* 0x0000013000017945 */ /* 0x000fe20003800200 */
[----:B------:R-:W-:-:S04]  /*1510*/  LOP3.LUT R13, R21, 0x7, RZ, 0xc0, !PT ;  /* 0x00000007150d7812 */ /* 0x000fc800078ec0ff */
[----:B------:R-:W-:-:S07]  /*1520*/  ISETP.NE.AND P1, PT, R13, RZ, PT ;  /* 0x000000ff0d00720c */ /* 0x000fce0003f25270 */
[----:B------:R-:W-:Y:S06]  /*1530*/  @!P0 BRA `(.L_x_72) ;  /* 0x00000000003c8947 */ /* 0x000fec0003800000 */
[----:B------:R-:W0:Y:S01]  /*1540*/  S2UR UR5, SR_CgaCtaId ;  /* 0x00000000000579c3 */ /* 0x000e220000008800 */
[----:B------:R-:W-:Y:S02]  /*1550*/  UMOV UR4, 0x400 ;  /* 0x0000040000047882 */ /* 0x000fe40000000000 */
[----:B0-----:R-:W-:-:S06]  /*1560*/  ULEA UR4, UR5, UR4, 0x18 ;  /* 0x0000000405047291 */ /* 0x001fcc000f8ec0ff */
[C---:B------:R-:W-:Y:S01]  /*1570*/  LEA R12, R2.reuse, UR4, 0x2 ;  /* 0x00000004020c7c11 */ /* 0x040fe2000f8e10ff */
[----:B------:R-:W-:-:S04]  /*1580*/  VIADD R2, R2, 0x8 ;  /* 0x0000000802027836 */ /* 0x000fc80000000000 */
[----:B------:R-:W0:Y:S04]  /*1590*/  LDS.128 R4, [R12] ;  /* 0x000000000c047984 */ /* 0x000e280000000c00 */
[----:B------:R-:W1:Y:S01]  /*15a0*/  LDS.128 R8, [R12+0x10] ;  /* 0x000010000c087984 */ /* 0x000e620000000c00 */
[----:B0-----:R-:W-:-:S04]  /*15b0*/  FADD R4, R3, R4 ;  /* 0x0000000403047221 */ /* 0x001fc80000000000 */
[----:B------:R-:W-:-:S04]  /*15c0*/  FADD R5, R4, R5 ;  /* 0x0000000504057221 */ /* 0x000fc80000000000 */
[----:B------:R-:W-:-:S04]  /*15d0*/  FADD R6, R5, R6 ;  /* 0x0000000605067221 */ /* 0x000fc80000000000 */
[----:B------:R-:W-:-:S04]  /*15e0*/  FADD R7, R6, R7 ;  /* 0x0000000706077221 */ /* 0x000fc80000000000 */
[----:B-1----:R-:W-:-:S04]  /*15f0*/  FADD R8, R7, R8 ;  /* 0x0000000807087221 */ /* 0x002fc80000000000 */
[----:B------:R-:W-:-:S04]  /*1600*/  FADD R9, R8, R9 ;  /* 0x0000000908097221 */ /* 0x000fc80000000000 */
[----:B------:R-:W-:-:S04]  /*1610*/  FADD R10, R9, R10 ;  /* 0x0000000a090a7221 */ /* 0x000fc80000000000 */
[----:B------:R-:W-:-:S07]  /*1620*/  FADD R3, R10, R11 ;  /* 0x0000000b0a037221 */ /* 0x000fce0000000000 */
.L_x_72:
[----:B------:R-:W-:Y:S05]  /*1630*/  BSYNC.RECONVERGENT B1 ;  /* 0x0000000000017941 */ /* 0x000fea0003800200 */
.L_x_71:
        /* <DEDUP_REMOVED lines=10> */
[----:B------:R-:W-:-:S05]  /*16e0*/  VIADD R2, R2, 0x4 ;  /* 0x0000000402027836 */ /* 0x000fca0000000000 */
[----:B------:R-:W0:Y:S02]  /*16f0*/  LDS.128 R4, [R4] ;  /* 0x0000000004047984 */ /* 0x000e240000000c00 */
[----:B0-----:R-:W-:-:S04]  /*1700*/  FADD R10, R3, R4 ;  /* 0x00000004030a7221 */ /* 0x001fc80000000000 */
[----:B------:R-:W-:-:S04]  /*1710*/  FADD R5, R10, R5 ;  /* 0x000000050a057221 */ /* 0x000fc80000000000 */
[----:B------:R-:W-:-:S04]  /*1720*/  FADD R6, R5, R6 ;  /* 0x0000000605067221 */ /* 0x000fc80000000000 */
[----:B------:R-:W-:-:S07]  /*1730*/  FADD R3, R6, R7 ;  /* 0x0000000706037221 */ /* 0x000fce0000000000 */
.L_x_74:
[----:B------:R-:W-:Y:S05]  /*1740*/  BSYNC.RECONVERGENT B1 ;  /* 0x0000000000017941 */ /* 0x000fea0003800200 */
.L_x_73:
[----:B------:R-:W-:Y:S05]  /*1750*/  @!P1 BRA `(.L_x_67) ;  /* 0x00000000002c9947 */ /* 0x000fea0003800000 */
[----:B------:R-:W0:Y:S01]  /*1760*/  S2UR UR5, SR_CgaCtaId ;  /* 0x00000000000579c3 */ /* 0x000e220000008800 */
[----:B------:R-:W-:Y:S01]  /*1770*/  UMOV UR4, 0x400 ;  /* 0x0000040000047882 */ /* 0x000fe20000000000 */
[----:B------:R-:W-:Y:S01]  /*1780*/  IADD3 R4, PT, PT, -R8, RZ, RZ ;  /* 0x000000ff08047210 */ /* 0x000fe20007ffe1ff */
[----:B0-----:R-:W-:-:S06]  /*1790*/  ULEA UR4, UR5, UR4, 0x18 ;  /* 0x0000000405047291 */ /* 0x001fcc000f8ec0ff */
[----:B------:R-:W-:-:S07]  /*17a0*/  LEA R2, R2, UR4, 0x2 ;  /* 0x0000000402027c11 */ /* 0x000fce000f8e10ff */
.L_x_75:
[----:B------:R0:W1:Y:S01]  /*17b0*/  LDS R6, [R2] ;  /* 0x0000000002067984 */ /* 0x0000620000000800 */
[----:B------:R-:W-:-:S05]  /*17c0*/  VIADD R4, R4, 0x1 ;  /* 0x0000000104047836 */ /* 0x000fca0000000000 */
[----:B------:R-:W-:Y:S01]  /*17d0*/  ISETP.NE.AND P0, PT, R4, RZ, PT ;  /* 0x000000ff0400720c */ /* 0x000fe20003f05270 */
[----:B0-----:R-:W-:Y:S02]  /*17e0*/  VIADD R2, R2, 0x4 ;  /* 0x0000000402027836 */ /* 0x001fe40000000000 */
[----:B-1----:R-:W-:-:S10]  /*17f0*/  FADD R3, R6, R3 ;  /* 0x0000000306037221 */ /* 0x002fd40000000000 */
[----:B------:R-:W-:Y:S05]  /*1800*/  @P0 BRA `(.L_x_75) ;  /* 0xfffffffc00e80947 */ /* 0x000fea000383ffff */
.L_x_67:
[----:B------:R-:W-:Y:S05]  /*1810*/  BSYNC.RECONVERGENT B0 ;  /* 0x0000000000007941 */ /* 0x000fea0003800200 */
.L_x_66:
[----:B------:R-:W-:Y:S01]  /*1820*/  I2FP.F32.S32 R6, R21 ;  /* 0x0000001500067245 */ /* 0x000fe20000201400 */
[----:B------:R-:W-:Y:S03]  /*1830*/  BSSY.RECONVERGENT B0, `(.L_x_76) ;  /* 0x000000c000007945 */ /* 0x000fe60003800200 */
        /* <DEDUP_REMOVED lines=8> */
[----:B------:R-:W-:-:S07]  /*18c0*/  MOV R4, 0x18e0 ;  /* 0x000018e000047802 */ /* 0x000fce0000000f00 */
[----:B------:R-:W-:Y:S05]  /*18d0*/  CALL.REL.NOINC `($__internal_3_$__cuda_sm3x_div_rn_noftz_f32_slowpath) ;  /* 0x0000000000747944 */ /* 0x000fea0003c00000 */
[----:B------:R-:W-:-:S07]  /*18e0*/  IMAD.MOV.U32 R5, RZ, RZ, R2 ;  /* 0x000000ffff057224 */ /* 0x000fce00078e0002 */
.L_x_77:
[----:B------:R-:W-:Y:S05]  /*18f0*/  BSYNC.RECONVERGENT B0 ;  /* 0x0000000000007941 */ /* 0x000fea0003800200 */
.L_x_76:
[----:B------:R-:W0:Y:S02]  /*1900*/  LDC.64 R2, c[0x0][0x388] ;  /* 0x0000e200ff027b82 */ /* 0x000e240000000a00 */
[----:B0-----:R-:W-:-:S05]  /*1910*/  IMAD.WIDE.U32 R2, R0, 0x4, R2 ;  /* 0x0000000400027825 */ /* 0x001fca00078e0002 */
[----:B------:R-:W-:Y:S01]  /*1920*/  STG.E desc[UR6][R2.64], R5 ;  /* 0x0000000502007986 */ /* 0x000fe2000c101906 */
[----:B------:R-:W-:Y:S05]  /*1930*/  EXIT ;  /* 0x000000000000794d */ /* 0x000fea0003800000 */
        .weak           $__internal_2_$__cuda_sm20_sqrt_rn_f32_slowpath
        .type           $__internal_2_$__cuda_sm20_sqrt_rn_f32_slowpath,@function
        .size           $__internal_2_$__cuda_sm20_sqrt_rn_f32_slowpath,($__internal_3_$__cuda_sm3x_div_rn_noftz_f32_slowpath - $__internal_2_$__cuda_sm20_sqrt_rn_f32_slowpath)
$__internal_2_$__cuda_sm20_sqrt_rn_f32_slowpath:
[----:B------:R-:W-:-:S13]  /*1940*/  LOP3.LUT P0, RZ, R20, 0x7fffffff, RZ, 0xc0, !PT ;  /* 0x7fffffff14ff7812 */ /* 0x000fda000780c0ff */
[----:B------:R-:W-:Y:S01]  /*1950*/  @!P0 IMAD.MOV.U32 R4, RZ, RZ, R20 ;  /* 0x000000ffff048224 */ /* 0x000fe200078e0014 */
[----:B------:R-:W-:Y:S06]  /*1960*/  @!P0 BRA `(.L_x_78) ;  /* 0x0000000000408947 */ /* 0x000fec0003800000 */
[----:B------:R-:W-:-:S13]  /*1970*/  FSETP.GEU.FTZ.AND P0, PT, R20, RZ, PT ;  /* 0x000000ff1400720b */ /* 0x000fda0003f1e000 */
[----:B------:R-:W-:Y:S01]  /*1980*/  @!P0 IMAD.MOV.U32 R4, RZ, RZ, 0x7fffffff ;  /* 0x7fffffffff048424 */ /* 0x000fe200078e00ff */
[----:B------:R-:W-:Y:S06]  /*1990*/  @!P0 BRA `(.L_x_78) ;  /* 0x0000000000348947 */ /* 0x000fec0003800000 */
[----:B------:R-:W-:-:S13]  /*19a0*/  FSETP.GTU.FTZ.AND P0, PT, |R20|, +INF , PT ;  /* 0x7f8000001400780b */ /* 0x000fda0003f1c200 */
[----:B------:R-:W-:Y:S01]  /*19b0*/  @P0 FADD.FTZ R4, R20, 1 ;  /* 0x3f80000014040421 */ /* 0x000fe20000010000 */
[----:B------:R-:W-:Y:S06]  /*19c0*/  @P0 BRA `(.L_x_78) ;  /* 0x0000000000280947 */ /* 0x000fec0003800000 */
[----:B------:R-:W-:-:S13]  /*19d0*/  FSETP.NEU.FTZ.AND P0, PT, |R20|, +INF , PT ;  /* 0x7f8000001400780b */ /* 0x000fda0003f1d200 */
[----:B------:R-:W-:-:S04]  /*19e0*/  @P0 FFMA R5, R20, 1.84467440737095516160e+19, RZ ;  /* 0x5f80000014050823 */ /* 0x000fc800000000ff */
[----:B------:R-:W0:Y:S02]  /*19f0*/  @P0 MUFU.RSQ R4, R5 ;  /* 0x0000000500040308 */ /* 0x000e240000001400 */
[----:B0-----:R-:W-:Y:S01]  /*1a00*/  @P0 FMUL.FTZ R6, R5, R4 ;  /* 0x0000000405060220 */ /* 0x001fe20000410000 */
[----:B------:R-:W-:Y:S01]  /*1a10*/  @P0 FMUL.FTZ R8, R4, 0.5 ;  /* 0x3f00000004080820 */ /* 0x000fe20000410000 */
[----:B------:R-:W-:Y:S02]  /*1a20*/  @!P0 IMAD.MOV.U32 R4, RZ, RZ, R20 ;  /* 0x000000ffff048224 */ /* 0x000fe400078e0014 */
[----:B------:R-:W-:-:S04]  /*1a30*/  @P0 FADD.FTZ R7, -R6, -RZ ;  /* 0x800000ff06070221 */ /* 0x000fc80000010100 */
[----:B------:R-:W-:-:S04]  /*1a40*/  @P0 FFMA R7, R6, R7, R5 ;  /* 0x0000000706070223 */ /* 0x000fc80000000005 */
[----:B------:R-:W-:-:S04]  /*1a50*/  @P0 FFMA R7, R7, R8, R6 ;  /* 0x0000000807070223 */ /* 0x000fc80000000006 */
[----:B------:R-:W-:-:S07]  /*1a60*/  @P0 FMUL.FTZ R4, R7, 2.3283064365386962891e-10 ;  /* 0x2f80000007040820 */ /* 0x000fce0000410000 */
.L_x_78:
[----:B------:R-:W-:Y:S01]  /*1a70*/  MOV R6, R4 ;  /* 0x0000000400067202 */ /* 0x000fe20000000f00 */
[----:B------:R-:W-:Y:S02]  /*1a80*/  IMAD.MOV.U32 R4, RZ, RZ, R9 ;  /* 0x000000ffff047224 */ /* 0x000fe400078e0009 */
[----:B------:R-:W-:-:S04]  /*1a90*/  IMAD.MOV.U32 R5, RZ, RZ, 0x0 ;  /* 0x00000000ff057424 */ /* 0x000fc800078e00ff */
[----:B------:R-:W-:Y:S05]  /*1aa0*/  RET.REL.NODEC R4 `(diversity_kernel) ;  /* 0xffffffe404547950 */ /* 0x000fea0003c3ffff */
        .weak           $__internal_3_$__cuda_sm3x_div_rn_noftz_f32_slowpath
        .type           $__internal_3_$__cuda_sm3x_div_rn_noftz_f32_slowpath,@function
        .size           $__internal_3_$__cuda_sm3x_div_rn_noftz_f32_slowpath,(.L_x_423 - $__internal_3_$__cuda_sm3x_div_rn_noftz_f32_slowpath)
$__internal_3_$__cuda_sm3x_div_rn_noftz_f32_slowpath:
[----:B------:R-:W-:Y:S01]  /*1ab0*/  SHF.R.U32.HI R5, RZ, 0x17, R6 ;  /* 0x00000017ff057819 */ /* 0x000fe20000011606 */
[----:B------:R-:W-:Y:S01]  /*1ac0*/  BSSY.RECONVERGENT B1, `(.L_x_79) ;  /* 0x0000063000017945 */ /* 0x000fe20003800200 */
[----:B------:R-:W-:Y:S02]  /*1ad0*/  SHF.R.U32.HI R2, RZ, 0x17, R3 ;  /* 0x00000017ff027819 */ /* 0x000fe40000011603 */
[----:B------:R-:W-:Y:S02]  /*1ae0*/  LOP3.LUT R5, R5, 0xff, RZ, 0xc0, !PT ;  /* 0x000000ff05057812 */ /* 0x000fe400078ec0ff */
[----:B------:R-:W-:-:S03]  /*1af0*/  LOP3.LUT R10, R2, 0xff, RZ, 0xc0, !PT ;  /* 0x000000ff020a7812 */ /* 0x000fc600078ec0ff */
[----:B------:R-:W-:Y:S02]  /*1b00*/  VIADD R8, R5, 0xffffffff ;  /* 0xffffffff05087836 */ /* 0x000fe40000000000 */
[----:B------:R-:W-:-:S03]  /*1b10*/  VIADD R9, R10, 0xffffffff ;  /* 0xffffffff0a097836 */ /* 0x000fc60000000000 */
[----:B------:R-:W-:-:S04]  /*1b20*/  ISETP.GT.U32.AND P0, PT, R8, 0xfd, PT ;  /* 0x000000fd0800780c */ /* 0x000fc80003f04070 */
[----:B------:R-:W-:-:S13]  /*1b30*/  ISETP.GT.U32.OR P0, PT, R9, 0xfd, P0 ;  /* 0x000000fd0900780c */ /* 0x000fda0000704470 */
[----:B------:R-:W-:Y:S01]  /*1b40*/  @!P0 IMAD.MOV.U32 R7, RZ, RZ, RZ ;  /* 0x000000ffff078224 */ /* 0x000fe200078e00ff */
[----:B------:R-:W-:Y:S06]  /*1b50*/  @!P0 BRA `(.L_x_80) ;  /* 0x0000000000608947 */ /* 0x000fec0003800000 */
[----:B------:R-:W-:Y:S01]  /*1b60*/  FSETP.GTU.FTZ.AND P0, PT, |R3|, +INF , PT ;  /* 0x7f8000000300780b */ /* 0x000fe20003f1c200 */
[----:B------:R-:W-:Y:S01]  /*1b70*/  IMAD.MOV.U32 R2, RZ, RZ, R6 ;  /* 0x000000ffff027224 */ /* 0x000fe200078e0006 */
        /* <DEDUP_REMOVED lines=20> */
[----:B------:R-:W-:Y:S01]  /*1cc0*/  @!P1 FFMA R6, R2, 1.84467440737095516160e+19, RZ ;  /* 0x5f80000002069823 */ /* 0x000fe200000000ff */
[----:B------:R-:W-:-:S07]  /*1cd0*/  @!P1 VIADD R7, R7, 0x40 ;  /* 0x0000004007079836 */ /* 0x000fce0000000000 */
.L_x_80:
[----:B------:R-:W-:Y:S01]  /*1ce0*/  LEA R9, R5, 0xc0800000, 0x17 ;  /* 0xc080000005097811 */ /* 0x000fe200078eb8ff */
[----:B------:R-:W-:Y:S04]  /*1cf0*/  BSSY.RECONVERGENT B2, `(.L_x_85) ;  /* 0x0000036000027945 */ /* 0x000fe80003800200 */
[----:B------:R-:W-:Y:S02]  /*1d00*/  IMAD.IADD R9, R6, 0x1, -R9 ;  /* 0x0000000106097824 */ /* 0x000fe400078e0a09 */
[----:B------:R-:W-:Y:S02]  /*1d10*/  VIADD R6, R10, 0xffffff81 ;  /* 0xffffff810a067836 */ /* 0x000fe40000000000 */
[----:B------:R-:W0:Y:S01]  /*1d20*/  MUFU.RCP R8, R9 ;  /* 0x0000000900087308 */ /* 0x000e220000001000 */
[----:B------:R-:W-:Y:S01]  /*1d30*/  FADD.FTZ R11, -R9, -RZ ;  /* 0x800000ff090b7221 */ /* 0x000fe20000010100 */
[C---:B------:R-:W-:Y:S01]  /*1d40*/  IMAD R2, R6.reuse, -0x800000, R3 ;  /* 0xff80000006027824 */ /* 0x040fe200078e0203 */
[----:B------:R-:W-:-:S05]  /*1d50*/  IADD3 R6, PT, PT, R6, 0x7f, -R5 ;  /* 0x0000007f06067810 */ /* 0x000fca0007ffe805 */
[----:B------:R-:W-:Y:S02]  /*1d60*/  IMAD.IADD R6, R6, 0x1, R7 ;  /* 0x0000000106067824 */ /* 0x000fe400078e0207 */
[----:B0-----:R-:W-:-:S04]  /*1d70*/  FFMA R13, R8, R11, 1 ;  /* 0x3f800000080d7423 */ /* 0x001fc8000000000b */
[----:B------:R-:W-:-:S04]  /*1d80*/  FFMA R10, R8, R13, R8 ;  /* 0x0000000d080a7223 */ /* 0x000fc80000000008 */
[----:B------:R-:W-:-:S04]  /*1d90*/  FFMA R3, R2, R10, RZ ;  /* 0x0000000a02037223 */ /* 0x000fc800000000ff */
[----:B------:R-:W-:-:S04]  /*1da0*/  FFMA R8, R11, R3, R2 ;  /* 0x000000030b087223 */ /* 0x000fc80000000002 */
[----:B------:R-:W-:-:S04]  /*1db0*/  FFMA R13, R10, R8, R3 ;  /* 0x000000080a0d7223 */ /* 0x000fc80000000003 */
[----:B------:R-:W-:-:S04]  /*1dc0*/  FFMA R8, R11, R13, R2 ;  /* 0x0000000d0b087223 */ /* 0x000fc80000000002 */
[----:B------:R-:W-:-:S05]  /*1dd0*/  FFMA R2, R10, R8, R13 ;  /* 0x000000080a027223 */ /* 0x000fca000000000d */
[----:B------:R-:W-:-:S04]  /*1de0*/  SHF.R.U32.HI R3, RZ, 0x17, R2 ;  /* 0x00000017ff037819 */ /* 0x000fc80000011602 */
[----:B------:R-:W-:-:S05]  /*1df0*/  LOP3.LUT R3, R3, 0xff, RZ, 0xc0, !PT ;  /* 0x000000ff03037812 */ /* 0x000fca00078ec0ff */
[----:B------:R-:W-:-:S05]  /*1e00*/  IMAD.IADD R7, R3, 0x1, R6 ;  /* 0x0000000103077824 */ /* 0x000fca00078e0206 */
[----:B------:R-:W-:-:S04]  /*1e10*/  IADD3 R3, PT, PT, R7, -0x1, RZ ;  /* 0xffffffff07037810 */ /* 0x000fc80007ffe0ff */
        /* <DEDUP_REMOVED lines=9> */
[CCC-:B------:R-:W-:Y:S01]  /*1eb0*/  FFMA.RZ R3, R10.reuse, R8.reuse, R13.reuse ;  /* 0x000000080a037223 */ /* 0x1c0fe2000000c00d */
[CCC-:B------:R-:W-:Y:S01]  /*1ec0*/  FFMA.RM R6, R10.reuse, R8.reuse, R13.reuse ;  /* 0x000000080a067223 */ /* 0x1c0fe2000000400d */
[C---:B------:R-:W-:Y:S02]  /*1ed0*/  ISETP.NE.AND P2, PT, R7.reuse, RZ, PT ;  /* 0x000000ff0700720c */ /* 0x040fe40003f45270 */
[----:B------:R-:W-:Y:S02]  /*1ee0*/  ISETP.NE.AND P1, PT, R7, RZ, PT ;  /* 0x000000ff0700720c */ /* 0x000fe40003f25270 */
[----:B------:R-:W-:Y:S01]  /*1ef0*/  LOP3.LUT R5, R3, 0x7fffff, RZ, 0xc0, !PT ;  /* 0x007fffff03057812 */ /* 0x000fe200078ec0ff */
[----:B------:R-:W-:Y:S01]  /*1f00*/  FFMA.RP R3, R10, R8, R13 ;  /* 0x000000080a037223 */ /* 0x000fe2000000800d */
[----:B------:R-:W-:Y:S02]  /*1f10*/  VIADD R8, R7, 0x20 ;  /* 0x0000002007087836 */ /* 0x000fe40000000000 */
[----:B------:R-:W-:Y:S01]  /*1f20*/  LOP3.LUT R5, R5, 0x800000, RZ, 0xfc, !PT ;  /* 0x0080000005057812 */ /* 0x000fe200078efcff */
[----:B------:R-:W-:Y:S01]  /*1f30*/  IMAD.MOV R7, RZ, RZ, -R7 ;  /* 0x000000ffff077224 */ /* 0x000fe200078e0a07 */
[----:B------:R-:W-:-:S02]  /*1f40*/  FSETP.NEU.FTZ.AND P0, PT, R3, R6, PT ;  /* 0x000000060300720b */ /* 0x000fc40003f1d000 */
[----:B------:R-:W-:Y:S02]  /*1f50*/  SHF.L.U32 R8, R5, R8, RZ ;  /* 0x0000000805087219 */ /* 0x000fe400000006ff */
[----:B------:R-:W-:Y:S02]  /*1f60*/  SEL R6, R7, RZ, P2 ;  /* 0x000000ff07067207 */ /* 0x000fe40001000000 */
[----:B------:R-:W-:Y:S02]  /*1f70*/  ISETP.NE.AND P1, PT, R8, RZ, P1 ;  /* 0x000000ff0800720c */ /* 0x000fe40000f25270 */
[----:B------:R-:W-:Y:S02]  /*1f80*/  SHF.R.U32.HI R6, RZ, R6, R5 ;  /* 0x00000006ff067219 */ /* 0x000fe40000011605 */
[----:B------:R-:W-:Y:S02]  /*1f90*/  PLOP3.LUT P0, PT, P0, P1, PT, 0xf8, 0x8f ;  /* 0x00000000008f781c */ /* 0x000fe40000703f70 */
[----:B------:R-:W-:-:S02]  /*1fa0*/  SHF.R.U32.HI R8, RZ, 0x1, R6 ;  /* 0x00000001ff087819 */ /* 0x000fc40000011606 */
[----:B------:R-:W-:-:S04]  /*1fb0*/  SEL R3, RZ, 0x1, !P0 ;  /* 0x00000001ff037807 */ /* 0x000fc80004000000 */
[----:B------:R-:W-:-:S04]  /*1fc0*/  LOP3.LUT R3, R3, 0x1, R8, 0xf8, !PT ;  /* 0x0000000103037812 */ /* 0x000fc800078ef808 */
[----:B------:R-:W-:-:S05]  /*1fd0*/  LOP3.LUT R3, R3, R6, RZ, 0xc0, !PT ;  /* 0x0000000603037212 */ /* 0x000fca00078ec0ff */
[----:B------:R-:W-:-:S05]  /*1fe0*/  IMAD.IADD R3, R8, 0x1, R3 ;  /* 0x0000000108037824 */ /* 0x000fca00078e0203 */
[----:B------:R-:W-:Y:S01]  /*1ff0*/  LOP3.LUT R2, R3, R2, RZ, 0xfc, !PT ;  /* 0x0000000203027212 */ /* 0x000fe200078efcff */
[----:B------:R-:W-:Y:S06]  /*2000*/  BRA `(.L_x_88) ;  /* 0x0000000000107947 */ /* 0x000fec0003800000 */
.L_x_87:
[----:B------:R-:W-:-:S04]  /*2010*/  LOP3.LUT R2, R2, 0x80000000, RZ, 0xc0, !PT ;  /* 0x8000000002027812 */ /* 0x000fc800078ec0ff */
[----:B------:R-:W-:Y:S01]  /*2020*/  LOP3.LUT R2, R2, 0x7f800000, RZ, 0xfc, !PT ;  /* 0x7f80000002027812 */ /* 0x000fe200078efcff */
[----:B------:R-:W-:Y:S06]  /*2030*/  BRA `(.L_x_88) ;  /* 0x0000000000047947 */ /* 0x000fec0003800000 */
.L_x_86:
[----:B------:R-:W-:-:S07]  /*2040*/  IMAD R2, R6, 0x800000, R2 ;  /* 0x0080000006027824 */ /* 0x000fce00078e0202 */
.L_x_88:
[----:B------:R-:W-:Y:S05]  /*2050*/  BSYNC.RECONVERGENT B2 ;  /* 0x0000000000027941 */ /* 0x000fea0003800200 */
.L_x_85:
[----:B------:R-:W-:Y:S05]  /*2060*/  BRA `(.L_x_89) ;  /* 0x0000000000207947 */ /* 0x000fea0003800000 */
.L_x_84:
[----:B------:R-:W-:-:S04]  /*2070*/  LOP3.LUT R2, R6, 0x80000000, R3, 0x48, !PT ;  /* 0x8000000006027812 */ /* 0x000fc800078e4803 */
[----:B------:R-:W-:Y:S01]  /*2080*/  LOP3.LUT R2, R2, 0x7f800000, RZ, 0xfc, !PT ;  /* 0x7f80000002027812 */ /* 0x000fe200078efcff */
[----:B------:R-:W-:Y:S06]  /*2090*/  BRA `(.L_x_89) ;  /* 0x0000000000147947 */ /* 0x000fec0003800000 */
.L_x_83:
[----:B------:R-:W-:Y:S01]  /*20a0*/  LOP3.LUT R2, R6, 0x80000000, R3, 0x48, !PT ;  /* 0x8000000006027812 */ /* 0x000fe200078e4803 */
[----:B------:R-:W-:Y:S06]  /*20b0*/  BRA `(.L_x_89) ;  /* 0x00000000000c7947 */ /* 0x000fec0003800000 */
.L_x_82:
[----:B------:R-:W0:Y:S01]  /*20c0*/  MUFU.RSQ R2, -QNAN ;  /* 0xffc0000000027908 */ /* 0x000e220000001400 */
[----:B------:R-:W-:Y:S05]  /*20d0*/  BRA `(.L_x_89) ;  /* 0x0000000000047947 */ /* 0x000fea0003800000 */
.L_x_81:
[----:B------:R-:W-:-:S07]  /*20e0*/  FADD.FTZ R2, R3, R2 ;  /* 0x0000000203027221 */ /* 0x000fce0000010000 */
.L_x_89:
[----:B------:R-:W-:Y:S05]  /*20f0*/  BSYNC.RECONVERGENT B1 ;  /* 0x0000000000017941 */ /* 0x000fea0003800200 */
.L_x_79:
[----:B------:R-:W-:-:S04]  /*2100*/  IMAD.MOV.U32 R5, RZ, RZ, 0x0 ;  /* 0x00000000ff057424 */ /* 0x000fc800078e00ff */
[----:B0-----:R-:W-:Y:S05]  /*2110*/  RET.REL.NODEC R4 `(diversity_kernel) ;  /* 0xffffffdc04b87950 */ /* 0x001fea0003c3ffff */
.L_x_90:
        /* <DEDUP_REMOVED lines=14> */
.L_x_423:


//--------------------- .text.island_migration_kernel --------------------------
	.section	.text.island_migration_kernel,"ax",@progbits
	.align	128
        .global         island_migration_kernel
        .type           island_migration_kernel,@function
        .size           island_migration_kernel,(.L_x_431 - island_migration_kernel)
        .other          island_migration_kernel,@"STO_CUDA_ENTRY STV_DEFAULT"
island_migration_kernel:
.text.island_migration_kernel:
[----:B------:R-:W-:Y:S08]  /*0000*/  LDC R1, c[0x0][0x37c] ;  /* 0x0000df00ff017b82 */ /* 0x000ff00000000800 */
[----:B------:R-:W0:Y:S08]  /*0010*/  S2UR UR11, SR_CTAID.X ;  /* 0x00000000000b79c3 */ /* 0x000e300000002500 */
[----:B------:R-:W0:Y:S02]  /*0020*/  LDC R0, c[0x0][0x3a0] ;  /* 0x0000e800ff007b82 */ /* 0x000e240000000800 */
[----:B0-----:R-:W-:-:S13]  /*0030*/  ISETP.LE.AND P0, PT, R0, UR11, PT ;  /* 0x0000000b00007c0c */ /* 0x001fda000bf03270 */
[----:B------:R-:W-:Y:S05]  /*0040*/  @P0 EXIT ;  /* 0x000000000000094d */ /* 0x000fea0003800000 */
[----:B------:R-:W0:Y:S01]  /*0050*/  S2R R3, SR_TID.X ;  /* 0x0000000000037919 */ /* 0x000e220000002100 */
[----:B------:R-:W0:Y:S02]  /*0060*/  LDCU UR4, c[0x0][0x3e0] ;  /* 0x00007c00ff0477ac */ /* 0x000e240008000800 */
[----:B0-----:R-:W-:-:S13]  /*0070*/  ISETP.GE.AND P0, PT, R3, UR4, PT ;  /* 0x0000000403007c0c */ /* 0x001fda000bf06270 */
[----:B------:R-:W-:Y:S05]  /*0080*/  @P0 EXIT ;  /* 0x000000000000094d */ /* 0x000fea0003800000 */
[----:B------:R-:W0:Y:S01]  /*0090*/  LDC R2, c[0x0][0x3ac] ;  /* 0x0000eb00ff027b82 */ /* 0x000e220000000800 */
[----:B------:R-:W-:Y:S01]  /*00a0*/  UIMAD UR4, UR11, UR4, URZ ;  /* 0x000000040b0472a4 */ /* 0x000fe2000f8e02ff */
[----:B------:R-:W1:Y:S06]  /*00b0*/  LDCU.64 UR12, c[0x0][0x358] ;  /* 0x00006b00ff0c77ac */ /* 0x000e6c0008000a00 */
[----:B------:R-:W2:Y:S01]  /*00c0*/  LDC R8, c[0x0][0x3a4] ;  /* 0x0000e900ff087b82 */ /* 0x000ea20000000800 */
[----:B0-----:R-:W-:Y:S01]  /*00d0*/  ISETP.GE.AND P0, PT, R2, 0x1, PT ;  /* 0x000000010200780c */ /* 0x001fe20003f06270 */
[----:B------:R-:W-:-:S04]  /*00e0*/  IMAD R7, R3, R2, RZ ;  /* 0x0000000203077224 */ /* 0x000fc800078e02ff */
[----:B------:R-:W-:Y:S02]  /*00f0*/  IMAD R4, R2, UR4, R7 ;  /* 0x0000000402047c24 */ /* 0x000fe4000f8e0207 */
[----:B--2---:R-:W-:-:S04]  /*0100*/  IMAD R5, R8, UR11, RZ ;  /* 0x0000000b08057c24 */ /* 0x004fc8000f8e02ff */
[----:B------:R-:W-:Y:S02]  /*0110*/  IMAD R0, R5, R2, RZ ;  /* 0x0000000205007224 */ /* 0x000fe400078e02ff */
[----:B-1----:R-:W-:Y:S05]  /*0120*/  @!P0 BRA `(.L_x_91) ;  /* 0x0000000400bc8947 */ /* 0x002fea0003800000 */
[C---:B------:R-:W-:Y:S01]  /*0130*/  ISETP.GE.U32.AND P2, PT, R2.reuse, 0x10, PT ;  /* 0x000000100200780c */ /* 0x040fe20003f46070 */
[----:B------:R-:W-:Y:S01]  /*0140*/  HFMA2 R7, -RZ, RZ, 0, 0 ;  /* 0x00000000ff077431 */ /* 0x000fe200000001ff */
[----:B------:R-:W-:Y:S01]  /*0150*/  LOP3.LUT R6, R2, 0xf, RZ, 0xc0, !PT ;  /* 0x0000000f02067812 */ /* 0x000fe200078ec0ff */
[----:B------:R-:W-:-:S03]  /*0160*/  IMAD R5, R8, UR11, R3 ;  /* 0x0000000b08057c24 */ /* 0x000fc6000f8e0203 */
[----:B------:R-:W-:-:S07]  /*0170*/  ISETP.NE.AND P1, PT, R6, RZ, PT ;  /* 0x000000ff0600720c */ /* 0x000fce0003f25270 */
[----:B------:R-:W-:Y:S06]  /*0180*/  @!P2 BRA `(.L_x_92) ;  /* 0x0000000000aca947 */ /* 0x000fec0003800000 */
[----:B------:R-:W-:Y:S01]  /*0190*/  LOP3.LUT R7, R2, 0x7ffffff0, RZ, 0xc0, !PT ;  /* 0x7ffffff002077812 */ /* 0x000fe200078ec0ff */
[----:B------:R-:W-:-:S06]  /*01a0*/  UMOV UR4, URZ ;  /* 0x000000ff00047c82 */ /* 0x000fcc0008000000 */
.L_x_93:
[----:B------:R-:W0:Y:S01]  /*01b0*/  LDC.64 R8, c[0x0][0x380] ;  /* 0x0000e000ff087b82 */ /* 0x000e220000000a00 */
[----:B----4-:R-:W-:-:S04]  /*01c0*/  IMAD R11, R5, R2, UR4 ;  /* 0x00000004050b7e24 */ /* 0x010fc8000f8e0202 */
[----:B0-----:R-:W-:-:S03]  /*01d0*/  IMAD.WIDE R8, R11, 0x4, R8 ;  /* 0x000000040b087825 */ /* 0x001fc600078e0208 */
[----:B------:R-:W0:Y:S02]  /*01e0*/  LDC.64 R10, c[0x0][0x398] ;  /* 0x0000e600ff0a7b82 */ /* 0x000e240000000a00 */
[----:B------:R-:W2:Y:S01]  /*01f0*/  LDG.E R13, desc[UR12][R8.64] ;  /* 0x0000000c080d7981 */ /* 0x000ea2000c1e1900 */
[----:B------:R-:W-:-:S05]  /*0200*/  IADD3 R15, PT, PT, R4, UR4, RZ ;  /* 0x00000004040f7c10 */ /* 0x000fca000fffe0ff */
[----:B0-----:R-:W-:-:S05]  /*0210*/  IMAD.WIDE R10, R15, 0x4, R10 ;  /* 0x000000040f0a7825 */ /* 0x001fca00078e020a */
[----:B--2---:R0:W-:Y:S04]  /*0220*/  STG.E desc[UR12][R10.64], R13 ;  /* 0x0000000d0a007986 */ /* 0x0041e8000c10190c */
[----:B------:R-:W2:Y:S04]  /*0230*/  LDG.E R15, desc[UR12][R8.64+0x4] ;  /* 0x0000040c080f7981 */ /* 0x000ea8000c1e1900 */
[----:B--2---:R1:W-:Y:S04]  /*0240*/  STG.E desc[UR12][R10.64+0x4], R15 ;  /* 0x0000040f0a007986 */ /* 0x0043e8000c10190c */
[----:B------:R-:W2:Y:S04]  /*0250*/  LDG.E R17, desc[UR12][R8.64+0x8] ;  /* 0x0000080c08117981 */ /* 0x000ea8000c1e1900 */
[----:B--2---:R2:W-:Y:S04]  /*0260*/  STG.E desc[UR12][R10.64+0x8], R17 ;  /* 0x000008110a007986 */ /* 0x0045e8000c10190c */
[----:B------:R-:W3:Y:S04]  /*0270*/  LDG.E R19, desc[UR12][R8.64+0xc] ;  /* 0x00000c0c08137981 */ /* 0x000ee8000c1e1900 */
[----:B---3--:R3:W-:Y:S04]  /*0280*/  STG.E desc[UR12][R10.64+0xc], R19 ;  /* 0x00000c130a007986 */ /* 0x0087e8000c10190c */
[----:B------:R-:W4:Y:S04]  /*0290*/  LDG.E R21, desc[UR12][R8.64+0x10] ;  /* 0x0000100c08157981 */ /* 0x000f28000c1e1900 */
[----:B----4-:R4:W-:Y:S04]  /*02a0*/  STG.E desc[UR12][R10.64+0x10], R21 ;  /* 0x000010150a007986 */ /* 0x0109e8000c10190c */
[----:B------:R-:W5:Y:S04]  /*02b0*/  LDG.E R23, desc[UR12][R8.64+0x14] ;  /* 0x0000140c08177981 */ /* 0x000f68000c1e1900 */
[----:B-----5:R5:W-:Y:S04]  /*02c0*/  STG.E desc[UR12][R10.64+0x14], R23 ;  /* 0x000014170a007986 */ /* 0x020be8000c10190c */
[----:B0-----:R-:W2:Y:S04]  /*02d0*/  LDG.E R13, desc[UR12][R8.64+0x18] ;  /* 0x0000180c080d7981 */ /* 0x001ea8000c1e1900 */
[----:B--2---:R0:W-:Y:S04]  /*02e0*/  STG.E desc[UR12][R10.64+0x18], R13 ;  /* 0x0000180d0a007986 */ /* 0x0041e8000c10190c */
[----:B-1----:R-:W2:Y:S04]  /*02f0*/  LDG.E R15, desc[UR12][R8.64+0x1c] ;  /* 0x00001c0c080f7981 */ /* 0x002ea8000c1e1900 */
[----:B--2---:R1:W-:Y:S04]  /*0300*/  STG.E desc[UR12][R10.64+0x1c], R15 ;  /* 0x00001c0f0a007986 */ /* 0x0043e8000c10190c */
[----:B------:R-:W2:Y:S04]  /*0310*/  LDG.E R17, desc[UR12][R8.64+0x20] ;  /* 0x0000200c08117981 */ /* 0x000ea8000c1e1900 */
[----:B--2---:R2:W-:Y:S04]  /*0320*/  STG.E desc[UR12][R10.64+0x20], R17 ;  /* 0x000020110a007986 */ /* 0x0045e8000c10190c */
[----:B---3--:R-:W3:Y:S04]  /*0330*/  LDG.E R19, desc[UR12][R8.64+0x24] ;  /* 0x0000240c08137981 */ /* 0x008ee8000c1e1900 */
[----:B---3--:R3:W-:Y:S04]  /*0340*/  STG.E desc[UR12][R10.64+0x24], R19 ;  /* 0x000024130a007986 */ /* 0x0087e8000c10190c */
[----:B----4-:R-:W4:Y:S04]  /*0350*/  LDG.E R21, desc[UR12][R8.64+0x28] ;  /* 0x0000280c08157981 */ /* 0x010f28000c1e1900 */
[----:B----4-:R4:W-:Y:S04]  /*0360*/  STG.E desc[UR12][R10.64+0x28], R21 ;  /* 0x000028150a007986 */ /* 0x0109e8000c10190c */
[----:B-----5:R-:W5:Y:S04]  /*0370*/  LDG.E R23, desc[UR12][R8.64+0x2c] ;  /* 0x00002c0c08177981 */ /* 0x020f68000c1e1900 */
[----:B-----5:R4:W-:Y:S04]  /*0380*/  STG.E desc[UR12][R10.64+0x2c], R23 ;  /* 0x00002c170a007986 */ /* 0x0209e8000c10190c */
[----:B0-----:R-:W5:Y:S04]  /*0390*/  LDG.E R13, desc[UR12][R8.64+0x30] ;  /* 0x0000300c080d7981 */ /* 0x001f68000c1e1900 */
[----:B-----5:R4:W-:Y:S04]  /*03a0*/  STG.E desc[UR12][R10.64+0x30], R13 ;  /* 0x0000300d0a007986 */ /* 0x0209e8000c10190c */
[----:B-1----:R-:W5:Y:S04]  /*03b0*/  LDG.E R15, desc[UR12][R8.64+0x34] ;  /* 0x0000340c080f7981 */ /* 0x002f68000c1e1900 */
[----:B-----5:R4:W-:Y:S04]  /*03c0*/  STG.E desc[UR12][R10.64+0x34], R15 ;  /* 0x0000340f0a007986 */ /* 0x0209e8000c10190c */
[----:B--2---:R-:W2:Y:S04]  /*03d0*/  LDG.E R17, desc[UR12][R8.64+0x38] ;  /* 0x0000380c08117981 */ /* 0x004ea8000c1e1900 */
[----:B--2---:R4:W-:Y:S04]  /*03e0*/  STG.E desc[UR12][R10.64+0x38], R17 ;  /* 0x000038110a007986 */ /* 0x0049e8000c10190c */
[----:B---3--:R-:W2:Y:S01]  /*03f0*/  LDG.E R19, desc[UR12][R8.64+0x3c] ;  /* 0x00003c0c08137981 */ /* 0x008ea2000c1e1900 */
[----:B------:R-:W-:-:S06]  /*0400*/  UIADD3 UR4, UPT, UPT, UR4, 0x10, URZ ;  /* 0x0000001004047890 */ /* 0x000fcc000fffe0ff */
[----:B------:R-:W-:Y:S01]  /*0410*/  ISETP.NE.AND P2, PT, R7, UR4, PT ;  /* 0x0000000407007c0c */ /* 0x000fe2000bf45270 */
[----:B--2---:R4:W-:-:S12]  /*0420*/  STG.E desc[UR12][R10.64+0x3c], R19 ;  /* 0x00003c130a007986 */ /* 0x0049d8000c10190c */
[----:B------:R-:W-:Y:S05]  /*0430*/  @P2 BRA `(.L_x_93) ;  /* 0xfffffffc005c2947 */ /* 0x000fea000383ffff */
.L_x_92:
[----:B------:R-:W-:Y:S05]  /*0440*/  @!P1 BRA `(.L_x_91) ;  /* 0x0000000000f49947 */ /* 0x000fea0003800000 */
[----:B------:R-:W-:Y:S02]  /*0450*/  ISETP.GE.U32.AND P1, PT, R6, 0x8, PT ;  /* 0x000000080600780c */ /* 0x000fe40003f26070 */
[----:B------:R-:W-:-:S04]  /*0460*/  LOP3.LUT R12, R2, 0x7, RZ, 0xc0, !PT ;  /* 0x00000007020c7812 */ /* 0x000fc800078ec0ff */
[----:B------:R-:W-:-:S07]  /*0470*/  ISETP.NE.AND P2, PT, R12, RZ, PT ;  /* 0x000000ff0c00720c */ /* 0x000fce0003f45270 */
[----:B------:R-:W-:Y:S06]  /*0480*/  @!P1 BRA `(.L_x_94) ;  /* 0x00000000005c9947 */ /* 0x000fec0003800000 */
[----:B------:R-:W0:Y:S01]  /*0490*/  LDC.64 R8, c[0x0][0x380] ;  /* 0x0000e000ff087b82 */ /* 0x000e220000000a00 */
[----:B----4-:R-:W-:-:S04]  /*04a0*/  IMAD R11, R5, R2, R7 ;  /* 0x00000002050b7224 */ /* 0x010fc800078e0207 */
[----:B0-----:R-:W-:-:S03]  /*04b0*/  IMAD.WIDE R8, R11, 0x4, R8 ;  /* 0x000000040b087825 */ /* 0x001fc600078e0208 */
[----:B------:R-:W0:Y:S02]  /*04c0*/  LDC.64 R10, c[0x0][0x398] ;  /* 0x0000e600ff0a7b82 */ /* 0x000e240000000a00 */
[----:B------:R-:W2:Y:S01]  /*04d0*/  LDG.E R13, desc[UR12][R8.64] ;  /* 0x0000000c080d7981 */ /* 0x000ea2000c1e1900 */
[----:B------:R-:W-:-:S04]  /*04e0*/  IMAD.IADD R15, R4, 0x1, R7 ;  /* 0x00000001040f7824 */ /* 0x000fc800078e0207 */
        /* <DEDUP_REMOVED lines=8> */
[----:B------:R-:W3:Y:S04]  /*0570*/  LDG.E R21, desc[UR12][R8.64+0x10] ;  /* 0x0000100c08157981 */ /* 0x000ee8000c1e1900 */
[----:B---3--:R2:W-:Y:S04]  /*0580*/  STG.E desc[UR12][R10.64+0x10], R21 ;  /* 0x000010150a007986 */ /* 0x0085e8000c10190c */
[----:B------:R-:W3:Y:S04]  /*0590*/  LDG.E R23, desc[UR12][R8.64+0x14] ;  /* 0x0000140c08177981 */ /* 0x000ee8000c1e1900 */
[----:B---3--:R2:W-:Y:S04]  /*05a0*/  STG.E desc[UR12][R10.64+0x14], R23 ;  /* 0x000014170a007986 */ /* 0x0085e8000c10190c */
[----:B0-----:R-:W3:Y:S04]  /*05b0*/  LDG.E R13, desc[UR12][R8.64+0x18] ;  /* 0x0000180c080d7981 */ /* 0x001ee8000c1e1900 */
[----:B---3--:R2:W-:Y:S04]  /*05c0*/  STG.E desc[UR12][R10.64+0x18], R13 ;  /* 0x0000180d0a007986 */ /* 0x0085e8000c10190c */
[----:B-1----:R-:W3:Y:S01]  /*05d0*/  LDG.E R15, desc[UR12][R8.64+0x1c] ;  /* 0x00001c0c080f7981 */ /* 0x002ee2000c1e1900 */
[----:B------:R-:W-:-:S03]  /*05e0*/  IADD3 R7, PT, PT, R7, 0x8, RZ ;  /* 0x0000000807077810 */ /* 0x000fc60007ffe0ff */
[----:B---3--:R2:W-:Y:S04]  /*05f0*/  STG.E desc[UR12][R10.64+0x1c], R15 ;  /* 0x00001c0f0a007986 */ /* 0x0085e8000c10190c */
.L_x_94:
[----:B------:R-:W-:Y:S05]  /*0600*/  @!P2 BRA `(.L_x_91) ;  /* 0x000000000084a947 */ /* 0x000fea0003800000 */
[----:B------:R-:W-:Y:S02]  /*0610*/  ISETP.GE.U32.AND P1, PT, R12, 0x4, PT ;  /* 0x000000040c00780c */ /* 0x000fe40003f26070 */
[----:B------:R-:W-:-:S04]  /*0620*/  LOP3.LUT R6, R2, 0x3, RZ, 0xc0, !PT ;  /* 0x0000000302067812 */ /* 0x000fc800078ec0ff */
[----:B------:R-:W-:-:S07]  /*0630*/  ISETP.NE.AND P2, PT, R6, RZ, PT ;  /* 0x000000ff0600720c */ /* 0x000fce0003f45270 */
[----:B------:R-:W-:Y:S06]  /*0640*/  @!P1 BRA `(.L_x_95) ;  /* 0x00000000003c9947 */ /* 0x000fec0003800000 */
[----:B------:R-:W0:Y:S01]  /*0650*/  LDC.64 R8, c[0x0][0x380] ;  /* 0x0000e000ff087b82 */ /* 0x000e220000000a00 */
[----:B--2-4-:R-:W-:-:S04]  /*0660*/  IMAD R11, R5, R2, R7 ;  /* 0x00000002050b7224 */ /* 0x014fc800078e0207 */
        /* <DEDUP_REMOVED lines=10> */
[----:B------:R-:W2:Y:S01]  /*0710*/  LDG.E R19, desc[UR12][R8.64+0xc] ;  /* 0x00000c0c08137981 */ /* 0x000ea2000c1e1900 */
[----:B------:R-:W-:-:S03]  /*0720*/  IADD3 R7, PT, PT, R7, 0x4, RZ ;  /* 0x0000000407077810 */ /* 0x000fc60007ffe0ff */
[----:B--2---:R0:W-:Y:S04]  /*0730*/  STG.E desc[UR12][R10.64+0xc], R19 ;  /* 0x00000c130a007986 */ /* 0x0041e8000c10190c */
.L_x_95:
[----:B------:R-:W-:Y:S05]  /*0740*/  @!P2 BRA `(.L_x_91) ;  /* 0x000000000034a947 */ /* 0x000fea0003800000 */
[----:B0-2-4-:R-:W0:Y:S01]  /*0750*/  LDC.64 R14, c[0x0][0x398] ;  /* 0x0000e600ff0e7b82 */ /* 0x015e220000000a00 */
[----:B------:R-:W-:-:S07]  /*0760*/  UMOV UR4, URZ ;  /* 0x000000ff00047c82 */ /* 0x000fce0008000000 */
[----:B------:R-:W1:Y:S02]  /*0770*/  LDC.64 R12, c[0x0][0x380] ;  /* 0x0000e000ff0c7b82 */ /* 0x000e640000000a00 */
.L_x_96:
[----:B---3--:R-:W-:-:S04]  /*0780*/  IMAD R9, R5, R2, R7 ;  /* 0x0000000205097224 */ /* 0x008fc800078e0207 */
[----:B-1----:R-:W-:-:S06]  /*0790*/  IMAD.WIDE R8, R9, 0x4, R12 ;  /* 0x0000000409087825 */ /* 0x002fcc00078e020c */
[----:B------:R-:W2:Y:S01]  /*07a0*/  LDG.E R9, desc[UR12][R8.64] ;  /* 0x0000000c08097981 */ /* 0x000ea2000c1e1900 */
[----:B------:R-:W-:Y:S01]  /*07b0*/  IMAD.IADD R11, R4, 0x1, R7 ;  /* 0x00000001040b7824 */ /* 0x000fe200078e0207 */
[----:B------:R-:W-:Y:S01]  /*07c0*/  UIADD3 UR4, UPT, UPT, UR4, 0x1, URZ ;  /* 0x0000000104047890 */ /* 0x000fe2000fffe0ff */
[----:B------:R-:W-:Y:S02]  /*07d0*/  IADD3 R7, PT, PT, R7, 0x1, RZ ;  /* 0x0000000107077810 */ /* 0x000fe40007ffe0ff */
[----:B0-----:R-:W-:-:S03]  /*07e0*/  IMAD.WIDE R10, R11, 0x4, R14 ;  /* 0x000000040b0a7825 */ /* 0x001fc600078e020e */
[----:B------:R-:W-:Y:S02]  /*07f0*/  ISETP.NE.AND P1, PT, R6, UR4, PT ;  /* 0x0000000406007c0c */ /* 0x000fe4000bf25270 */
[----:B--2---:R3:W-:Y:S11]  /*0800*/  STG.E desc[UR12][R10.64], R9 ;  /* 0x000000090a007986 */ /* 0x0047f6000c10190c */
[----:B------:R-:W-:Y:S05]  /*0810*/  @P1 BRA `(.L_x_96) ;  /* 0xfffffffc00d81947 */ /* 0x000fea000383ffff */
.L_x_91:
[----:B------:R-:W-:Y:S01]  /*0820*/  BAR.SYNC.DEFER_BLOCKING 0x0 ;  /* 0x0000000000007b1d */ /* 0x000fe20000010000 */
[----:B------:R-:W-:-:S13]  /*0830*/  ISETP.NE.OR P0, PT, R3, RZ, !P0 ;  /* 0x000000ff0300720c */ /* 0x000fda0004705670 */
[----:B------:R-:W-:Y:S05]  /*0840*/  @P0 EXIT ;  /* 0x000000000000094d */ /* 0x000fea0003800000 */
[----:B------:R-:W1:Y:S01]  /*0850*/  LDCU.64 UR8, c[0x0][0x398] ;  /* 0x00007300ff0877ac */ /* 0x000e620008000a00 */
[C---:B0-2-4-:R-:W-:Y:S01]  /*0860*/  LOP3.LUT R13, R2.reuse, 0xf, RZ, 0xc0, !PT ;  /* 0x0000000f020d7812 */ /* 0x055fe200078ec0ff */
[----:B------:R-:W-:Y:S01]  /*0870*/  IMAD.MOV.U32 R3, RZ, RZ, RZ ;  /* 0x000000ffff037224 */ /* 0x000fe200078e00ff */
[C---:B------:R-:W-:Y:S01]  /*0880*/  LOP3.LUT R12, R2.reuse, 0x7, RZ, 0xc0, !PT ;  /* 0x00000007020c7812 */ /* 0x040fe200078ec0ff */
[----:B------:R-:W0:Y:S01]  /*0890*/  LDCU.64 UR6, c[0x0][0x380] ;  /* 0x00007000ff0677ac */ /* 0x000e220008000a00 */
[----:B------:R-:W-:Y:S01]  /*08a0*/  LOP3.LUT R2, R2, 0x3, RZ, 0xc0, !PT ;  /* 0x0000000302027812 */ /* 0x000fe200078ec0ff */
[----:B-1----:R-:W-:Y:S02]  /*08b0*/  UIADD3 UR8, UP0, UPT, UR8, 0x20, URZ ;  /* 0x0000002008087890 */ /* 0x002fe4000ff1e0ff */
[----:B0-----:R-:W-:Y:S02]  /*08c0*/  UIADD3 UR6, UP1, UPT, UR6, 0x20, URZ ;  /* 0x0000002006067890 */ /* 0x001fe4000ff3e0ff */
[----:B------:R-:W-:-:S02]  /*08d0*/  UIADD3.X UR9, UPT, UPT, URZ, UR9, URZ, UP0, !UPT ;  /* 0x00000009ff097290 */ /* 0x000fc400087fe4ff */
[----:B------:R-:W-:-:S12]  /*08e0*/  UIADD3.X UR7, UPT, UPT, URZ, UR7, URZ, UP1, !UPT ;  /* 0x00000007ff077290 */ /* 0x000fd80008ffe4ff */
.L_x_104:
[----:B------:R-:W-:-:S13]  /*08f0*/  ISETP.NE.AND P0, PT, R3, UR11, PT ;  /* 0x0000000b03007c0c */ /* 0x000fda000bf05270 */
[----:B012-4-:R-:W-:Y:S05]  /*0900*/  @!P0 BRA `(.L_x_97) ;  /* 0x00000008001c8947 */ /* 0x017fea0003800000 */
[----:B------:R-:W0:Y:S08]  /*0910*/  LDC R6, c[0x0][0x3a0] ;  /* 0x0000e800ff067b82 */ /* 0x000e300000000800 */
[----:B------:R-:W1:Y:S01]  /*0920*/  LDC.64 R4, c[0x0][0x390] ;  /* 0x0000e400ff047b82 */ /* 0x000e620000000a00 */
[----:B0-----:R-:W-:-:S04]  /*0930*/  IMAD R7, R3, R6, UR11 ;  /* 0x0000000b03077e24 */ /* 0x001fc8000f8e0206 */
[----:B-1----:R-:W-:-:S06]  /*0940*/  IMAD.WIDE.U32 R4, R7, 0x4, R4 ;  /* 0x0000000407047825 */ /* 0x002fcc00078e0004 */
[----:B------:R-:W2:Y:S02]  /*0950*/  LDG.E.CONSTANT R4, desc[UR12][R4.64] ;  /* 0x0000000c04047981 */ /* 0x000ea4000c1e9900 */
[----:B--2---:R-:W-:-:S13]  /*0960*/  ISETP.GT.AND P0, PT, R4, RZ, PT ;  /* 0x000000ff0400720c */ /* 0x004fda0003f04270 */
[----:B------:R-:W-:Y:S05]  /*0970*/  @!P0 BRA `(.L_x_97) ;  /* 0x0000000800008947 */ /* 0x000fea0003800000 */
[----:B------:R-:W-:-:S05]  /*0980*/  UMOV UR4, URZ ;  /* 0x000000ff00047c82 */ /* 0x000fca0008000000 */
.L_x_103:
[----:B012---:R-:W0:Y:S01]  /*0990*/  LDC R4, c[0x0][0x3e0] ;  /* 0x0000f800ff047b82 */ /* 0x007e220000000800 */
[----:B------:R-:W1:Y:S01]  /*09a0*/  LDCU UR10, c[0x0][0x3ac] ;  /* 0x00007580ff0a77ac */ /* 0x000e620008000800 */
[----:B------:R-:W-:-:S06]  /*09b0*/  ULOP3.LUT UR5, URZ, UR4, URZ, 0x33, !UPT ;  /* 0x00000004ff057292 */ /* 0x000fcc000f8e33ff */
[----:B------:R-:W2:Y:S01]  /*09c0*/  LDC R7, c[0x0][0x3a4] ;  /* 0x0000e900ff077b82 */ /* 0x000ea20000000800 */
[----:B-1----:R-:W-:Y:S01]  /*09d0*/  UISETP.GE.U32.AND UP0, UPT, UR10, 0x10, UPT ;  /* 0x000000100a00788c */ /* 0x002fe2000bf06070 */
[----:B0-----:R-:W-:Y:S01]  /*09e0*/  IMAD R5, R3, R4, UR4 ;  /* 0x0000000403057e24 */ /* 0x001fe2000f8e0204 */
[----:B------:R-:W-:-:S03]  /*09f0*/  UIADD3 UR4, UPT, UPT, UR4, 0x1, URZ ;  /* 0x0000000104047890 */ /* 0x000fc6000fffe0ff */
[----:B------:R-:W-:-:S03]  /*0a00*/  IMAD R5, R5, UR10, RZ ;  /* 0x0000000a05057c24 */ /* 0x000fc6000f8e02ff */
[----:B------:R-:W-:Y:S02]  /*0a10*/  ISETP.NE.AND P0, PT, R4, UR4, PT ;  /* 0x0000000404007c0c */ /* 0x000fe4000bf05270 */
[----:B--2---:R-:W-:Y:S01]  /*0a20*/  IADD3 R7, PT, PT, R7, UR5, RZ ;  /* 0x0000000507077c10 */ /* 0x004fe2000fffe0ff */
[----:B------:R-:W-:-:S04]  /*0a30*/  UMOV UR5, URZ ;  /* 0x000000ff00057c82 */ /* 0x000fc80008000000 */
[----:B------:R-:W-:Y:S01]  /*0a40*/  IMAD R4, R7, UR10, R0 ;  /* 0x0000000a07047c24 */ /* 0x000fe2000f8e0200 */
[----:B----4-:R-:W-:Y:S06]  /*0a50*/  BRA.U !UP0, `(.L_x_98) ;  /* 0x0000000108bc7547 */ /* 0x010fec000b800000 */
[----:B------:R-:W-:Y:S01]  /*0a60*/  ULOP3.LUT UR5, UR10, 0x7ffffff0, URZ, 0xc0, !UPT ;  /* 0x7ffffff00a057892 */ /* 0x000fe2000f8ec0ff */
[----:B---3--:R-:W-:Y:S01]  /*0a70*/  IMAD.MOV.U32 R10, RZ, RZ, R4 ;  /* 0x000000ffff0a7224 */ /* 0x008fe200078e0004 */
[----:B------:R-:W-:Y:S02]  /*0a80*/  MOV R11, R5 ;  /* 0x00000005000b7202 */ /* 0x000fe40000000f00 */
[----:B------:R-:W-:-:S12]  /*0a90*/  UIADD3 UR10, UPT, UPT, -UR5, URZ, URZ ;  /* 0x000000ff050a7290 */ /* 0x000fd8000fffe1ff */
.L_x_99:
[----:B------:R-:W-:Y:S01]  /*0aa0*/  MOV R7, UR9 ;  /* 0x0000000900077c02 */ /* 0x000fe20008000f00 */
[----:B------:R-:W-:-:S04]  /*0ab0*/  IMAD.U32 R6, RZ, RZ, UR8 ;  /* 0x00000008ff067e24 */ /* 0x000fc8000f8e00ff */
[----:B------:R-:W-:-:S05]  /*0ac0*/  IMAD.WIDE R6, R11, 0x4, R6 ;  /* 0x000000040b067825 */ /* 0x000fca00078e0206 */
[----:B----4-:R-:W2:Y:S01]  /*0ad0*/  LDG.E R15, desc[UR12][R6.64+-0x20] ;  /* 0xffffe00c060f7981 */ /* 0x010ea2000c1e1900 */
[----:B------:R-:W-:Y:S01]  /*0ae0*/  MOV R9, UR7 ;  /* 0x0000000700097c02 */ /* 0x000fe20008000f00 */
[----:B------:R-:W-:-:S04]  /*0af0*/  IMAD.U32 R8, RZ, RZ, UR6 ;  /* 0x00000006ff087e24 */ /* 0x000fc8000f8e00ff */
[----:B------:R-:W-:-:S05]  /*0b00*/  IMAD.WIDE R8, R10, 0x4, R8 ;  /* 0x000000040a087825 */ /* 0x000fca00078e0208 */
        /* <DEDUP_REMOVED lines=30> */
[----:B------:R-:W-:Y:S01]  /*0cf0*/  UIADD3 UR10, UPT, UPT, UR10, 0x10, URZ ;  /* 0x000000100a0a7890 */ /* 0x000fe2000fffe0ff */
[----:B------:R-:W-:Y:S01]  /*0d00*/  VIADD R11, R11, 0x10 ;  /* 0x000000100b0b7836 */ /* 0x000fe20000000000 */
[----:B------:R-:W-:-:S02]  /*0d10*/  IADD3 R10, PT, PT, R10, 0x10, RZ ;  /* 0x000000100a0a7810 */ /* 0x000fc40007ffe0ff */
[----:B------:R-:W-:Y:S01]  /*0d20*/  UISETP.NE.AND UP0, UPT, UR10, URZ, UPT ;  /* 0x000000ff0a00728c */ /* 0x000fe2000bf05270 */
[----:B--2---:R4:W-:Y:S08]  /*0d30*/  STG.E desc[UR12][R8.64+0x1c], R21 ;  /* 0x00001c1508007986 */ /* 0x0049f0000c10190c */
[----:B------:R-:W-:Y:S05]  /*0d40*/  BRA.U UP0, `(.L_x_99) ;  /* 0xfffffffd00547547 */ /* 0x000fea000b83ffff */
.L_x_98:
[----:B------:R-:W-:-:S13]  /*0d50*/  ISETP.NE.AND P1, PT, R13, RZ, PT ;  /* 0x000000ff0d00720c */ /* 0x000fda0003f25270 */
[----:B------:R-:W-:Y:S05]  /*0d60*/  @!P1 BRA `(.L_x_100) ;  /* 0x0000000400009947 */ /* 0x000fea0003800000 */
[----:B------:R-:W-:Y:S01]  /*0d70*/  VIADD R6, R13, 0xffffffff ;  /* 0xffffffff0d067836 */ /* 0x000fe20000000000 */
[----:B------:R-:W-:-:S04]  /*0d80*/  ISETP.NE.AND P2, PT, R12, RZ, PT ;  /* 0x000000ff0c00720c */ /* 0x000fc80003f45270 */
[----:B------:R-:W-:-:S13]  /*0d90*/  ISETP.GE.U32.AND P1, PT, R6, 0x7, PT ;  /* 0x000000070600780c */ /* 0x000fda0003f26070 */
[----:B------:R-:W-:Y:S05]  /*0da0*/  @!P1 BRA `(.L_x_101) ;  /* 0x00000000005c9947 */ /* 0x000fea0003800000 */
[----:B------:R-:W0:Y:S01]  /*0db0*/  LDC.64 R6, c[0x0][0x398] ;  /* 0x0000e600ff067b82 */ /* 0x000e220000000a00 */
[----:B---34-:R-:W-:-:S05]  /*0dc0*/  IADD3 R9, PT, PT, R5, UR5, RZ ;  /* 0x0000000505097c10 */ /* 0x018fca000fffe0ff */
[----:B0-----:R-:W-:Y:S02]  /*0dd0*/  IMAD.WIDE R6, R9, 0x4, R6 ;  /* 0x0000000409067825 */ /* 0x001fe400078e0206 */
[----:B------:R-:W0:Y:S03]  /*0de0*/  LDC.64 R8, c[0x0][0x380] ;  /* 0x0000e000ff087b82 */ /* 0x000e260000000a00 */
[----:B------:R-:W2:Y:S01]  /*0df0*/  LDG.E R11, desc[UR12][R6.64] ;  /* 0x0000000c060b7981 */ /* 0x000ea2000c1e1900 */
[----:B------:R-:W-:-:S04]  /*0e00*/  VIADD R15, R4, UR5 ;  /* 0x00000005040f7c36 */ /* 0x000fc80008000000 */
        /* <DEDUP_REMOVED lines=15> */
[----:B------:R-:W-:-:S03]  /*0f00*/  UIADD3 UR5, UPT, UPT, UR5, 0x8, URZ ;  /* 0x0000000805057890 */ /* 0x000fc6000fffe0ff */
[----:B---3--:R2:W-:Y:S09]  /*0f10*/  STG.E desc[UR12][R8.64+0x1c], R15 ;  /* 0x00001c0f08007986 */ /* 0x0085f2000c10190c */
.L_x_101:
[----:B------:R-:W-:Y:S05]  /*0f20*/  @!P2 BRA `(.L_x_100) ;  /* 0x000000000090a947 */ /* 0x000fea0003800000 */
[----:B------:R-:W-:Y:S02]  /*0f30*/  IADD3 R6, PT, PT, R12, -0x1, RZ ;  /* 0xffffffff0c067810 */ /* 0x000fe40007ffe0ff */
[----:B------:R-:W-:Y:S02]  /*0f40*/  ISETP.NE.AND P2, PT, R2, RZ, PT ;  /* 0x000000ff0200720c */ /* 0x000fe40003f45270 */
[----:B------:R-:W-:-:S13]  /*0f50*/  ISETP.GE.U32.AND P1, PT, R6, 0x3, PT ;  /* 0x000000030600780c */ /* 0x000fda0003f26070 */
[----:B------:R-:W-:Y:S05]  /*0f60*/  @!P1 BRA `(.L_x_102) ;  /* 0x00000000003c9947 */ /* 0x000fea0003800000 */
[----:B------:R-:W0:Y:S01]  /*0f70*/  LDC.64 R6, c[0x0][0x398] ;  /* 0x0000e600ff067b82 */ /* 0x000e220000000a00 */
[----:B--234-:R-:W-:-:S04]  /*0f80*/  VIADD R9, R5, UR5 ;  /* 0x0000000505097c36 */ /* 0x01cfc80008000000 */
        /* <DEDUP_REMOVED lines=10> */
[----:B------:R-:W2:Y:S01]  /*1030*/  LDG.E R19, desc[UR12][R6.64+0xc] ;  /* 0x00000c0c06137981 */ /* 0x000ea2000c1e1900 */
[----:B------:R-:W-:-:S03]  /*1040*/  UIADD3 UR5, UPT, UPT, UR5, 0x4, URZ ;  /* 0x0000000405057890 */ /* 0x000fc6000fffe0ff */
[----:B--2---:R0:W-:Y:S09]  /*1050*/  STG.E desc[UR12][R8.64+0xc], R19 ;  /* 0x00000c1308007986 */ /* 0x0041f2000c10190c */
.L_x_102:
[----:B------:R-:W-:Y:S05]  /*1060*/  @!P2 BRA `(.L_x_100) ;  /* 0x000000000040a947 */ /* 0x000fea0003800000 */
[----:B------:R-:W1:Y:S01]  /*1070*/  LDC.64 R6, c[0x0][0x398] ;  /* 0x0000e600ff067b82 */ /* 0x000e620000000a00 */
[----:B------:R-:W-:-:S07]  /*1080*/  VIADD R5, R5, UR5 ;  /* 0x0000000505057c36 */ /* 0x000fce0008000000 */
[----:B0-234-:R-:W0:Y:S01]  /*1090*/  LDC.64 R8, c[0x0][0x380] ;  /* 0x0000e000ff087b82 */ /* 0x01de220000000a00 */
[----:B-1----:R-:W-:-:S05]  /*10a0*/  IMAD.WIDE R6, R5, 0x4, R6 ;  /* 0x0000000405067825 */ /* 0x002fca00078e0206 */
[----:B------:R-:W2:Y:S01]  /*10b0*/  LDG.E R11, desc[UR12][R6.64] ;  /* 0x0000000c060b7981 */ /* 0x000ea2000c1e1900 */
[----:B------:R-:W-:Y:S02]  /*10c0*/  IADD3 R5, PT, PT, R4, UR5, RZ ;  /* 0x0000000504057c10 */ /* 0x000fe4000fffe0ff */
[----:B------:R-:W-:-:S03]  /*10d0*/  ISETP.NE.AND P1, PT, R2, 0x1, PT ;  /* 0x000000010200780c */ /* 0x000fc60003f25270 */
[----:B0-----:R-:W-:-:S05]  /*10e0*/  IMAD.WIDE R4, R5, 0x4, R8 ;  /* 0x0000000405047825 */ /* 0x001fca00078e0208 */
[----:B--2---:R1:W-:Y:S05]  /*10f0*/  STG.E desc[UR12][R4.64], R11 ;  /* 0x0000000b04007986 */ /* 0x0043ea000c10190c */
[----:B------:R-:W-:Y:S05]  /*1100*/  @!P1 BRA `(.L_x_100) ;  /* 0x0000000000189947 */ /* 0x000fea0003800000 */
[----:B------:R-:W2:Y:S01]  /*1110*/  LDG.E R9, desc[UR12][R6.64+0x4] ;  /* 0x0000040c06097981 */ /* 0x000ea2000c1e1900 */
[----:B------:R-:W-:-:S03]  /*1120*/  ISETP.NE.AND P1, PT, R2, 0x2, PT ;  /* 0x000000020200780c */ /* 0x000fc60003f25270 */
[----:B--2---:R0:W-:Y:S10]  /*1130*/  STG.E desc[UR12][R4.64+0x4], R9 ;  /* 0x0000040904007986 */ /* 0x0041f4000c10190c */
[----:B------:R-:W-:Y:S05]  /*1140*/  @!P1 BRA `(.L_x_100) ;  /* 0x0000000000089947 */ /* 0x000fea0003800000 */
[----:B------:R-:W2:Y:S04]  /*1150*/  LDG.E R7, desc[UR12][R6.64+0x8] ;  /* 0x0000080c06077981 */ /* 0x000ea8000c1e1900 */
[----:B--2---:R2:W-:Y:S02]  /*1160*/  STG.E desc[UR12][R4.64+0x8], R7 ;  /* 0x0000080704007986 */ /* 0x0045e4000c10190c */
.L_x_100:
[----:B------:R-:W-:Y:S05]  /*1170*/  @P0 BRA `(.L_x_103) ;  /* 0xfffffff800040947 */ /* 0x000fea000383ffff */
.L_x_97:
[----:B------:R-:W5:Y:S01]  /*1180*/  LDCU UR4, c[0x0][0x3a0] ;  /* 0x00007400ff0477ac */ /* 0x000f620008000800 */
[----:B------:R-:W-:-:S05]  /*1190*/  VIADD R3, R3, 0x1 ;  /* 0x0000000103037836 */ /* 0x000fca0000000000 */
[----:B-----5:R-:W-:-:S13]  /*11a0*/  ISETP.NE.AND P0, PT, R3, UR4, PT ;  /* 0x0000000403007c0c */ /* 0x020fda000bf05270 */
[----:B------:R-:W-:Y:S05]  /*11b0*/  @!P0 EXIT ;  /* 0x000000000000894d */ /* 0x000fea0003800000 */
[----:B------:R-:W-:Y:S05]  /*11c0*/  BRA `(.L_x_104) ;  /* 0xfffffff400c87947 */ /* 0x000fea000383ffff */
.L_x_105:
        /* <DEDUP_REMOVED lines=11> */
.L_x_431:


//--------------------- .text.replica_exchange_kernel --------------------------
	.section	.text.replica_exchange_kernel,"ax",@progbits
	.align	128
        .global         replica_exchange_kernel
        .type           replica_exchange_kernel,@function
        .size           replica_exchange_kernel,(.L_x_424 - replica_exchange_kernel)
        .other          replica_exchange_kernel,@"STO_CUDA_ENTRY STV_DEFAULT"
replica_exchange_kernel:
.text.replica_exchange_kernel:
[----:B------:R-:W-:Y:S01]  /*0000*/  LDC R1, c[0x0][0x37c] ;  /* 0x0000df00ff017b82 */ /* 0x000fe20000000800 */
[----:B------:R-:W0:Y:S01]  /*0010*/  S2R R3, SR_TID.X ;  /* 0x0000000000037919 */ /* 0x000e220000002100 */
[----:B------:R-:W1:Y:S06]  /*0020*/  LDCU UR6, c[0x0][0x3b0] ;  /* 0x00007600ff0677ac */ /* 0x000e6c0008000800 */
[----:B------:R-:W0:Y:S08]  /*0030*/  S2UR UR5, SR_CTAID.X ;  /* 0x00000000000579c3 */ /* 0x000e300000002500 */
[----:B------:R-:W0:Y:S01]  /*0040*/  LDC R2, c[0x0][0x360] ;  /* 0x0000d800ff027b82 */ /* 0x000e220000000800 */
[----:B-1----:R-:W-:-:S04]  /*0050*/  UIADD3 UR4, UPT, UPT, UR6, -0x1, URZ ;  /* 0xffffffff06047890 */ /* 0x002fc8000fffe0ff */
[----:B------:R-:W-:-:S04]  /*0060*/  UIMAD UR4, UR4, UR6, URZ ;  /* 0x00000006040472a4 */ /* 0x000fc8000f8e02ff */
[----:B------:R-:W-:-:S04]  /*0070*/  ULEA.HI UR4, UR4, UR4, URZ, 0x1 ;  /* 0x0000000404047291 */ /* 0x000fc8000f8f08ff */
[----:B------:R-:W-:Y:S01]  /*0080*/  USHF.R.S32.HI UR4, URZ, 0x1, UR4 ;  /* 0x00000001ff047899 */ /* 0x000fe20008011404 */
[----:B0-----:R-:W-:-:S05]  /*0090*/  IMAD R2, R2, UR5, R3 ;  /* 0x0000000502027c24 */ /* 0x001fca000f8e0203 */
[----:B------:R-:W-:-:S13]  /*00a0*/  ISETP.GE.AND P0, PT, R2, UR4, PT ;  /* 0x0000000402007c0c */ /* 0x000fda000bf06270 */
[----:B------:R-:W-:Y:S05]  /*00b0*/  @P0 EXIT ;  /* 0x000000000000094d */ /* 0x000fea0003800000 */
[----:B------:R-:W-:Y:S01]  /*00c0*/  UISETP.GE.AND UP0, UPT, UR6, 0x1, UPT ;  /* 0x000000010600788c */ /* 0x000fe2000bf06270 */
[----:B------:R-:W-:Y:S01]  /*00d0*/  CS2R R4, SRZ ;  /* 0x0000000000047805 */ /* 0x000fe2000001ff00 */
[----:B------:R-:W0:Y:S07]  /*00e0*/  LDCU.64 UR12, c[0x0][0x358] ;  /* 0x00006b00ff0c77ac */ /* 0x000e2e0008000a00 */
[----:B------:R-:W-:Y:S05]  /*00f0*/  BRA.U !UP0, `(.L_x_106) ;  /* 0x00000001089c7547 */ /* 0x000fea000b800000 */
[----:B------:R-:W-:Y:S01]  /*0100*/  HFMA2 R4, -RZ, RZ, 0, 0 ;  /* 0x00000000ff047431 */ /* 0x000fe200000001ff */
[----:B------:R-:W-:Y:S01]  /*0110*/  BSSY.RECONVERGENT B0, `(.L_x_106) ;  /* 0x0000025000007945 */ /* 0x000fe20003800200 */
[----:B------:R-:W-:Y:S02]  /*0120*/  IMAD.MOV.U32 R0, RZ, RZ, RZ ;  /* 0x000000ffff007224 */ /* 0x000fe400078e00ff */
[----:B------:R-:W-:-:S07]  /*0130*/  IMAD.MOV.U32 R3, RZ, RZ, RZ ;  /* 0x000000ffff037224 */ /* 0x000fce00078e00ff */
.L_x_112:
[----:B------:R-:W1:Y:S01]  /*0140*/  LDC R9, c[0x0][0x3b0] ;  /* 0x0000ec00ff097b82 */ /* 0x000e620000000800 */
[----:B------:R-:W-:Y:S01]  /*0150*/  IMAD.MOV.U32 R8, RZ, RZ, R0 ;  /* 0x000000ffff087224 */ /* 0x000fe200078e0000 */
[----:B------:R-:W-:Y:S01]  /*0160*/  IADD3 R0, PT, PT, R0, 0x1, RZ ;  /* 0x0000000100007810 */ /* 0x000fe20007ffe0ff */
[----:B------:R-:W-:Y:S03]  /*0170*/  BSSY.RELIABLE B1, `(.L_x_107) ;  /* 0x0000017000017945 */ /* 0x000fe60003800100 */
[----:B-1----:R-:W-:-:S13]  /*0180*/  ISETP.GE.AND P0, PT, R0, R9, PT ;  /* 0x000000090000720c */ /* 0x002fda0003f06270 */
[----:B------:R-:W-:Y:S05]  /*0190*/  @P0 BRA `(.L_x_108) ;  /* 0x0000000000500947 */ /* 0x000fea0003800000 */
[----:B------:R-:W-:Y:S01]  /*01a0*/  IMAD.IADD R5, R3, 0x1, -R2 ;  /* 0x0000000103057824 */ /* 0x000fe200078e0a02 */
[----:B------:R-:W-:Y:S01]  /*01b0*/  MOV R10, RZ ;  /* 0x000000ff000a7202 */ /* 0x000fe20000000f00 */
[----:B------:R-:W-:-:S03]  /*01c0*/  IMAD.MOV.U32 R7, RZ, RZ, R8 ;  /* 0x000000ffff077224 */ /* 0x000fc600078e0008 */
[----:B------:R-:W-:-:S13]  /*01d0*/  ISETP.NE.AND P0, PT, R5, RZ, PT ;  /* 0x000000ff0500720c */ /* 0x000fda0003f05270 */
[----:B------:R-:W-:Y:S05]  /*01e0*/  @!P0 BRA `(.L_x_109) ;  /* 0x0000000000288947 */ /* 0x000fea0003800000 */
[----:B------:R-:W-:-:S07]  /*01f0*/  IADD3 R6, PT, PT, R8, -R9, RZ ;  /* 0x8000000908067210 */ /* 0x000fce0007ffe0ff */
.L_x_110:
[----:B------:R-:W-:Y:S01]  /*0200*/  VIADD R6, R6, 0x1 ;  /* 0x0000000106067836 */ /* 0x000fe20000000000 */
[----:B------:R-:W-:-:S04]  /*0210*/  IADD3 R3, PT, PT, R3, 0x1, RZ ;  /* 0x0000000103037810 */ /* 0x000fc80007ffe0ff */
[----:B------:R-:W-:-:S13]  /*0220*/  ISETP.NE.AND P0, PT, R6, -0x1, PT ;  /* 0xffffffff0600780c */ /* 0x000fda0003f05270 */
[----:B------:R-:W-:Y:S05]  /*0230*/  @!P0 BRA `(.L_x_108) ;  /* 0x0000000000288947 */ /* 0x000fea0003800000 */
[----:B------:R-:W-:Y:S01]  /*0240*/  VIADD R5, R5, 0x1 ;  /* 0x0000000105057836 */ /* 0x000fe20000000000 */
[----:B------:R-:W-:Y:S01]  /*0250*/  IADD3 R7, PT, PT, R7, 0x1, RZ ;  /* 0x0000000107077810 */ /* 0x000fe20007ffe0ff */
[----:B------:R-:W-:-:S03]  /*0260*/  VIADD R10, R10, 0x1 ;  /* 0x000000010a0a7836 */ /* 0x000fc60000000000 */
[----:B------:R-:W-:-:S13]  /*0270*/  ISETP.NE.AND P0, PT, R5, RZ, PT ;  /* 0x000000ff0500720c */ /* 0x000fda0003f05270 */
[----:B------:R-:W-:Y:S05]  /*0280*/  @P0 BRA `(.L_x_110) ;  /* 0xfffffffc00dc0947 */ /* 0x000fea000383ffff */
.L_x_109:
[----:B------:R-:W-:-:S13]  /*0290*/  ISETP.NE.AND P0, PT, R10, -0x1, PT ;  /* 0xffffffff0a00780c */ /* 0x000fda0003f05270 */
[----:B------:R-:W-:Y:S05]  /*02a0*/  @P0 BREAK.RELIABLE B1 ;  /* 0x0000000000010942 */ /* 0x000fea0003800100 */
[----:B------:R-:W-:Y:S05]  /*02b0*/  @P0 BRA `(.L_x_111) ;  /* 0x0000000000200947 */ /* 0x000fea0003800000 */
[----:B------:R-:W-:Y:S01]  /*02c0*/  MOV R4, R8 ;  /* 0x0000000800047202 */ /* 0x000fe20000000f00 */
[----:B------:R-:W-:-:S07]  /*02d0*/  IMAD.MOV.U32 R3, RZ, RZ, R2 ;  /* 0x000000ffff037224 */ /* 0x000fce00078e0002 */
.L_x_108:
[----:B0-----:R-:W-:Y:S05]  /*02e0*/  BSYNC.RELIABLE B1 ;  /* 0x0000000000017941 */ /* 0x001fea0003800100 */
.L_x_107:
[----:B------:R-:W0:Y:S02]  /*02f0*/  LDCU UR4, c[0x0][0x3b0] ;  /* 0x00007600ff0477ac */ /* 0x000e240008000800 */
[----:B0-----:R-:W-:-:S13]  /*0300*/  ISETP.NE.AND P0, PT, R0, UR4, PT ;  /* 0x0000000400007c0c */ /* 0x001fda000bf05270 */
[----:B------:R-:W-:Y:S05]  /*0310*/  @P0 BRA `(.L_x_112) ;  /* 0xfffffffc00880947 */ /* 0x000fea000383ffff */
[----:B------:R-:W-:Y:S01]  /*0320*/  MOV R5, R4 ;  /* 0x0000000400057202 */ /* 0x000fe20000000f00 */
[----:B------:R-:W-:Y:S06]  /*0330*/  BRA `(.L_x_113) ;  /* 0x0000000000087947 */ /* 0x000fec0003800000 */
.L_x_111:
[----:B------:R-:W-:Y:S01]  /*0340*/  VIADD R5, R7, 0x1 ;  /* 0x0000000107057836 */ /* 0x000fe20000000000 */
[----:B------:R-:W-:-:S07]  /*0350*/  MOV R4, R8 ;  /* 0x0000000800047202 */ /* 0x000fce0000000f00 */
.L_x_113:
[----:B0-----:R-:W-:Y:S05]  /*0360*/  BSYNC.RECONVERGENT B0 ;  /* 0x0000000000007941 */ /* 0x001fea0003800200 */
.L_x_106:
[----:B------:R-:W1:Y:S01]  /*0370*/  LDC.64 R14, c[0x0][0x398] ;  /* 0x0000e600ff0e7b82 */ /* 0x000e620000000a00 */
[----:B------:R-:W2:Y:S07]  /*0380*/  LDCU UR4, c[0x0][0x3b4] ;  /* 0x00007680ff0477ac */ /* 0x000eae0008000800 */
[----:B------:R-:W3:Y:S01]  /*0390*/  LDC.64 R10, c[0x0][0x388] ;  /* 0x0000e200ff0a7b82 */ /* 0x000ee20000000a00 */
[----:B-1----:R-:W-:-:S04]  /*03a0*/  IMAD.WIDE R12, R4, 0x4, R14 ;  /* 0x00000004040c7825 */ /* 0x002fc800078e020e */
[C---:B------:R-:W-:Y:S01]  /*03b0*/  IMAD.WIDE R14, R5.reuse, 0x4, R14 ;  /* 0x00000004050e7825 */ /* 0x040fe200078e020e */
[----:B0-----:R0:W4:Y:S05]  /*03c0*/  LDG.E.CONSTANT R0, desc[UR12][R12.64] ;  /* 0x0000000c0c007981 */ /* 0x00112a000c1e9900 */
[----:B------:R-:W4:Y:S01]  /*03d0*/  LDG.E.CONSTANT R15, desc[UR12][R14.64] ;  /* 0x0000000c0e0f7981 */ /* 0x000f22000c1e9900 */
[----:B--2---:R-:W-:Y:S02]  /*03e0*/  IMAD R7, R4, UR4, RZ ;  /* 0x0000000404077c24 */ /* 0x004fe4000f8e02ff */
[----:B------:R-:W-:Y:S01]  /*03f0*/  IMAD R6, R5, UR4, RZ ;  /* 0x0000000405067c24 */ /* 0x000fe2000f8e02ff */
[----:B------:R-:W1:Y:S01]  /*0400*/  LDCU.64 UR4, c[0x0][0x3e0] ;  /* 0x00007c00ff0477ac */ /* 0x000e620008000a00 */
[----:B---3--:R-:W-:-:S04]  /*0410*/  IMAD.WIDE R8, R7, 0x4, R10 ;  /* 0x0000000407087825 */ /* 0x008fc800078e020a */
[----:B------:R-:W-:Y:S01]  /*0420*/  IMAD.WIDE R10, R6, 0x4, R10 ;  /* 0x00000004060a7825 */ /* 0x000fe200078e020a */
[----:B------:R2:W3:Y:S05]  /*0430*/  LDG.E.CONSTANT R3, desc[UR12][R8.64] ;  /* 0x0000000c08037981 */ /* 0x0004ea000c1e9900 */
[----:B------:R5:W3:Y:S01]  /*0440*/  LDG.E.CONSTANT R10, desc[UR12][R10.64] ;  /* 0x0000000c0a0a7981 */ /* 0x000ae2000c1e9900 */
[----:B0-----:R-:W-:Y:S01]  /*0450*/  IMAD R12, R2, 0x7d0, RZ ;  /* 0x000007d0020c7824 */ /* 0x001fe200078e02ff */
[----:B------:R-:W-:Y:S04]  /*0460*/  BSSY.RECONVERGENT B0, `(.L_x_114) ;  /* 0x0000016000007945 */ /* 0x000fe80003800200 */
[----:B-1----:R-:W-:-:S04]  /*0470*/  IADD3 R13, P0, PT, R12, UR4, RZ ;  /* 0x000000040c0d7c10 */ /* 0x002fc8000ff1e0ff */
[----:B------:R-:W-:Y:S02]  /*0480*/  LEA.HI.X.SX32 R12, R12, UR5, 0x1, P0 ;  /* 0x000000050c0c7c11 */ /* 0x000fe400080f0eff */
[----:B------:R-:W-:-:S05]  /*0490*/  LOP3.LUT R13, R13, 0xaad26b49, RZ, 0x3c, !PT ;  /* 0xaad26b490d0d7812 */ /* 0x000fca00078e3cff */
[----:B--2---:R-:W-:-:S04]  /*04a0*/  IMAD R8, R13, 0x4182bed5, RZ ;  /* 0x4182bed50d087824 */ /* 0x004fc800078e02ff */
[----:B-----5:R-:W-:Y:S02]  /*04b0*/  VIADD R11, R8, 0x75bcd15 ;  /* 0x075bcd15080b7836 */ /* 0x020fe40000000000 */
[----:B----4-:R-:W-:-:S04]  /*04c0*/  FADD R0, R0, R15 ;  /* 0x0000000f00007221 */ /* 0x010fc80000000000 */
[----:B------:R-:W0:Y:S01]  /*04d0*/  MUFU.RCP R17, R0 ;  /* 0x0000000000117308 */ /* 0x000e220000001000 */
[----:B---3--:R-:W-:-:S07]  /*04e0*/  FADD R3, R3, -R10 ;  /* 0x8000000a03037221 */ /* 0x008fce0000000000 */
[----:B------:R-:W1:Y:S01]  /*04f0*/  FCHK P0, -|R3|, R0 ;  /* 0x0000000003007302 */ /* 0x000e620000000300 */
[----:B0-----:R-:W-:-:S04]  /*0500*/  FFMA R14, -R0, R17, 1 ;  /* 0x3f800000000e7423 */ /* 0x001fc80000000111 */
[----:B------:R-:W-:-:S04]  /*0510*/  FFMA R14, R17, R14, R17 ;  /* 0x0000000e110e7223 */ /* 0x000fc80000000011 */
[----:B------:R-:W-:-:S04]  /*0520*/  FFMA R9, -|R3|, R14, RZ ;  /* 0x0000000e03097223 */ /* 0x000fc800000003ff */
[----:B------:R-:W-:-:S04]  /*0530*/  FFMA R10, -R0, R9, -|R3| ;  /* 0x00000009000a7223 */ /* 0x000fc80000000d03 */
[----:B------:R-:W-:Y:S01]  /*0540*/  FFMA R14, R14, R10, R9 ;  /* 0x0000000a0e0e7223 */ /* 0x000fe20000000009 */
[----:B------:R-:W-:Y:S02]  /*0550*/  LOP3.LUT R9, R12, 0xf7dcefdd, RZ, 0x3c, !PT ;  /* 0xf7dcefdd0c097812 */ /* 0x000fe400078e3cff */
[----:B------:R-:W-:Y:S01]  /*0560*/  IADD3 R10, PT, PT, R8, 0x583f19, RZ ;  /* 0x00583f19080a7810 */ /* 0x000fe20007ffe0ff */
[----:B-1----:R-:W-:Y:S06]  /*0570*/  @!P0 BRA `(.L_x_115) ;  /* 0x0000000000108947 */ /* 0x002fec0003800000 */
[----:B------:R-:W-:Y:S01]  /*0580*/  FADD R3, -|R3|, -RZ ;  /* 0x800000ff03037221 */ /* 0x000fe20000000300 */
[----:B------:R-:W-:-:S07]  /*0590*/  MOV R12, 0x5b0 ;  /* 0x000005b0000c7802 */ /* 0x000fce0000000f00 */
[----:B------:R-:W-:Y:S05]  /*05a0*/  CALL.REL.NOINC `($__internal_4_$__cuda_sm3x_div_rn_noftz_f32_slowpath) ;  /* 0x0000001800187944 */ /* 0x000fea0003c00000 */
[----:B------:R-:W-:-:S07]  /*05b0*/  IMAD.MOV.U32 R14, RZ, RZ, R0 ;  /* 0x000000ffff0e7224 */ /* 0x000fce00078e0000 */
.L_x_115:
[----:B------:R-:W-:Y:S05]  /*05c0*/  BSYNC.RECONVERGENT B0 ;  /* 0x0000000000007941 */ /* 0x000fea0003800200 */
.L_x_114:
[----:B------:R-:W-:Y:S02]  /*05d0*/  HFMA2 R3, -RZ, RZ, 0.96630859375, -0.0022525787353515625 ;  /* 0x3bbb989dff037431 */ /* 0x000fe400000001ff */
[----:B------:R-:W-:Y:S01]  /*05e0*/  IMAD.MOV.U32 R13, RZ, RZ, 0x437c0000 ;  /* 0x437c0000ff0d7424 */ /* 0x000fe200078e00ff */
[----:B------:R-:W-:Y:S01]  /*05f0*/  SHF.R.U32.HI R12, RZ, 0x2, R11 ;  /* 0x00000002ff0c7819 */ /* 0x000fe2000001160b */
[----:B------:R-:W0:Y:S01]  /*0600*/  LDCU UR4, c[0x0][0x3ec] ;  /* 0x00007d80ff0477ac */ /* 0x000e220008000800 */
[----:B------:R-:W-:Y:S02]  /*0610*/  IMAD R8, R9, -0x658354e5, R8 ;  /* 0x9a7cab1b09087824 */ /* 0x000fe400078e0208 */
[----:B------:R-:W-:Y:S01]  /*0620*/  LOP3.LUT R12, R12, R11, RZ, 0x3c, !PT ;  /* 0x0000000b0c0c7212 */ /* 0x000fe200078e3cff */
[----:B------:R-:W1:Y:S01]  /*0630*/  LDCU UR5, c[0x0][0x3b0] ;  /* 0x00007600ff0577ac */ /* 0x000e620008000800 */
[----:B------:R-:W-:Y:S01]  /*0640*/  SHF.L.U32 R11, R10, 0x4, RZ ;  /* 0x000000040a0b7819 */ /* 0x000fe200000006ff */
[----:B------:R-:W-:-:S02]  /*0650*/  IMAD.MOV.U32 R9, RZ, RZ, 0x2f800000 ;  /* 0x2f800000ff097424 */ /* 0x000fc400078e00ff */
[----:B------:R-:W-:-:S04]  /*0660*/  FFMA.SAT R0, R14, R3, 0.5 ;  /* 0x3f0000000e007423 */ /* 0x000fc80000002003 */
[----:B------:R-:W-:Y:S01]  /*0670*/  FFMA.RM R0, R0, R13, 12582913 ;  /* 0x4b40000100007423 */ /* 0x000fe2000000400d */
[----:B------:R-:W-:-:S03]  /*0680*/  IMAD.SHL.U32 R13, R12, 0x2, RZ ;  /* 0x000000020c0d7824 */ /* 0x000fc600078e00ff */
[C---:B------:R-:W-:Y:S01]  /*0690*/  FADD R3, R0.reuse, -12583039 ;  /* 0xcb40007f00037421 */ /* 0x040fe20000000000 */
[----:B------:R-:W-:Y:S02]  /*06a0*/  SHF.L.U32 R0, R0, 0x17, RZ ;  /* 0x0000001700007819 */ /* 0x000fe400000006ff */
[----:B------:R-:W-:Y:S01]  /*06b0*/  LOP3.LUT R13, R10, R11, R13, 0x96, !PT ;  /* 0x0000000b0a0d7212 */ /* 0x000fe200078e960d */
[C---:B------:R-:W-:Y:S01]  /*06c0*/  FFMA R3, R14.reuse, 1.4426950216293334961, -R3 ;  /* 0x3fb8aa3b0e037823 */ /* 0x040fe20000000803 */
[----:B------:R-:W2:Y:S02]  /*06d0*/  LDC.64 R10, c[0x0][0x3a0] ;  /* 0x0000e800ff0a7b82 */ /* 0x000ea40000000a00 */
[----:B------:R-:W-:Y:S01]  /*06e0*/  LOP3.LUT R13, R13, R12, RZ, 0x3c, !PT ;  /* 0x0000000c0d0d7212 */ /* 0x000fe200078e3cff */
[----:B------:R-:W-:-:S03]  /*06f0*/  FFMA R3, R14, 1.925963033500011079e-08, R3 ;  /* 0x32a570600e037823 */ /* 0x000fc60000000003 */
[----:B------:R-:W-:Y:S01]  /*0700*/  IADD3 R8, PT, PT, R8, 0x6a788e, R13 ;  /* 0x006a788e08087810 */ /* 0x000fe20007ffe00d */
[----:B-1----:R-:W-:Y:S02]  /*0710*/  IMAD R13, R5, UR5, R4 ;  /* 0x00000005050d7c24 */ /* 0x002fe4000f8e0204 */
[----:B------:R-:W1:Y:S01]  /*0720*/  MUFU.EX2 R3, R3 ;  /* 0x0000000300037308 */ /* 0x000e620000000800 */
[----:B------:R-:W-:-:S05]  /*0730*/  I2FP.F32.U32 R8, R8 ;  /* 0x0000000800087245 */ /* 0x000fca0000201000 */
[----:B------:R-:W-:Y:S01]  /*0740*/  FFMA R8, R8, R9, 1.1641532182693481445e-10 ;  /* 0x2f00000008087423 */ /* 0x000fe20000000009 */
[----:B------:R-:W-:Y:S02]  /*0750*/  IMAD R9, R4, UR5, R5 ;  /* 0x0000000504097c24 */ /* 0x000fe4000f8e0205 */
[----:B-1----:R-:W-:-:S04]  /*0760*/  FMUL R3, R0, R3 ;  /* 0x0000000300037220 */ /* 0x002fc80000400000 */
[----:B0-----:R-:W-:-:S05]  /*0770*/  FMUL R15, R3, UR4 ;  /* 0x00000004030f7c20 */ /* 0x001fca0008400000 */
[----:B------:R-:W-:Y:S01]  /*0780*/  FSETP.GEU.AND P0, PT, R8, R15, PT ;  /* 0x0000000f0800720b */ /* 0x000fe20003f0e000 */
[----:B--2---:R-:W-:-:S04]  /*0790*/  IMAD.WIDE R8, R9, 0x4, R10 ;  /* 0x0000000409087825 */ /* 0x004fc800078e020a */
[----:B------:R-:W-:Y:S01]  /*07a0*/  IMAD.WIDE R10, R13, 0x4, R10 ;  /* 0x000000040d0a7825 */ /* 0x000fe200078e020a */
[----:B------:R0:W-:Y:S04]  /*07b0*/  STG.E desc[UR12][R8.64], R3 ;  /* 0x0000000308007986 */ /* 0x0001e8000c10190c */
[----:B------:R0:W-:Y:S03]  /*07c0*/  STG.E desc[UR12][R10.64], R3 ;  /* 0x000000030a007986 */ /* 0x0001e6000c10190c */
[----:B------:R-:W-:Y:S05]  /*07d0*/  @P0 EXIT ;  /* 0x000000000000094d */ /* 0x000fea0003800000 */
[----:B------:R-:W1:Y:S02]  /*07e0*/  LDCU UR7, c[0x0][0x3bc] ;  /* 0x00007780ff0777ac */ /* 0x000e640008000800 */
[----:B-1----:R-:W-:-:S09]  /*07f0*/  UISETP.GE.AND UP0, UPT, UR7, 0x1, UPT ;  /* 0x000000010700788c */ /* 0x002fd2000bf06270 */
[----:B------:R-:W-:Y:S05]  /*0800*/  BRA.U !UP0, `(.L_x_116) ;  /* 0x0000000908b47547 */ /* 0x000fea000b800000 */
[----:B------:R-:W-:Y:S02]  /*0810*/  UISETP.GE.U32.AND UP2, UPT, UR7, 0x10, UPT ;  /* 0x000000100700788c */ /* 0x000fe4000bf46070 */
[----:B------:R-:W-:Y:S01]  /*0820*/  IMAD R7, R7, UR7, RZ ;  /* 0x0000000707077c24 */ /* 0x000fe2000f8e02ff */
[----:B------:R-:W-:Y:S02]  /*0830*/  ULOP3.LUT UR10, UR7, 0xf, URZ, 0xc0, !UPT ;  /* 0x0000000f070a7892 */ /* 0x000fe4000f8ec0ff */
[----:B------:R-:W-:Y:S01]  /*0840*/  IMAD R6, R6, UR7, RZ ;  /* 0x0000000706067c24 */ /* 0x000fe2000f8e02ff */
[----:B------:R-:W-:Y:S01]  /*0850*/  UMOV UR4, URZ ;  /* 0x000000ff00047c82 */ /* 0x000fe20008000000 */
[----:B------:R-:W-:Y:S02]  /*0860*/  UISETP.NE.AND UP1, UPT, UR10, URZ, UPT ;  /* 0x000000ff0a00728c */ /* 0x000fe4000bf25270 */
[----:B------:R-:W-:Y:S09]  /*0870*/  BRA.U !UP2, `(.L_x_117) ;  /* 0x000000050a407547 */ /* 0x000ff2000b800000 */
[----:B------:R-:W1:Y:S01]  /*0880*/  LDCU.64 UR8, c[0x0][0x380] ;  /* 0x00007000ff0877ac */ /* 0x000e620008000a00 */
[----:B0-----:R-:W-:Y:S01]  /*0890*/  MOV R3, R6 ;  /* 0x0000000600037202 */ /* 0x001fe20000000f00 */
[----:B------:R-:W-:Y:S01]  /*08a0*/  IMAD.MOV.U32 R15, RZ, RZ, R7 ;  /* 0x000000ffff0f7224 */ /* 0x000fe200078e0007 */
[----:B------:R-:W-:Y:S02]  /*08b0*/  ULOP3.LUT UR4, UR7, 0x7ffffff0, URZ, 0xc0, !UPT ;  /* 0x7ffffff007047892 */ /* 0x000fe4000f8ec0ff */
[----:B-1----:R-:W-:Y:S02]  /*08c0*/  UIADD3 UR5, UP2, UPT, UR8, 0x20, URZ ;  /* 0x0000002008057890 */ /* 0x002fe4000ff5e0ff */
[----:B------:R-:W-:Y:S02]  /*08d0*/  UIADD3 UR8, UPT, UPT, -UR4, URZ, URZ ;  /* 0x000000ff04087290 */ /* 0x000fe4000fffe1ff */
[----:B------:R-:W-:Y:S02]  /*08e0*/  UIADD3.X UR6, UPT, UPT, URZ, UR9, URZ, UP2, !UPT ;  /* 0x00000009ff067290 */ /* 0x000fe400097fe4ff */
[----:B------:R-:W-:-:S04]  /*08f0*/  MOV R8, UR5 ;  /* 0x0000000500087c02 */ /* 0x000fc80008000f00 */
[----:B------:R-:W-:-:S07]  /*0900*/  IMAD.U32 R9, RZ, RZ, UR6 ;  /* 0x00000006ff097e24 */ /* 0x000fce000f8e00ff */
.L_x_118:
[----:B-1----:R-:W-:-:S04]  /*0910*/  IMAD.WIDE R12, R3, 0x4, R8 ;  /* 0x00000004030c7825 */ /* 0x002fc800078e0208 */
[C---:B------:R-:W-:Y:S01]  /*0920*/  IMAD.WIDE R10, R15.reuse, 0x4, R8 ;  /* 0x000000040f0a7825 */ /* 0x040fe200078e0208 */
[----:B------:R-:W2:Y:S04]  /*0930*/  LDG.E R19, desc[UR12][R12.64+-0x20] ;  /* 0xffffe00c0c137981 */ /* 0x000ea8000c1e1900 */
[----:B------:R-:W3:Y:S04]  /*0940*/  LDG.E R17, desc[UR12][R10.64+-0x20] ;  /* 0xffffe00c0a117981 */ /* 0x000ee8000c1e1900 */
[----:B--2---:R0:W-:Y:S04]  /*0950*/  STG.E desc[UR12][R10.64+-0x20], R19 ;  /* 0xffffe0130a007986 */ /* 0x0041e8000c10190c */
[----:B---3--:R1:W-:Y:S04]  /*0960*/  STG.E desc[UR12][R12.64+-0x20], R17 ;  /* 0xffffe0110c007986 */ /* 0x0083e8000c10190c */
[----:B------:R-:W2:Y:S04]  /*0970*/  LDG.E R23, desc[UR12][R12.64+-0x1c] ;  /* 0xffffe40c0c177981 */ /* 0x000ea8000c1e1900 */
[----:B------:R-:W3:Y:S04]  /*0980*/  LDG.E R21, desc[UR12][R10.64+-0x1c] ;  /* 0xffffe40c0a157981 */ /* 0x000ee8000c1e1900 */
[----:B--2---:R2:W-:Y:S04]  /*0990*/  STG.E desc[UR12][R10.64+-0x1c], R23 ;  /* 0xffffe4170a007986 */ /* 0x0045e8000c10190c */
[----:B---3--:R3:W-:Y:S04]  /*09a0*/  STG.E desc[UR12][R12.64+-0x1c], R21 ;  /* 0xffffe4150c007986 */ /* 0x0087e8000c10190c */
[----:B------:R-:W4:Y:S04]  /*09b0*/  LDG.E R27, desc[UR12][R12.64+-0x18] ;  /* 0xffffe80c0c1b7981 */ /* 0x000f28000c1e1900 */
[----:B------:R-:W5:Y:S04]  /*09c0*/  LDG.E R25, desc[UR12][R10.64+-0x18] ;  /* 0xffffe80c0a197981 */ /* 0x000f68000c1e1900 */
[----:B----4-:R4:W-:Y:S04]  /*09d0*/  STG.E desc[UR12][R10.64+-0x18], R27 ;  /* 0xffffe81b0a007986 */ /* 0x0109e8000c10190c */
[----:B-----5:R5:W-:Y:S04]  /*09e0*/  STG.E desc[UR12][R12.64+-0x18], R25 ;  /* 0xffffe8190c007986 */ /* 0x020be8000c10190c */
[----:B------:R-:W2:Y:S04]  /*09f0*/  LDG.E R29, desc[UR12][R12.64+-0x14] ;  /* 0xffffec0c0c1d7981 */ /* 0x000ea8000c1e1900 */
[----:B0-----:R-:W3:Y:S04]  /*0a00*/  LDG.E R19, desc[UR12][R10.64+-0x14] ;  /* 0xffffec0c0a137981 */ /* 0x001ee8000c1e1900 */
[----:B--2---:R0:W-:Y:S04]  /*0a10*/  STG.E desc[UR12][R10.64+-0x14], R29 ;  /* 0xffffec1d0a007986 */ /* 0x0041e8000c10190c */
[----:B---3--:R2:W-:Y:S04]  /*0a20*/  STG.E desc[UR12][R12.64+-0x14], R19 ;  /* 0xffffec130c007986 */ /* 0x0085e8000c10190c */
[----:B------:R-:W3:Y:S04]  /*0a30*/  LDG.E R0, desc[UR12][R12.64+-0x10] ;  /* 0xfffff00c0c007981 */ /* 0x000ee8000c1e1900 */
[----:B-1----:R-:W4:Y:S04]  /*0a40*/  LDG.E R17, desc[UR12][R10.64+-0x10] ;  /* 0xfffff00c0a117981 */ /* 0x002f28000c1e1900 */
[----:B---3--:R1:W-:Y:S04]  /*0a50*/  STG.E desc[UR12][R10.64+-0x10], R0 ;  /* 0xfffff0000a007986 */ /* 0x0083e8000c10190c */
[----:B----4-:R3:W-:Y:S04]  /*0a60*/  STG.E desc[UR12][R12.64+-0x10], R17 ;  /* 0xfffff0110c007986 */ /* 0x0107e8000c10190c */
[----:B------:R-:W4:Y:S04]  /*0a70*/  LDG.E R23, desc[UR12][R12.64+-0xc] ;  /* 0xfffff40c0c177981 */ /* 0x000f28000c1e1900 */
[----:B------:R-:W5:Y:S04]  /*0a80*/  LDG.E R21, desc[UR12][R10.64+-0xc] ;  /* 0xfffff40c0a157981 */ /* 0x000f68000c1e1900 */
[----:B----4-:R4:W-:Y:S04]  /*0a90*/  STG.E desc[UR12][R10.64+-0xc], R23 ;  /* 0xfffff4170a007986 */ /* 0x0109e8000c10190c */
[----:B-----5:R5:W-:Y:S04]  /*0aa0*/  STG.E desc[UR12][R12.64+-0xc], R21 ;  /* 0xfffff4150c007986 */ /* 0x020be8000c10190c */
[----:B------:R-:W2:Y:S04]  /*0ab0*/  LDG.E R27, desc[UR12][R12.64+-0x8] ;  /* 0xfffff80c0c1b7981 */ /* 0x000ea8000c1e1900 */
[----:B------:R-:W3:Y:S04]  /*0ac0*/  LDG.E R25, desc[UR12][R10.64+-0x8] ;  /* 0xfffff80c0a197981 */ /* 0x000ee8000c1e1900 */
[----:B--2---:R2:W-:Y:S04]  /*0ad0*/  STG.E desc[UR12][R10.64+-0x8], R27 ;  /* 0xfffff81b0a007986 */ /* 0x0045e8000c10190c */
[----:B---3--:R3:W-:Y:S04]  /*0ae0*/  STG.E desc[UR12][R12.64+-0x8], R25 ;  /* 0xfffff8190c007986 */ /* 0x0087e8000c10190c */
[----:B0-----:R-:W4:Y:S04]  /*0af0*/  LDG.E R29, desc[UR12][R12.64+-0x4] ;  /* 0xfffffc0c0c1d7981 */ /* 0x001f28000c1e1900 */
[----:B------:R-:W5:Y:S04]  /*0b00*/  LDG.E R19, desc[UR12][R10.64+-0x4] ;  /* 0xfffffc0c0a137981 */ /* 0x000f68000c1e1900 */
[----:B----4-:R0:W-:Y:S04]  /*0b10*/  STG.E desc[UR12][R10.64+-0x4], R29 ;  /* 0xfffffc1d0a007986 */ /* 0x0101e8000c10190c */
[----:B-----5:R4:W-:Y:S04]  /*0b20*/  STG.E desc[UR12][R12.64+-0x4], R19 ;  /* 0xfffffc130c007986 */ /* 0x0209e8000c10190c */
[----:B-1----:R-:W5:Y:S04]  /*0b30*/  LDG.E R0, desc[UR12][R12.64] ;  /* 0x0000000c0c007981 */ /* 0x002f68000c1e1900 */
[----:B------:R-:W2:Y:S04]  /*0b40*/  LDG.E R17, desc[UR12][R10.64] ;  /* 0x0000000c0a117981 */ /* 0x000ea8000c1e1900 */
[----:B-----5:R1:W-:Y:S04]  /*0b50*/  STG.E desc[UR12][R10.64], R0 ;  /* 0x000000000a007986 */ /* 0x0203e8000c10190c */
[----:B--2---:R2:W-:Y:S04]  /*0b60*/  STG.E desc[UR12][R12.64], R17 ;  /* 0x000000110c007986 */ /* 0x0045e8000c10190c */
[----:B------:R-:W5:Y:S04]  /*0b70*/  LDG.E R23, desc[UR12][R12.64+0x4] ;  /* 0x0000040c0c177981 */ /* 0x000f68000c1e1900 */
[----:B------:R-:W3:Y:S04]  /*0b80*/  LDG.E R21, desc[UR12][R10.64+0x4] ;  /* 0x0000040c0a157981 */ /* 0x000ee8000c1e1900 */
[----:B-----5:R5:W-:Y:S04]  /*0b90*/  STG.E desc[UR12][R10.64+0x4], R23 ;  /* 0x000004170a007986 */ /* 0x020be8000c10190c */
[----:B---3--:R3:W-:Y:S04]  /*0ba0*/  STG.E desc[UR12][R12.64+0x4], R21 ;  /* 0x000004150c007986 */ /* 0x0087e8000c10190c */
[----:B------:R-:W4:Y:S04]  /*0bb0*/  LDG.E R27, desc[UR12][R12.64+0x8] ;  /* 0x0000080c0c1b7981 */ /* 0x000f28000c1e1900 */
[----:B------:R-:W2:Y:S04]  /*0bc0*/  LDG.E R25, desc[UR12][R10.64+0x8] ;  /* 0x0000080c0a197981 */ /* 0x000ea8000c1e1900 */
[----:B----4-:R4:W-:Y:S04]  /*0bd0*/  STG.E desc[UR12][R10.64+0x8], R27 ;  /* 0x0000081b0a007986 */ /* 0x0109e8000c10190c */
[----:B--2---:R2:W-:Y:S04]  /*0be0*/  STG.E desc[UR12][R12.64+0x8], R25 ;  /* 0x000008190c007986 */ /* 0x0045e8000c10190c */
[----:B0-----:R-:W5:Y:S04]  /*0bf0*/  LDG.E R29, desc[UR12][R12.64+0xc] ;  /* 0x00000c0c0c1d7981 */ /* 0x001f68000c1e1900 */
[----:B------:R-:W3:Y:S04]  /*0c00*/  LDG.E R19, desc[UR12][R10.64+0xc] ;  /* 0x00000c0c0a137981 */ /* 0x000ee8000c1e1900 */
[----:B-----5:R0:W-:Y:S04]  /*0c10*/  STG.E desc[UR12][R10.64+0xc], R29 ;  /* 0x00000c1d0a007986 */ /* 0x0201e8000c10190c */
[----:B---3--:R3:W-:Y:S04]  /*0c20*/  STG.E desc[UR12][R12.64+0xc], R19 ;  /* 0x00000c130c007986 */ /* 0x0087e8000c10190c */
[----:B-1----:R-:W5:Y:S04]  /*0c30*/  LDG.E R0, desc[UR12][R12.64+0x10] ;  /* 0x0000100c0c007981 */ /* 0x002f68000c1e1900 */
[----:B------:R-:W4:Y:S04]  /*0c40*/  LDG.E R17, desc[UR12][R10.64+0x10] ;  /* 0x0000100c0a117981 */ /* 0x000f28000c1e1900 */
[----:B-----5:R1:W-:Y:S04]  /*0c50*/  STG.E desc[UR12][R10.64+0x10], R0 ;  /* 0x000010000a007986 */ /* 0x0203e8000c10190c */
[----:B----4-:R1:W-:Y:S04]  /*0c60*/  STG.E desc[UR12][R12.64+0x10], R17 ;  /* 0x000010110c007986 */ /* 0x0103e8000c10190c */
[----:B------:R-:W4:Y:S04]  /*0c70*/  LDG.E R23, desc[UR12][R12.64+0x14] ;  /* 0x0000140c0c177981 */ /* 0x000f28000c1e1900 */
[----:B------:R-:W5:Y:S04]  /*0c80*/  LDG.E R21, desc[UR12][R10.64+0x14] ;  /* 0x0000140c0a157981 */ /* 0x000f68000c1e1900 */
[----:B----4-:R1:W-:Y:S04]  /*0c90*/  STG.E desc[UR12][R10.64+0x14], R23 ;  /* 0x000014170a007986 */ /* 0x0103e8000c10190c */
[----:B-----5:R1:W-:Y:S04]  /*0ca0*/  STG.E desc[UR12][R12.64+0x14], R21 ;  /* 0x000014150c007986 */ /* 0x0203e8000c10190c */
[----:B------:R-:W4:Y:S04]  /*0cb0*/  LDG.E R27, desc[UR12][R12.64+0x18] ;  /* 0x0000180c0c1b7981 */ /* 0x000f28000c1e1900 */
[----:B--2---:R-:W2:Y:S04]  /*0cc0*/  LDG.E R25, desc[UR12][R10.64+0x18] ;  /* 0x0000180c0a197981 */ /* 0x004ea8000c1e1900 */
[----:B----4-:R1:W-:Y:S04]  /*0cd0*/  STG.E desc[UR12][R10.64+0x18], R27 ;  /* 0x0000181b0a007986 */ /* 0x0103e8000c10190c */
[----:B--2---:R1:W-:Y:S04]  /*0ce0*/  STG.E desc[UR12][R12.64+0x18], R25 ;  /* 0x000018190c007986 */ /* 0x0043e8000c10190c */
[----:B0-----:R-:W2:Y:S04]  /*0cf0*/  LDG.E R29, desc[UR12][R12.64+0x1c] ;  /* 0x00001c0c0c1d7981 */ /* 0x001ea8000c1e1900 */
[----:B---3--:R-:W3:Y:S01]  /*0d00*/  LDG.E R19, desc[UR12][R10.64+0x1c] ;  /* 0x00001c0c0a137981 */ /* 0x008ee2000c1e1900 */
[----:B------:R-:W-:Y:S01]  /*0d10*/  UIADD3 UR8, UPT, UPT, UR8, 0x10, URZ ;  /* 0x0000001008087890 */ /* 0x000fe2000fffe0ff */
[----:B------:R-:W-:Y:S01]  /*0d20*/  IADD3 R15, PT, PT, R15, 0x10, RZ ;  /* 0x000000100f0f7810 */ /* 0x000fe20007ffe0ff */
[----:B------:R-:W-:-:S02]  /*0d30*/  VIADD R3, R3, 0x10 ;  /* 0x0000001003037836 */ /* 0x000fc40000000000 */
[----:B------:R-:W-:Y:S01]  /*0d40*/  UISETP.NE.AND UP2, UPT, UR8, URZ, UPT ;  /* 0x000000ff0800728c */ /* 0x000fe2000bf45270 */
[----:B--2---:R1:W-:Y:S04]  /*0d50*/  STG.E desc[UR12][R10.64+0x1c], R29 ;  /* 0x00001c1d0a007986 */ /* 0x0043e8000c10190c */
[----:B---3--:R1:W-:Y:S04]  /*0d60*/  STG.E desc[UR12][R12.64+0x1c], R19 ;  /* 0x00001c130c007986 */ /* 0x0083e8000c10190c */
[----:B------:R-:W-:Y:S05]  /*0d70*/  BRA.U UP2, `(.L_x_118) ;  /* 0xfffffff902e47547 */ /* 0x000fea000b83ffff */
.L_x_117:
[----:B------:R-:W-:Y:S05]  /*0d80*/  BRA.U !UP1, `(.L_x_116) ;  /* 0x0000000509547547 */ /* 0x000fea000b800000 */
[----:B------:R-:W-:Y:S02]  /*0d90*/  UISETP.GE.U32.AND UP1, UPT, UR10, 0x8, UPT ;  /* 0x000000080a00788c */ /* 0x000fe4000bf26070 */
[----:B------:R-:W-:-:S04]  /*0da0*/  ULOP3.LUT UR6, UR7, 0x7, URZ, 0xc0, !UPT ;  /* 0x0000000707067892 */ /* 0x000fc8000f8ec0ff */
[----:B------:R-:W-:-:S03]  /*0db0*/  UISETP.NE.AND UP2, UPT, UR6, URZ, UPT ;  /* 0x000000ff0600728c */ /* 0x000fc6000bf45270 */
[----:B------:R-:W-:Y:S08]  /*0dc0*/  BRA.U !UP1, `(.L_x_119) ;  /* 0x0000000109987547 */ /* 0x000ff0000b800000 */
[----:B01----:R-:W0:Y:S01]  /*0dd0*/  LDC.64 R10, c[0x0][0x380] ;  /* 0x0000e000ff0a7b82 */ /* 0x003e220000000a00 */
[----:B------:R-:W-:Y:S01]  /*0de0*/  IADD3 R9, PT, PT, R6, UR4, RZ ;  /* 0x0000000406097c10 */ /* 0x000fe2000fffe0ff */
[----:B------:R-:W-:-:S04]  /*0df0*/  VIADD R3, R7, UR4 ;  /* 0x0000000407037c36 */ /* 0x000fc80008000000 */
[----:B0-----:R-:W-:-:S04]  /*0e00*/  IMAD.WIDE R8, R9, 0x4, R10 ;  /* 0x0000000409087825 */ /* 0x001fc800078e020a */
[----:B------:R-:W-:Y:S01]  /*0e10*/  IMAD.WIDE R10, R3, 0x4, R10 ;  /* 0x00000004030a7825 */ /* 0x000fe200078e020a */
        /* <DEDUP_REMOVED lines=24> */
[----:B------:R-:W4:Y:S04]  /*0fa0*/  LDG.E R21, desc[UR12][R8.64+0x18] ;  /* 0x0000180c08157981 */ /* 0x000f28000c1e1900 */
[----:B------:R-:W5:Y:S04]  /*0fb0*/  LDG.E R19, desc[UR12][R10.64+0x18] ;  /* 0x0000180c0a137981 */ /* 0x000f68000c1e1900 */
[----:B----4-:R3:W-:Y:S04]  /*0fc0*/  STG.E desc[UR12][R10.64+0x18], R21 ;  /* 0x000018150a007986 */ /* 0x0107e8000c10190c */
[----:B-----5:R3:W-:Y:S04]  /*0fd0*/  STG.E desc[UR12][R8.64+0x18], R19 ;  /* 0x0000181308007986 */ /* 0x0207e8000c10190c */
[----:B0-----:R-:W4:Y:S04]  /*0fe0*/  LDG.E R23, desc[UR12][R8.64+0x1c] ;  /* 0x00001c0c08177981 */ /* 0x001f28000c1e1900 */
[----:B--2---:R-:W2:Y:S01]  /*0ff0*/  LDG.E R13, desc[UR12][R10.64+0x1c] ;  /* 0x00001c0c0a0d7981 */ /* 0x004ea2000c1e1900 */
[----:B------:R-:W-:-:S03]  /*1000*/  UIADD3 UR4, UPT, UPT, UR4, 0x8, URZ ;  /* 0x0000000804047890 */ /* 0x000fc6000fffe0ff */
[----:B----4-:R3:W-:Y:S04]  /*1010*/  STG.E desc[UR12][R10.64+0x1c], R23 ;  /* 0x00001c170a007986 */ /* 0x0107e8000c10190c */
[----:B--2---:R3:W-:Y:S05]  /*1020*/  STG.E desc[UR12][R8.64+0x1c], R13 ;  /* 0x00001c0d08007986 */ /* 0x0047ea000c10190c */
.L_x_119:
[----:B------:R-:W-:Y:S05]  /*1030*/  BRA.U !UP2, `(.L_x_116) ;  /* 0x000000010aa87547 */ /* 0x000fea000b800000 */
[----:B------:R-:W-:Y:S02]  /*1040*/  UISETP.GE.U32.AND UP1, UPT, UR6, 0x4, UPT ;  /* 0x000000040600788c */ /* 0x000fe4000bf26070 */
[----:B------:R-:W-:-:S04]  /*1050*/  ULOP3.LUT UR5, UR7, 0x3, URZ, 0xc0, !UPT ;  /* 0x0000000307057892 */ /* 0x000fc8000f8ec0ff */
[----:B------:R-:W-:-:S03]  /*1060*/  UISETP.NE.AND UP2, UPT, UR5, URZ, UPT ;  /* 0x000000ff0500728c */ /* 0x000fc6000bf45270 */
[----:B------:R-:W-:Y:S08]  /*1070*/  BRA.U !UP1, `(.L_x_120) ;  /* 0x0000000109587547 */ /* 0x000ff0000b800000 */
[----:B01-3--:R-:W0:Y:S01]  /*1080*/  LDC.64 R10, c[0x0][0x380] ;  /* 0x0000e000ff0a7b82 */ /* 0x00be220000000a00 */
        /* <DEDUP_REMOVED lines=8> */
[----:B------:R-:W3:Y:S04]  /*1110*/  LDG.E R17, desc[UR12][R8.64+0x4] ;  /* 0x0000040c08117981 */ /* 0x000ee8000c1e1900 */
[----:B------:R-:W4:Y:S04]  /*1120*/  LDG.E R15, desc[UR12][R10.64+0x4] ;  /* 0x0000040c0a0f7981 */ /* 0x000f28000c1e1900 */
[----:B---3--:R2:W-:Y:S04]  /*1130*/  STG.E desc[UR12][R10.64+0x4], R17 ;  /* 0x000004110a007986 */ /* 0x0085e8000c10190c */
[----:B----4-:R2:W-:Y:S04]  /*1140*/  STG.E desc[UR12][R8.64+0x4], R15 ;  /* 0x0000040f08007986 */ /* 0x0105e8000c10190c */
[----:B------:R-:W3:Y:S04]  /*1150*/  LDG.E R21, desc[UR12][R8.64+0x8] ;  /* 0x0000080c08157981 */ /* 0x000ee8000c1e1900 */
[----:B------:R-:W4:Y:S04]  /*1160*/  LDG.E R19, desc[UR12][R10.64+0x8] ;  /* 0x0000080c0a137981 */ /* 0x000f28000c1e1900 */
[----:B---3--:R2:W-:Y:S04]  /*1170*/  STG.E desc[UR12][R10.64+0x8], R21 ;  /* 0x000008150a007986 */ /* 0x0085e8000c10190c */
[----:B----4-:R2:W-:Y:S04]  /*1180*/  STG.E desc[UR12][R8.64+0x8], R19 ;  /* 0x0000081308007986 */ /* 0x0105e8000c10190c */
[----:B------:R-:W3:Y:S04]  /*1190*/  LDG.E R23, desc[UR12][R8.64+0xc] ;  /* 0x00000c0c08177981 */ /* 0x000ee8000c1e1900 */
[----:B0-----:R-:W4:Y:S01]  /*11a0*/  LDG.E R13, desc[UR12][R10.64+0xc] ;  /* 0x00000c0c0a0d7981 */ /* 0x001f22000c1e1900 */
[----:B------:R-:W-:-:S03]  /*11b0*/  UIADD3 UR4, UPT, UPT, UR4, 0x4, URZ ;  /* 0x0000000404047890 */ /* 0x000fc6000fffe0ff */
[----:B---3--:R2:W-:Y:S04]  /*11c0*/  STG.E desc[UR12][R10.64+0xc], R23 ;  /* 0x00000c170a007986 */ /* 0x0085e8000c10190c */
[----:B----4-:R2:W-:Y:S05]  /*11d0*/  STG.E desc[UR12][R8.64+0xc], R13 ;  /* 0x00000c0d08007986 */ /* 0x0105ea000c10190c */
.L_x_120:
[----:B------:R-:W-:Y:S05]  /*11e0*/  BRA.U !UP2, `(.L_x_116) ;  /* 0x000000010a3c7547 */ /* 0x000fea000b800000 */
[----:B0123--:R-:W0:Y:S01]  /*11f0*/  LDC.64 R10, c[0x0][0x380] ;  /* 0x0000e000ff0a7b82 */ /* 0x00fe220000000a00 */
[----:B------:R-:W-:Y:S01]  /*1200*/  IADD3 R3, PT, PT, R6, UR4, RZ ;  /* 0x0000000406037c10 */ /* 0x000fe2000fffe0ff */
[----:B------:R-:W-:Y:S01]  /*1210*/  VIADD R13, R7, UR4 ;  /* 0x00000004070d7c36 */ /* 0x000fe20008000000 */
[----:B------:R-:W-:-:S12]  /*1220*/  UIADD3 UR5, UPT, UPT, -UR5, URZ, URZ ;  /* 0x000000ff05057290 */ /* 0x000fd8000fffe1ff */
.L_x_121:
[----:B0---4-:R-:W-:-:S04]  /*1230*/  IMAD.WIDE R6, R3, 0x4, R10 ;  /* 0x0000000403067825 */ /* 0x011fc800078e020a */
[----:B------:R-:W-:Y:S01]  /*1240*/  IMAD.WIDE R8, R13, 0x4, R10 ;  /* 0x000000040d087825 */ /* 0x000fe200078e020a */
[----:B------:R-:W2:Y:S04]  /*1250*/  LDG.E R17, desc[UR12][R6.64] ;  /* 0x0000000c06117981 */ /* 0x000ea8000c1e1900 */
[----:B------:R-:W3:Y:S01]  /*1260*/  LDG.E R15, desc[UR12][R8.64] ;  /* 0x0000000c080f7981 */ /* 0x000ee2000c1e1900 */
[----:B------:R-:W-:Y:S01]  /*1270*/  UIADD3 UR5, UPT, UPT, UR5, 0x1, URZ ;  /* 0x0000000105057890 */ /* 0x000fe2000fffe0ff */
[----:B------:R-:W-:Y:S01]  /*1280*/  IADD3 R3, PT, PT, R3, 0x1, RZ ;  /* 0x0000000103037810 */ /* 0x000fe20007ffe0ff */
[----:B------:R-:W-:Y:S02]  /*1290*/  VIADD R13, R13, 0x1 ;  /* 0x000000010d0d7836 */ /* 0x000fe40000000000 */
[----:B------:R-:W-:Y:S01]  /*12a0*/  UISETP.NE.AND UP1, UPT, UR5, URZ, UPT ;  /* 0x000000ff0500728c */ /* 0x000fe2000bf25270 */
[----:B--2---:R4:W-:Y:S04]  /*12b0*/  STG.E desc[UR12][R8.64], R17 ;  /* 0x0000001108007986 */ /* 0x0049e8000c10190c */
[----:B---3--:R4:W-:Y:S04]  /*12c0*/  STG.E desc[UR12][R6.64], R15 ;  /* 0x0000000f06007986 */ /* 0x0089e8000c10190c */
[----:B------:R-:W-:Y:S05]  /*12d0*/  BRA.U UP1, `(.L_x_121) ;  /* 0xfffffffd01d47547 */ /* 0x000fea000b83ffff */
.L_x_116:
[----:B------:R-:W-:Y:S05]  /*12e0*/  BRA.U !UP0, `(.L_x_122) ;  /* 0x0000000908b47547 */ /* 0x000fea000b800000 */
[----:B------:R-:W-:Y:S02]  /*12f0*/  UISETP.GE.U32.AND UP1, UPT, UR7, 0x10, UPT ;  /* 0x000000100700788c */ /* 0x000fe4000bf26070 */
[----:B-1----:R-:W-:Y:S01]  /*1300*/  IMAD R0, R4, UR7, RZ ;  /* 0x0000000704007c24 */ /* 0x002fe2000f8e02ff */
[----:B------:R-:W-:Y:S02]  /*1310*/  ULOP3.LUT UR10, UR7, 0xf, URZ, 0xc0, !UPT ;  /* 0x0000000f070a7892 */ /* 0x000fe4000f8ec0ff */
[----:B------:R-:W-:Y:S01]  /*1320*/  IMAD R5, R5, UR7, RZ ;  /* 0x0000000705057c24 */ /* 0x000fe2000f8e02ff */
[----:B------:R-:W-:Y:S01]  /*1330*/  UMOV UR4, URZ ;  /* 0x000000ff00047c82 */ /* 0x000fe20008000000 */
[----:B------:R-:W-:Y:S02]  /*1340*/  UISETP.NE.AND UP0, UPT, UR10, URZ, UPT ;  /* 0x000000ff0a00728c */ /* 0x000fe4000bf05270 */
[----:B------:R-:W-:Y:S09]  /*1350*/  BRA.U !UP1, `(.L_x_123) ;  /* 0x0000000509407547 */ /* 0x000ff2000b800000 */
[----:B------:R-:W1:Y:S01]  /*1360*/  LDCU.64 UR8, c[0x0][0x390] ;  /* 0x00007200ff0877ac */ /* 0x000e620008000a00 */
[----:B0-23--:R-:W-:Y:S01]  /*1370*/  MOV R3, R5 ;  /* 0x0000000500037202 */ /* 0x00dfe20000000f00 */
[----:B------:R-:W-:Y:S01]  /*1380*/  IMAD.MOV.U32 R13, RZ, RZ, R0 ;  /* 0x000000ffff0d7224 */ /* 0x000fe200078e0000 */
[----:B------:R-:W-:Y:S02]  /*1390*/  ULOP3.LUT UR4, UR7, 0x7ffffff0, URZ, 0xc0, !UPT ;  /* 0x7ffffff007047892 */ /* 0x000fe4000f8ec0ff */
[----:B-1----:R-:W-:Y:S02]  /*13a0*/  UIADD3 UR5, UP1, UPT, UR8, 0x20, URZ ;  /* 0x0000002008057890 */ /* 0x002fe4000ff3e0ff */
[----:B------:R-:W-:Y:S02]  /*13b0*/  UIADD3 UR8, UPT, UPT, -UR4, URZ, URZ ;  /* 0x000000ff04087290 */ /* 0x000fe4000fffe1ff */
[----:B------:R-:W-:Y:S02]  /*13c0*/  UIADD3.X UR6, UPT, UPT, URZ, UR9, URZ, UP1, !UPT ;  /* 0x00000009ff067290 */ /* 0x000fe40008ffe4ff */
[----:B----4-:R-:W-:-:S04]  /*13d0*/  MOV R6, UR5 ;  /* 0x0000000500067c02 */ /* 0x010fc80008000f00 */
[----:B------:R-:W-:-:S07]  /*13e0*/  IMAD.U32 R7, RZ, RZ, UR6 ;  /* 0x00000006ff077e24 */ /* 0x000fce000f8e00ff */
.L_x_124:
        /* <DEDUP_REMOVED lines=71> */
.L_x_123:
[----:B------:R-:W-:Y:S05]  /*1860*/  BRA.U !UP0, `(.L_x_122) ;  /* 0x0000000508547547 */ /* 0x000fea000b800000 */
[----:B------:R-:W-:Y:S02]  /*1870*/  UISETP.GE.U32.AND UP0, UPT, UR10, 0x8, UPT ;  /* 0x000000080a00788c */ /* 0x000fe4000bf06070 */
[----:B------:R-:W-:-:S04]  /*1880*/  ULOP3.LUT UR6, UR7, 0x7, URZ, 0xc0, !UPT ;  /* 0x0000000707067892 */ /* 0x000fc8000f8ec0ff */
[----:B------:R-:W-:-:S03]  /*1890*/  UISETP.NE.AND UP1, UPT, UR6, URZ, UPT ;  /* 0x000000ff0600728c */ /* 0x000fc6000bf25270 */
[----:B------:R-:W-:Y:S08]  /*18a0*/  BRA.U !UP0, `(.L_x_125) ;  /* 0x0000000108987547 */ /* 0x000ff0000b800000 */
[----:B01234-:R-:W0:Y:S01]  /*18b0*/  LDC.64 R8, c[0x0][0x390] ;  /* 0x0000e400ff087b82 */ /* 0x01fe220000000a00 */
        /* <DEDUP_REMOVED lines=24> */
[----:B------:R-:W3:Y:S04]  /*1a40*/  LDG.E R15, desc[UR12][R6.64+0x14] ;  /* 0x0000140c060f7981 */ /* 0x000ee8000c1e1900 */
[----:B------:R-:W4:Y:S04]  /*1a50*/  LDG.E R13, desc[UR12][R8.64+0x14] ;  /* 0x0000140c080d7981 */ /* 0x000f28000c1e1900 */
[----:B---3--:R1:W-:Y:S04]  /*1a60*/  STG.E desc[UR12][R8.64+0x14], R15 ;  /* 0x0000140f08007986 */ /* 0x0083e8000c10190c */
[----:B----4-:R1:W-:Y:S04]  /*1a70*/  STG.E desc[UR12][R6.64+0x14], R13 ;  /* 0x0000140d06007986 */ /* 0x0103e8000c10190c */
[----:B------:R-:W3:Y:S04]  /*1a80*/  LDG.E R19, desc[UR12][R6.64+0x18] ;  /* 0x0000180c06137981 */ /* 0x000ee8000c1e1900 */
[----:B-----5:R-:W4:Y:S04]  /*1a90*/  LDG.E R17, desc[UR12][R8.64+0x18] ;  /* 0x0000180c08117981 */ /* 0x020f28000c1e1900 */
[----:B---3--:R1:W-:Y:S04]  /*1aa0*/  STG.E desc[UR12][R8.64+0x18], R19 ;  /* 0x0000181308007986 */ /* 0x0083e8000c10190c */
[----:B----4-:R1:W-:Y:S04]  /*1ab0*/  STG.E desc[UR12][R6.64+0x18], R17 ;  /* 0x0000181106007986 */ /* 0x0103e8000c10190c */
[----:B0-----:R-:W3:Y:S04]  /*1ac0*/  LDG.E R21, desc[UR12][R6.64+0x1c] ;  /* 0x00001c0c06157981 */ /* 0x001ee8000c1e1900 */
[----:B--2---:R-:W2:Y:S01]  /*1ad0*/  LDG.E R11, desc[UR12][R8.64+0x1c] ;  /* 0x00001c0c080b7981 */ /* 0x004ea2000c1e1900 */
[----:B------:R-:W-:-:S03]  /*1ae0*/  UIADD3 UR4, UPT, UPT, UR4, 0x8, URZ ;  /* 0x0000000804047890 */ /* 0x000fc6000fffe0ff */
[----:B---3--:R1:W-:Y:S04]  /*1af0*/  STG.E desc[UR12][R8.64+0x1c], R21 ;  /* 0x00001c1508007986 */ /* 0x0083e8000c10190c */
[----:B--2---:R1:W-:Y:S05]  /*1b00*/  STG.E desc[UR12][R6.64+0x1c], R11 ;  /* 0x00001c0b06007986 */ /* 0x0043ea000c10190c */
.L_x_125:
        /* <DEDUP_REMOVED lines=23> */
[----:B0-----:R-:W3:Y:S01]  /*1c80*/  LDG.E R11, desc[UR12][R8.64+0xc] ;  /* 0x00000c0c080b7981 */ /* 0x001ee2000c1e1900 */
[----:B------:R-:W-:-:S03]  /*1c90*/  UIADD3 UR4, UPT, UPT, UR4, 0x4, URZ ;  /* 0x0000000404047890 */ /* 0x000fc6000fffe0ff */
[----:B--2---:R1:W-:Y:S04]  /*1ca0*/  STG.E desc[UR12][R8.64+0xc], R21 ;  /* 0x00000c1508007986 */ /* 0x0043e8000c10190c */
[----:B---3--:R1:W-:Y:S05]  /*1cb0*/  STG.E desc[UR12][R6.64+0xc], R11 ;  /* 0x00000c0b06007986 */ /* 0x0083ea000c10190c */
.L_x_126:
[----:B------:R-:W-:Y:S05]  /*1cc0*/  BRA.U !UP1, `(.L_x_122) ;  /* 0x00000001093c7547 */ /* 0x000fea000b800000 */
[----:B01234-:R-:W0:Y:S01]  /*1cd0*/  LDC.64 R8, c[0x0][0x390] ;  /* 0x0000e400ff087b82 */ /* 0x01fe220000000a00 */
[----:B------:R-:W-:Y:S01]  /*1ce0*/  IADD3 R3, PT, PT, R5, UR4, RZ ;  /* 0x0000000405037c10 */ /* 0x000fe2000fffe0ff */
[----:B------:R-:W-:Y:S01]  /*1cf0*/  VIADD R11, R0, UR4 ;  /* 0x00000004000b7c36 */ /* 0x000fe20008000000 */
[----:B------:R-:W-:-:S12]  /*1d00*/  UIADD3 UR5, UPT, UPT, -UR5, URZ, URZ ;  /* 0x000000ff05057290 */ /* 0x000fd8000fffe1ff */
.L_x_127:
[----:B0-----:R-:W-:-:S04]  /*1d10*/  IMAD.WIDE R4, R3, 0x4, R8 ;  /* 0x0000000403047825 */ /* 0x001fc800078e0208 */
        /* <DEDUP_REMOVED lines=10> */
.L_x_122:
[----:B0-----:R-:W2:Y:S01]  /*1dc0*/  LDC.64 R4, c[0x0][0x3a8] ;  /* 0x0000ea00ff047b82 */ /* 0x001ea20000000a00 */
[----:B-1--4-:R-:W-:Y:S02]  /*1dd0*/  HFMA2 R7, -RZ, RZ, 0, 5.9604644775390625e-08 ;  /* 0x00000001ff077431 */ /* 0x012fe400000001ff */
[----:B--23--:R-:W-:-:S05]  /*1de0*/  IMAD.WIDE R2, R2, 0x4, R4 ;  /* 0x0000000402027825 */ /* 0x00cfca00078e0204 */
[----:B------:R-:W-:Y:S01]  /*1df0*/  REDG.E.ADD.STRONG.GPU desc[UR12][R2.64], R7 ;  /* 0x000000070200798e */ /* 0x000fe2000c12e10c */
[----:B------:R-:W-:Y:S05]  /*1e00*/  EXIT ;  /* 0x000000000000794d */ /* 0x000fea0003800000 */
        .weak           $__internal_4_$__cuda_sm3x_div_rn_noftz_f32_slowpath
        .type           $__internal_4_$__cuda_sm3x_div_rn_noftz_f32_slowpath,@function
        .size           $__internal_4_$__cuda_sm3x_div_rn_noftz_f32_slowpath,(.L_x_424 - $__internal_4_$__cuda_sm3x_div_rn_noftz_f32_slowpath)
$__internal_4_$__cuda_sm3x_div_rn_noftz_f32_slowpath:
[--C-:B------:R-:W-:Y:S01]  /*1e10*/  SHF.R.U32.HI R14, RZ, 0x17, R0.reuse ;  /* 0x00000017ff0e7819 */ /* 0x100fe20000011600 */
[----:B------:R-:W-:Y:S01]  /*1e20*/  BSSY.RECONVERGENT B1, `(.L_x_128) ;  /* 0x0000063000017945 */ /* 0x000fe20003800200 */
[----:B------:R-:W-:Y:S01]  /*1e30*/  SHF.R.U32.HI R13, RZ, 0x17, R3 ;  /* 0x00000017ff0d7819 */ /* 0x000fe20000011603 */
[----:B------:R-:W-:Y:S01]  /*1e40*/  IMAD.MOV.U32 R16, RZ, RZ, R0 ;  /* 0x000000ffff107224 */ /* 0x000fe200078e0000 */
[----:B------:R-:W-:Y:S02]  /*1e50*/  LOP3.LUT R14, R14, 0xff, RZ, 0xc0, !PT ;  /* 0x000000ff0e0e7812 */ /* 0x000fe400078ec0ff */
[----:B------:R-:W-:-:S03]  /*1e60*/  LOP3.LUT R18, R13, 0xff, RZ, 0xc0, !PT ;  /* 0x000000ff0d127812 */ /* 0x000fc600078ec0ff */
[----:B------:R-:W-:Y:S01]  /*1e70*/  VIADD R17, R14, 0xffffffff ;  /* 0xffffffff0e117836 */ /* 0x000fe20000000000 */
[----:B------:R-:W-:-:S04]  /*1e80*/  IADD3 R15, PT, PT, R18, -0x1, RZ ;  /* 0xffffffff120f7810 */ /* 0x000fc80007ffe0ff */
[----:B------:R-:W-:-:S04]  /*1e90*/  ISETP.GT.U32.AND P0, PT, R17, 0xfd, PT ;  /* 0x000000fd1100780c */ /* 0x000fc80003f04070 */
[----:B------:R-:W-:-:S13]  /*1ea0*/  ISETP.GT.U32.OR P0, PT, R15, 0xfd, P0 ;  /* 0x000000fd0f00780c */ /* 0x000fda0000704470 */
[----:B------:R-:W-:Y:S01]  /*1eb0*/  @!P0 MOV R13, RZ ;  /* 0x000000ff000d8202 */ /* 0x000fe20000000f00 */
        /* <DEDUP_REMOVED lines=19> */
[----:B------:R-:W-:Y:S01]  /*1ff0*/  @P0 IMAD.MOV.U32 R13, RZ, RZ, RZ ;  /* 0x000000ffff0d0224 */ /* 0x000fe200078e00ff */
[----:B------:R-:W-:Y:S01]  /*2000*/  @!P0 MOV R13, 0xffffffc0 ;  /* 0xffffffc0000d8802 */ /* 0x000fe20000000f00 */
[----:B------:R-:W-:Y:S01]  /*2010*/  @!P0 FFMA R3, R3, 1.84467440737095516160e+19, RZ ;  /* 0x5f80000003038823 */ /* 0x000fe200000000ff */
[----:B------:R-:W-:-:S03]  /*2020*/  @!P1 FFMA R16, R0, 1.84467440737095516160e+19, RZ ;  /* 0x5f80000000109823 */ /* 0x000fc600000000ff */
[----:B------:R-:W-:-:S07]  /*2030*/  @!P1 VIADD R13, R13, 0x40 ;  /* 0x000000400d0d9836 */ /* 0x000fce0000000000 */
.L_x_129:
[----:B------:R-:W-:Y:S01]  /*2040*/  LEA R15, R14, 0xc0800000, 0x17 ;  /* 0xc08000000e0f7811 */ /* 0x000fe200078eb8ff */
[----:B------:R-:W-:Y:S03]  /*2050*/  BSSY.RECONVERGENT B2, `(.L_x_134) ;  /* 0x0000036000027945 */ /* 0x000fe60003800200 */
[----:B------:R-:W-:Y:S01]  /*2060*/  IADD3 R16, PT, PT, -R15, R16, RZ ;  /* 0x000000100f107210 */ /* 0x000fe20007ffe1ff */
[----:B------:R-:W-:-:S03]  /*2070*/  VIADD R15, R18, 0xffffff81 ;  /* 0xffffff81120f7836 */ /* 0x000fc60000000000 */
[----:B------:R0:W1:Y:S01]  /*2080*/  MUFU.RCP R17, R16 ;  /* 0x0000001000117308 */ /* 0x0000620000001000 */
[----:B------:R-:W-:Y:S01]  /*2090*/  FADD.FTZ R19, -R16, -RZ ;  /* 0x800000ff10137221 */ /* 0x000fe20000010100 */
[C---:B------:R-:W-:Y:S01]  /*20a0*/  IMAD R0, R15.reuse, -0x800000, R3 ;  /* 0xff8000000f007824 */ /* 0x040fe200078e0203 */
[----:B0-----:R-:W-:-:S04]  /*20b0*/  IADD3 R16, PT, PT, R15, 0x7f, -R14 ;  /* 0x0000007f0f107810 */ /* 0x001fc80007ffe80e */
[----:B------:R-:W-:Y:S01]  /*20c0*/  IADD3 R13, PT, PT, R16, R13, RZ ;  /* 0x0000000d100d7210 */ /* 0x000fe20007ffe0ff */
[----:B-1----:R-:W-:-:S04]  /*20d0*/  FFMA R18, R17, R19, 1 ;  /* 0x3f80000011127423 */ /* 0x002fc80000000013 */
        /* <DEDUP_REMOVED lines=20> */
[----:B------:R-:W-:Y:S02]  /*2220*/  VIADD R16, R17, 0x20 ;  /* 0x0000002011107836 */ /* 0x000fe40000000000 */
[-CC-:B------:R-:W-:Y:S01]  /*2230*/  FFMA.RM R14, R3, R19.reuse, R18.reuse ;  /* 0x00000013030e7223 */ /* 0x180fe20000004012 */
[----:B------:R-:W-:Y:S02]  /*2240*/  ISETP.NE.AND P2, PT, R17, RZ, PT ;  /* 0x000000ff1100720c */ /* 0x000fe40003f45270 */
[----:B------:R-:W-:Y:S01]  /*2250*/  LOP3.LUT R15, R13, 0x7fffff, RZ, 0xc0, !PT ;  /* 0x007fffff0d0f7812 */ /* 0x000fe200078ec0ff */
[----:B------:R-:W-:Y:S01]  /*2260*/  FFMA.RP R13, R3, R19, R18 ;  /* 0x00000013030d7223 */ /* 0x000fe20000008012 */
[----:B------:R-:W-:Y:S02]  /*2270*/  ISETP.NE.AND P1, PT, R17, RZ, PT ;  /* 0x000000ff1100720c */ /* 0x000fe40003f25270 */
[----:B------:R-:W-:-:S02]  /*2280*/  LOP3.LUT R15, R15, 0x800000, RZ, 0xfc, !PT ;  /* 0x008000000f0f7812 */ /* 0x000fc400078efcff */
[----:B------:R-:W-:Y:S02]  /*2290*/  IADD3 R3, PT, PT, -R17, RZ, RZ ;  /* 0x000000ff11037210 */ /* 0x000fe40007ffe1ff */
[----:B------:R-:W-:Y:S02]  /*22a0*/  SHF.L.U32 R16, R15, R16, RZ ;  /* 0x000000100f107219 */ /* 0x000fe400000006ff */
[----:B------:R-:W-:Y:S02]  /*22b0*/  FSETP.NEU.FTZ.AND P0, PT, R13, R14, PT ;  /* 0x0000000e0d00720b */ /* 0x000fe40003f1d000 */
[----:B------:R-:W-:Y:S02]  /*22c0*/  SEL R14, R3, RZ, P2 ;  /* 0x000000ff030e7207 */ /* 0x000fe40001000000 */
[----:B------:R-:W-:Y:S02]  /*22d0*/  ISETP.NE.AND P1, PT, R16, RZ, P1 ;  /* 0x000000ff1000720c */ /* 0x000fe40000f25270 */
[----:B------:R-:W-:-:S02]  /*22e0*/  SHF.R.U32.HI R14, RZ, R14, R15 ;  /* 0x0000000eff0e7219 */ /* 0x000fc4000001160f */
[----:B------:R-:W-:Y:S02]  /*22f0*/  PLOP3.LUT P0, PT, P0, P1, PT, 0xf8, 0x8f ;  /* 0x00000000008f781c */ /* 0x000fe40000703f70 */
[----:B------:R-:W-:Y:S02]  /*2300*/  SHF.R.U32.HI R16, RZ, 0x1, R14 ;  /* 0x00000001ff107819 */ /* 0x000fe4000001160e */
[----:B------:R-:W-:-:S04]  /*2310*/  SEL R3, RZ, 0x1, !P0 ;  /* 0x00000001ff037807 */ /* 0x000fc80004000000 */
[----:B------:R-:W-:-:S04]  /*2320*/  LOP3.LUT R3, R3, 0x1, R16, 0xf8, !PT ;  /* 0x0000000103037812 */ /* 0x000fc800078ef810 */
[----:B------:R-:W-:-:S05]  /*2330*/  LOP3.LUT R3, R3, R14, RZ, 0xc0, !PT ;  /* 0x0000000e03037212 */ /* 0x000fca00078ec0ff */
[----:B------:R-:W-:-:S05]  /*2340*/  IMAD.IADD R3, R16, 0x1, R3 ;  /* 0x0000000110037824 */ /* 0x000fca00078e0203 */
[----:B------:R-:W-:Y:S01]  /*2350*/  LOP3.LUT R0, R3, R0, RZ, 0xfc, !PT ;  /* 0x0000000003007212 */ /* 0x000fe200078efcff */
[----:B------:R-:W-:Y:S06]  /*2360*/  BRA `(.L_x_137) ;  /* 0x0000000000107947 */ /* 0x000fec0003800000 */
.L_x_136:
[----:B------:R-:W-:-:S04]  /*2370*/  LOP3.LUT R0, R0, 0x80000000, RZ, 0xc0, !PT ;  /* 0x8000000000007812 */ /* 0x000fc800078ec0ff */
[----:B------:R-:W-:Y:S01]  /*2380*/  LOP3.LUT R0, R0, 0x7f800000, RZ, 0xfc, !PT ;  /* 0x7f80000000007812 */ /* 0x000fe200078efcff */
[----:B------:R-:W-:Y:S06]  /*2390*/  BRA `(.L_x_137) ;  /* 0x0000000000047947 */ /* 0x000fec0003800000 */
.L_x_135:
[----:B------:R-:W-:-:S07]  /*23a0*/  LEA R0, R13, R0, 0x17 ;  /* 0x000000000d007211 */ /* 0x000fce00078eb8ff */
.L_x_137:
[----:B------:R-:W-:Y:S05]  /*23b0*/  BSYNC.RECONVERGENT B2 ;  /* 0x0000000000027941 */ /* 0x000fea0003800200 */
.L_x_134:
[----:B------:R-:W-:Y:S05]  /*23c0*/  BRA `(.L_x_138) ;  /* 0x0000000000207947 */ /* 0x000fea0003800000 */
.L_x_133:
[----:B------:R-:W-:-:S04]  /*23d0*/  LOP3.LUT R0, R16, 0x80000000, R3, 0x48, !PT ;  /* 0x8000000010007812 */ /* 0x000fc800078e4803 */
[----:B------:R-:W-:Y:S01]  /*23e0*/  LOP3.LUT R0, R0, 0x7f800000, RZ, 0xfc, !PT ;  /* 0x7f80000000007812 */ /* 0x000fe200078efcff */
[----:B------:R-:W-:Y:S06]  /*23f0*/  BRA `(.L_x_138) ;  /* 0x0000000000147947 */ /* 0x000fec0003800000 */
.L_x_132:
[----:B------:R-:W-:Y:S01]  /*2400*/  LOP3.LUT R0, R16, 0x80000000, R3, 0x48, !PT ;  /* 0x8000000010007812 */ /* 0x000fe200078e4803 */
[----:B------:R-:W-:Y:S06]  /*2410*/  BRA `(.L_x_138) ;  /* 0x00000000000c7947 */ /* 0x000fec0003800000 */
.L_x_131:
[----:B------:R-:W0:Y:S01]  /*2420*/  MUFU.RSQ R0, -QNAN ;  /* 0xffc0000000007908 */ /* 0x000e220000001400 */
[----:B------:R-:W-:Y:S05]  /*2430*/  BRA `(.L_x_138) ;  /* 0x0000000000047947 */ /* 0x000fea0003800000 */
.L_x_130:
[----:B------:R-:W-:-:S07]  /*2440*/  FADD.FTZ R0, R3, R0 ;  /* 0x0000000003007221 */ /* 0x000fce0000010000 */
.L_x_138:
[----:B------:R-:W-:Y:S05]  /*2450*/  BSYNC.RECONVERGENT B1 ;  /* 0x0000000000017941 */ /* 0x000fea0003800200 */
.L_x_128:
[----:B------:R-:W-:-:S04]  /*2460*/  IMAD.MOV.U32 R13, RZ, RZ, 0x0 ;  /* 0x00000000ff0d7424 */ /* 0x000fc800078e00ff */
[----:B0-----:R-:W-:Y:S05]  /*2470*/  RET.REL.NODEC R12 `(replica_exchange_kernel) ;  /* 0xffffffd80ce07950 */ /* 0x001fea0003c3ffff */
.L_x_139:
        /* <DEDUP_REMOVED lines=16> */
.L_x_424:


//--------------------- .text.cma_evolution_kernel --------------------------
	.section	.text.cma_evolution_kernel,"ax",@progbits
	.align	128
        .global         cma_evolution_kernel
        .type           cma_evolution_kernel,@function
        .size           cma_evolution_kernel,(.L_x_426 - cma_evolution_kernel)
        .other          cma_evolution_kernel,@"STO_CUDA_ENTRY STV_DEFAULT"
cma_evolution_kernel:
.text.cma_evolution_kernel:
[----:B------:R-:W0:Y:S01]  /*0000*/  LDC R1, c[0x0][0x37c] ;  /* 0x0000df00ff017b82 */ /* 0x000e220000000800 */
[----:B------:R-:W1:Y:S01]  /*0010*/  S2R R8, SR_CTAID.X ;  /* 0x0000000000087919 */ /* 0x000e620000002500 */
[----:B------:R-:W1:Y:S01]  /*0020*/  LDCU UR4, c[0x0][0x3c0] ;  /* 0x00007800ff0477ac */ /* 0x000e620008000800 */
[----:B0-----:R-:W-:Y:S02]  /*0030*/  IADD3 R1, PT, PT, R1, -0x4000, RZ ;  /* 0xffffc00001017810 */ /* 0x001fe40007ffe0ff */
[----:B-1----:R-:W-:-:S13]  /*0040*/  ISETP.GE.AND P0, PT, R8, UR4, PT ;  /* 0x0000000408007c0c */ /* 0x002fda000bf06270 */
[----:B------:R-:W-:Y:S05]  /*0050*/  @P0 EXIT ;  /* 0x000000000000094d */ /* 0x000fea0003800000 */
[----:B------:R-:W0:Y:S01]  /*0060*/  S2R R9, SR_TID.X ;  /* 0x0000000000097919 */ /* 0x000e220000002100 */
[----:B------:R-:W1:Y:S01]  /*0070*/  LDCU.64 UR10, c[0x0][0x3f0] ;  /* 0x00007e00ff0a77ac */ /* 0x000e620008000a00 */
[----:B------:R-:W2:Y:S01]  /*0080*/  LDC R19, c[0x0][0x3cc] ;  /* 0x0000f300ff137b82 */ /* 0x000ea20000000800 */
[----:B------:R-:W-:Y:S01]  /*0090*/  BSSY.RECONVERGENT B0, `(.L_x_140) ;  /* 0x00002ce000007945 */ /* 0x000fe20003800200 */
[----:B------:R-:W3:Y:S01]  /*00a0*/  LDCU UR6, c[0x0][0x3c4] ;  /* 0x00007880ff0677ac */ /* 0x000ee20008000800 */
[----:B------:R-:W-:-:S05]  /*00b0*/  UMOV UR4, 0x400 ;  /* 0x0000040000047882 */ /* 0x000fca0000000000 */
[----:B------:R-:W4:Y:S01]  /*00c0*/  S2UR UR5, SR_CgaCtaId ;  /* 0x00000000000579c3 */ /* 0x000f220000008800 */
[----:B------:R-:W0:Y:S07]  /*00d0*/  LDCU.64 UR8, c[0x0][0x358] ;  /* 0x00006b00ff0877ac */ /* 0x000e2e0008000a00 */
[----:B------:R-:W5:Y:S01]  /*00e0*/  LDC.64 R32, c[0x0][0x380] ;  /* 0x0000e000ff207b82 */ /* 0x000f620000000a00 */
[----:B---3--:R-:W-:-:S07]  /*00f0*/  IMAD R12, R8, UR6, RZ ;  /* 0x00000006080c7c24 */ /* 0x008fce000f8e02ff */
[----:B------:R-:W3:Y:S01]  /*0100*/  LDC.64 R24, c[0x0][0x3b0] ;  /* 0x0000ec00ff187b82 */ /* 0x000ee20000000a00 */
[----:B--2---:R-:W-:Y:S02]  /*0110*/  IMAD R3, R12, R19, RZ ;  /* 0x000000130c037224 */ /* 0x004fe400078e02ff */
[----:B0-----:R-:W-:-:S05]  /*0120*/  IMAD R0, R8, 0x3e8, R9 ;  /* 0x000003e808007824 */ /* 0x001fca00078e0209 */
[----:B------:R-:W0:Y:S01]  /*0130*/  LDC.64 R26, c[0x0][0x390] ;  /* 0x0000e400ff1a7b82 */ /* 0x000e220000000a00 */
[----:B----4-:R-:W-:Y:S01]  /*0140*/  ULEA UR4, UR5, UR4, 0x18 ;  /* 0x0000000405047291 */ /* 0x010fe2000f8ec0ff */
[----:B-1----:R-:W-:-:S03]  /*0150*/  IADD3 R4, P0, PT, R0, UR10, RZ ;  /* 0x0000000a00047c10 */ /* 0x002fc6000ff1e0ff */
[----:B------:R-:W-:Y:S01]  /*0160*/  ULEA UR5, UR6, UR4, 0x2 ;  /* 0x0000000406057291 */ /* 0x000fe2000f8e10ff */
[----:B------:R-:W-:Y:S02]  /*0170*/  IADD3.X R5, PT, PT, RZ, UR11, RZ, P0, !PT ;  /* 0x0000000bff057c10 */ /* 0x000fe400087fe4ff */
[----:B------:R-:W1:Y:S01]  /*0180*/  LDC.64 R16, c[0x0][0x398] ;  /* 0x0000e600ff107b82 */ /* 0x000e620000000a00 */
[----:B------:R-:W-:Y:S01]  /*0190*/  ISETP.GE.AND P0, PT, R9, UR6, PT ;  /* 0x0000000609007c0c */ /* 0x000fe2000bf06270 */
[----:B-----5:R-:W-:Y:S01]  /*01a0*/  IMAD.WIDE R32, R3, 0x4, R32 ;  /* 0x0000000403207825 */ /* 0x020fe200078e0220 */
[C---:B------:R-:W-:Y:S02]  /*01b0*/  LEA R11, R9.reuse, UR4, 0x2 ;  /* 0x00000004090b7c11 */ /* 0x040fe4000f8e10ff */
[----:B------:R-:W-:Y:S01]  /*01c0*/  LEA R14, R9, UR5, 0x2 ;  /* 0x00000005090e7c11 */ /* 0x000fe2000f8e10ff */
[C---:B------:R-:W-:Y:S02]  /*01d0*/  IMAD R3, R8.reuse, R19, RZ ;  /* 0x0000001308037224 */ /* 0x040fe400078e02ff */
[----:B---3--:R-:W-:-:S03]  /*01e0*/  IMAD.WIDE.U32 R24, R8, 0x4, R24 ;  /* 0x0000000408187825 */ /* 0x008fc600078e0018 */
[----:B------:R-:W-:Y:S01]  /*01f0*/  SHF.R.S32.HI R2, RZ, 0x1f, R3 ;  /* 0x0000001fff027819 */ /* 0x000fe20000011403 */
[C---:B------:R-:W-:Y:S02]  /*0200*/  IMAD R0, R3.reuse, R19, RZ ;  /* 0x0000001303007224 */ /* 0x040fe400078e02ff */
[----:B0-----:R-:W-:Y:S01]  /*0210*/  IMAD.WIDE R26, R3, 0x4, R26 ;  /* 0x00000004031a7825 */ /* 0x001fe200078e021a */
[----:B------:R-:W-:Y:S06]  /*0220*/  @P0 BRA `(.L_x_141) ;  /* 0x0000002800d00947 */ /* 0x000fec0003800000 */
[----:B------:R-:W-:Y:S01]  /*0230*/  ISETP.GE.AND P0, PT, R19, 0x1, PT ;  /* 0x000000011300780c */ /* 0x000fe20003f06270 */
[----:B------:R-:W-:-:S12]  /*0240*/  HFMA2 R6, -RZ, RZ, 0, 0 ;  /* 0x00000000ff067431 */ /* 0x000fd800000001ff */
[----:B------:R-:W-:Y:S05]  /*0250*/  @!P0 BRA `(.L_x_142) ;  /* 0x0000002800a48947 */ /* 0x000fea0003800000 */
[----:B------:R-:W-:Y:S01]  /*0260*/  ISETP.NE.AND P0, PT, R19, 0x1, PT ;  /* 0x000000011300780c */ /* 0x000fe20003f05270 */
[----:B-1----:R-:W-:Y:S01]  /*0270*/  IMAD.WIDE R16, R0, 0x4, R16 ;  /* 0x0000000400107825 */ /* 0x002fe200078e0210 */
[----:B------:R-:W-:Y:S02]  /*0280*/  LOP3.LUT R4, R4, 0xaad26b49, RZ, 0x3c, !PT ;  /* 0xaad26b4904047812 */ /* 0x000fe400078e3cff */
[----:B------:R-:W-:Y:S02]  /*0290*/  LOP3.LUT R5, R5, 0xf7dcefdd, RZ, 0x3c, !PT ;  /* 0xf7dcefdd05057812 */ /* 0x000fe400078e3cff */
[----:B------:R-:W-:Y:S01]  /*02a0*/  LOP3.LUT R13, R19, 0x1, RZ, 0xc0, !PT ;  /* 0x00000001130d7812 */ /* 0x000fe200078ec0ff */
[----:B------:R-:W-:Y:S01]  /*02b0*/  IMAD R4, R4, 0x4182bed5, RZ ;  /* 0x4182bed504047824 */ /* 0x000fe200078e02ff */
[----:B------:R-:W-:Y:S01]  /*02c0*/  MOV R6, RZ ;  /* 0x000000ff00067202 */ /* 0x000fe20000000f00 */
[----:B------:R-:W-:-:S03]  /*02d0*/  IMAD R5, R5, -0x658354e5, RZ ;  /* 0x9a7cab1b05057824 */ /* 0x000fc600078e02ff */
[C---:B------:R-:W-:Y:S02]  /*02e0*/  IADD3 R22, PT, PT, R4.reuse, 0x75bcd15, RZ ;  /* 0x075bcd1504167810 */ /* 0x040fe40007ffe0ff */
[C---:B------:R-:W-:Y:S02]  /*02f0*/  IADD3 R7, PT, PT, R4.reuse, 0x64f0c9, R5 ;  /* 0x0064f0c904077810 */ /* 0x040fe40007ffe005 */
[C---:B------:R-:W-:Y:S02]  /*0300*/  LOP3.LUT R10, R4.reuse, 0x159a55e5, RZ, 0x3c, !PT ;  /* 0x159a55e5040a7812 */ /* 0x040fe400078e3cff */
[----:B------:R-:W-:Y:S01]  /*0310*/  IADD3 R15, PT, PT, R4, 0x583f19, RZ ;  /* 0x00583f19040f7810 */ /* 0x000fe20007ffe0ff */
[----:B------:R-:W-:Y:S06]  /*0320*/  @!P0 BRA `(.L_x_143) ;  /* 0x0000000400488947 */ /* 0x000fec0003800000 */
[----:B------:R-:W-:Y:S02]  /*0330*/  LOP3.LUT R6, R19, 0x7ffffffe, RZ, 0xc0, !PT ;  /* 0x7ffffffe13067812 */ /* 0x000fe400078ec0ff */
[C---:B------:R-:W-:Y:S02]  /*0340*/  LOP3.LUT R18, R5.reuse, 0x5491333, RZ, 0x3c, !PT ;  /* 0x0549133305127812 */ /* 0x040fe400078e3cff */
[----:B------:R-:W-:Y:S02]  /*0350*/  IADD3 R20, PT, PT, R5, 0x1f123bb5, RZ ;  /* 0x1f123bb505147810 */ /* 0x000fe40007ffe0ff */
[----:B------:R-:W-:-:S07]  /*0360*/  MOV R21, RZ ;  /* 0x000000ff00157202 */ /* 0x000fce0000000f00 */
.L_x_147:
[----:B0-----:R-:W-:Y:S01]  /*0370*/  SHF.R.U32.HI R5, RZ, 0x2, R22 ;  /* 0x00000002ff057819 */ /* 0x001fe20000011616 */
[----:B------:R-:W-:Y:S01]  /*0380*/  BSSY.RECONVERGENT B1, `(.L_x_144) ;  /* 0x0000040000017945 */ /* 0x000fe20003800200 */
[----:B------:R-:W-:Y:S02]  /*0390*/  SHF.L.U32 R4, R15, 0x4, RZ ;  /* 0x000000040f047819 */ /* 0x000fe400000006ff */
[----:B------:R-:W-:Y:S02]  /*03a0*/  LOP3.LUT R5, R5, R22, RZ, 0x3c, !PT ;  /* 0x0000001605057212 */ /* 0x000fe400078e3cff */
[----:B------:R-:W-:Y:S02]  /*03b0*/  MOV R23, 0x3e055027 ;  /* 0x3e05502700177802 */ /* 0x000fe40000000f00 */
[----:B------:R-:W-:-:S04]  /*03c0*/  SHF.L.U32 R19, R5, 0x1, RZ ;  /* 0x0000000105137819 */ /* 0x000fc800000006ff */
[----:B------:R-:W-:Y:S02]  /*03d0*/  LOP3.LUT R4, R15, R4, R19, 0x96, !PT ;  /* 0x000000040f047212 */ /* 0x000fe400078e9613 */
[----:B------:R-:W-:Y:S02]  /*03e0*/  MOV R19, R18 ;  /* 0x0000001200137202 */ /* 0x000fe40000000f00 */
[----:B------:R-:W-:Y:S01]  /*03f0*/  LOP3.LUT R18, R4, R5, RZ, 0x3c, !PT ;  /* 0x0000000504127212 */ /* 0x000fe200078e3cff */
[----:B------:R-:W-:-:S03]  /*0400*/  HFMA2 R5, -RZ, RZ, 0.1171875, 0 ;  /* 0x2f800000ff057431 */ /* 0x000fc600000001ff */
[C---:B------:R-:W-:Y:S02]  /*0410*/  IADD3 R4, PT, PT, R7.reuse, 0x587c5, R18 ;  /* 0x000587c507047810 */ /* 0x040fe40007ffe012 */
[----:B------:R-:W-:Y:S02]  /*0420*/  IADD3 R7, PT, PT, R7, 0xb0f8a, RZ ;  /* 0x000b0f8a07077810 */ /* 0x000fe40007ffe0ff */
[----:B------:R-:W-:-:S05]  /*0430*/  I2FP.F32.U32 R4, R4 ;  /* 0x0000000400047245 */ /* 0x000fca0000201000 */
[----:B------:R-:W-:-:S05]  /*0440*/  FFMA R4, R4, R5, 1.1641532182693481445e-10 ;  /* 0x2f00000004047423 */ /* 0x000fca0000000005 */
[----:B------:R-:W-:-:S13]  /*0450*/  FSETP.GEU.AND P0, PT, R4, 1.175494350822287508e-38, PT ;  /* 0x008000000400780b */ /* 0x000fda0003f0e000 */
[----:B------:R-:W-:-:S05]  /*0460*/  @!P0 FMUL R4, R4, 8388608 ;  /* 0x4b00000004048820 */ /* 0x000fca0000400000 */
[----:B------:R-:W-:-:S04]  /*0470*/  IADD3 R5, PT, PT, R4, -0x3f2aaaab, RZ ;  /* 0xc0d5555504057810 */ /* 0x000fc80007ffe0ff */
[----:B------:R-:W-:-:S04]  /*0480*/  LOP3.LUT R5, R5, 0xff800000, RZ, 0xc0, !PT ;  /* 0xff80000005057812 */ /* 0x000fc800078ec0ff */
[----:B------:R-:W-:-:S05]  /*0490*/  IADD3 R22, PT, PT, R4, -R5, RZ ;  /* 0x8000000504167210 */ /* 0x000fca0007ffe0ff */
[----:B------:R-:W-:Y:S01]  /*04a0*/  FADD R28, R22, -1 ;  /* 0xbf800000161c7421 */ /* 0x000fe20000000000 */
[----:B------:R-:W-:Y:S02]  /*04b0*/  FSEL R22, RZ, -23, P0 ;  /* 0xc1b80000ff167808 */ /* 0x000fe40000000000 */
[----:B------:R-:W-:Y:S01]  /*04c0*/  ISETP.GT.U32.AND P0, PT, R4, 0x7f7fffff, PT ;  /* 0x7f7fffff0400780c */ /* 0x000fe20003f04070 */
[----:B------:R-:W-:-:S04]  /*04d0*/  FFMA R23, R28, -R23, 0.14084610342979431152 ;  /* 0x3e1039f61c177423 */ /* 0x000fc80000000817 */
[----:B------:R-:W-:-:S04]  /*04e0*/  FFMA R23, R28, R23, -0.12148627638816833496 ;  /* 0xbdf8cdcc1c177423 */ /* 0x000fc80000000017 */
[----:B------:R-:W-:-:S04]  /*04f0*/  FFMA R23, R28, R23, 0.13980610668659210205 ;  /* 0x3e0f29551c177423 */ /* 0x000fc80000000017 */
[----:B------:R-:W-:-:S04]  /*0500*/  FFMA R23, R28, R23, -0.16684235632419586182 ;  /* 0xbe2ad8b91c177423 */ /* 0x000fc80000000017 */
[----:B------:R-:W-:-:S04]  /*0510*/  FFMA R23, R28, R23, 0.20012299716472625732 ;  /* 0x3e4ced0b1c177423 */ /* 0x000fc80000000017 */
[----:B------:R-:W-:-:S04]  /*0520*/  FFMA R23, R28, R23, -0.24999669194221496582 ;  /* 0xbe7fff221c177423 */ /* 0x000fc80000000017 */
[----:B------:R-:W-:-:S04]  /*0530*/  FFMA R23, R28, R23, 0.33333182334899902344 ;  /* 0x3eaaaa781c177423 */ /* 0x000fc80000000017 */
[C---:B------:R-:W-:Y:S01]  /*0540*/  FFMA R29, R28.reuse, R23, -0.5 ;  /* 0xbf0000001c1d7423 */ /* 0x040fe20000000017 */
[----:B------:R-:W-:Y:S02]  /*0550*/  I2FP.F32.S32 R23, R5 ;  /* 0x0000000500177245 */ /* 0x000fe40000201400 */
[----:B------:R-:W-:Y:S01]  /*0560*/  SHF.R.U32.HI R5, RZ, 0x2, R10 ;  /* 0x00000002ff057819 */ /* 0x000fe2000001160a */
[C---:B------:R-:W-:Y:S02]  /*0570*/  FMUL R29, R28.reuse, R29 ;  /* 0x0000001d1c1d7220 */ /* 0x040fe40000400000 */
[----:B------:R-:W-:Y:S01]  /*0580*/  FFMA R22, R23, 1.1920928955078125e-07, R22 ;  /* 0x3400000017167823 */ /* 0x000fe20000000016 */
[----:B------:R-:W-:Y:S01]  /*0590*/  MOV R23, 0x7f800000 ;  /* 0x7f80000000177802 */ /* 0x000fe20000000f00 */
[----:B------:R-:W-:Y:S01]  /*05a0*/  FFMA R29, R28, R29, R28 ;  /* 0x0000001d1c1d7223 */ /* 0x000fe2000000001c */
[----:B------:R-:W-:Y:S02]  /*05b0*/  LOP3.LUT R5, R5, R10, RZ, 0x3c, !PT ;  /* 0x0000000a05057212 */ /* 0x000fe400078e3cff */
[----:B------:R-:W-:Y:S01]  /*05c0*/  SHF.L.U32 R10, R18, 0x4, RZ ;  /* 0x00000004120a7819 */ /* 0x000fe200000006ff */
[----:B------:R-:W-:Y:S01]  /*05d0*/  FFMA R29, R22, 0.69314718246459960938, R29 ;  /* 0x3f317218161d7823 */ /* 0x000fe2000000001d */
[C---:B------:R-:W-:Y:S01]  /*05e0*/  @P0 FFMA R29, R4.reuse, R23, +INF ;  /* 0x7f800000041d0423 */ /* 0x040fe20000000017 */
[----:B------:R-:W-:-:S02]  /*05f0*/  FSETP.NEU.AND P0, PT, R4, RZ, PT ;  /* 0x000000ff0400720b */ /* 0x000fc40003f0d000 */
[----:B------:R-:W-:Y:S01]  /*0600*/  SHF.L.U32 R22, R5, 0x1, RZ ;  /* 0x0000000105167819 */ /* 0x000fe200000006ff */
[----:B------:R-:W-:-:S03]  /*0610*/  FMUL R29, R29, -2 ;  /* 0xc00000001d1d7820 */ /* 0x000fc60000400000 */
[----:B------:R-:W-:Y:S01]  /*0620*/  LOP3.LUT R5, R5, R22, R10, 0x96, !PT ;  /* 0x0000001605057212 */ /* 0x000fe200078e960a */
[----:B------:R-:W-:Y:S01]  /*0630*/  HFMA2 R10, -RZ, RZ, 0.1495361328125, 0.0004794597625732421875 ;  /* 0x30c90fdbff0a7431 */ /* 0x000fe200000001ff */
[----:B------:R-:W-:Y:S02]  /*0640*/  FSEL R29, R29, +INF , P0 ;  /* 0x7f8000001d1d7808 */ /* 0x000fe40000000000 */
[----:B------:R-:W-:Y:S02]  /*0650*/  LOP3.LUT R4, R5, R18, RZ, 0x3c, !PT ;  /* 0x0000001205047212 */ /* 0x000fe400078e3cff */
[----:B------:R-:W-:Y:S01]  /*0660*/  IADD3 R22, PT, PT, R29, -0xd000000, RZ ;  /* 0xf30000001d167810 */ /* 0x000fe20007ffe0ff */
[----:B------:R0:W1:Y:S01]  /*0670*/  MUFU.RSQ R28, R29 ;  /* 0x0000001d001c7308 */ /* 0x0000620000001400 */
[----:B------:R-:W-:Y:S02]  /*0680*/  IADD3 R5, PT, PT, R4, R7, RZ ;  /* 0x0000000704057210 */ /* 0x000fe40007ffe0ff */
[----:B------:R-:W-:-:S02]  /*0690*/  ISETP.GT.U32.AND P0, PT, R22, 0x727fffff, PT ;  /* 0x727fffff1600780c */ /* 0x000fc40003f04070 */
[----:B------:R-:W-:Y:S02]  /*06a0*/  I2FP.F32.U32 R5, R5 ;  /* 0x0000000500057245 */ /* 0x000fe40000201000 */
[----:B------:R-:W-:Y:S02]  /*06b0*/  MOV R22, R20 ;  /* 0x0000001400167202 */ /* 0x000fe40000000f00 */
[----:B------:R-:W-:Y:S01]  /*06c0*/  MOV R20, R15 ;  /* 0x0000000f00147202 */ /* 0x000fe20000000f00 */
[----:B------:R-:W-:Y:S01]  /*06d0*/  FFMA R5, R5, R10, 7.314590599882819788e-10 ;  /* 0x30490fdb05057423 */ /* 0x000fe2000000000a */
[----:B------:R-:W-:-:S05]  /*06e0*/  MOV R15, R4 ;  /* 0x00000004000f7202 */ /* 0x000fca0000000f00 */
[----:B0-----:R-:W-:Y:S05]  /*06f0*/  @!P0 BRA `(.L_x_145) ;  /* 0x0000000000108947 */ /* 0x001fea0003800000 */
[----:B------:R-:W-:Y:S02]  /*0700*/  MOV R4, R29 ;  /* 0x0000001d00047202 */ /* 0x000fe40000000f00 */
[----:B------:R-:W-:-:S07]  /*0710*/  MOV R10, 0x730 ;  /* 0x00000730000a7802 */ /* 0x000fce0000000f00 */
[----:B-1----:R-:W-:Y:S05]  /*0720*/  CALL.REL.NOINC `($__internal_5_$__cuda_sm20_sqrt_rn_f32_slowpath) ;  /* 0x000000b400507944 */ /* 0x002fea0003c00000 */
[----:B------:R-:W-:Y:S05]  /*0730*/  BRA `(.L_x_146) ;  /* 0x0000000000107947 */ /* 0x000fea0003800000 */
.L_x_145:
[----:B-1----:R-:W-:Y:S01]  /*0740*/  FMUL.FTZ R36, R29, R28 ;  /* 0x0000001c1d247220 */ /* 0x002fe20000410000 */
[----:B------:R-:W-:-:S03]  /*0750*/  FMUL.FTZ R4, R28, 0.5 ;  /* 0x3f0000001c047820 */ /* 0x000fc60000410000 */
[----:B------:R-:W-:-:S04]  /*0760*/  FFMA R23, -R36, R36, R29 ;  /* 0x0000002424177223 */ /* 0x000fc8000000011d */
[----:B------:R-:W-:-:S07]  /*0770*/  FFMA R36, R23, R4, R36 ;  /* 0x0000000417247223 */ /* 0x000fce0000000024 */
.L_x_146:
[----:B------:R-:W-:Y:S05]  /*0780*/  BSYNC.RECONVERGENT B1 ;  /* 0x0000000000017941 */ /* 0x000fea0003800200 */
.L_x_144:
[----:B------:R-:W-:Y:S01]  /*0790*/  FMUL.RZ R29, R5, 0.15915493667125701904 ;  /* 0x3e22f983051d7820 */ /* 0x000fe2000040c000 */
[C---:B------:R-:W-:Y:S02]  /*07a0*/  LEA R28, R21.reuse, R1, 0x2 ;  /* 0x00000001151c7211 */ /* 0x040fe400078e10ff */
[----:B------:R-:W-:Y:S01]  /*07b0*/  IADD3 R21, PT, PT, R21, 0x2, RZ ;  /* 0x0000000215157810 */ /* 0x000fe20007ffe0ff */
[----:B------:R-:W0:Y:S01]  /*07c0*/  MUFU.SIN R5, R29 ;  /* 0x0000001d00057308 */ /* 0x000e220000000400 */
[----:B------:R-:W-:Y:S02]  /*07d0*/  MOV R10, R19 ;  /* 0x00000013000a7202 */ /* 0x000fe40000000f00 */
[----:B------:R-:W-:-:S05]  /*07e0*/  ISETP.NE.AND P0, PT, R21, R6, PT ;  /* 0x000000061500720c */ /* 0x000fca0003f05270 */
[----:B------:R-:W1:Y:S01]  /*07f0*/  MUFU.COS R23, R29 ;  /* 0x0000001d00177308 */ /* 0x000e620000000000 */
[-C--:B0-----:R-:W-:Y:S01]  /*0800*/  FMUL R4, R5, R36.reuse ;  /* 0x0000002405047220 */ /* 0x081fe20000400000 */
[----:B-1----:R-:W-:-:S05]  /*0810*/  FMUL R5, R23, R36 ;  /* 0x0000002417057220 */ /* 0x002fca0000400000 */
[----:B------:R0:W-:Y:S01]  /*0820*/  STL.64 [R28], R4 ;  /* 0x000000041c007387 */ /* 0x0001e20000100a00 */
[----:B------:R-:W-:Y:S05]  /*0830*/  @P0 BRA `(.L_x_147) ;  /* 0xfffffff800cc0947 */ /* 0x000fea000383ffff */
[----:B------:R-:W-:-:S07]  /*0840*/  MOV R10, R19 ;  /* 0x00000013000a7202 */ /* 0x000fce0000000f00 */
.L_x_143:
[----:B------:R-:W-:-:S13]  /*0850*/  ISETP.NE.AND P0, PT, R13, RZ, PT ;  /* 0x000000ff0d00720c */ /* 0x000fda0003f05270 */
[----:B------:R-:W-:Y:S05]  /*0860*/  @!P0 BRA `(.L_x_148) ;  /* 0x0000000400088947 */ /* 0x000fea0003800000 */
[----:B0-----:R-:W-:Y:S01]  /*0870*/  SHF.R.U32.HI R5, RZ, 0x2, R22 ;  /* 0x00000002ff057819 */ /* 0x001fe20000011616 */
[----:B------:R-:W-:Y:S01]  /*0880*/  BSSY.RECONVERGENT B1, `(.L_x_149) ;  /* 0x000003b000017945 */ /* 0x000fe20003800200 */
[----:B------:R-:W-:Y:S02]  /*0890*/  SHF.L.U32 R4, R15, 0x4, RZ ;  /* 0x000000040f047819 */ /* 0x000fe400000006ff */
[----:B------:R-:W-:Y:S02]  /*08a0*/  LOP3.LUT R5, R5, R22, RZ, 0x3c, !PT ;  /* 0x0000001605057212 */ /* 0x000fe400078e3cff */
[----:B------:R-:W-:Y:S02]  /*08b0*/  MOV R20, 0x3e055027 ;  /* 0x3e05502700147802 */ /* 0x000fe40000000f00 */
[----:B------:R-:W-:-:S04]  /*08c0*/  SHF.L.U32 R18, R5, 0x1, RZ ;  /* 0x0000000105127819 */ /* 0x000fc800000006ff */
[----:B------:R-:W-:Y:S01]  /*08d0*/  LOP3.LUT R4, R15, R4, R18, 0x96, !PT ;  /* 0x000000040f047212 */ /* 0x000fe200078e9612 */
[----:B------:R-:W-:-:S03]  /*08e0*/  HFMA2 R18, -RZ, RZ, 0.1171875, 0 ;  /* 0x2f800000ff127431 */ /* 0x000fc600000001ff */
[----:B------:R-:W-:-:S04]  /*08f0*/  LOP3.LUT R4, R4, R5, RZ, 0x3c, !PT ;  /* 0x0000000504047212 */ /* 0x000fc800078e3cff */
[----:B------:R-:W-:-:S04]  /*0900*/  IADD3 R5, PT, PT, R7, 0x587c5, R4 ;  /* 0x000587c507057810 */ /* 0x000fc80007ffe004 */
[----:B------:R-:W-:-:S05]  /*0910*/  I2FP.F32.U32 R5, R5 ;  /* 0x0000000500057245 */ /* 0x000fca0000201000 */
[----:B------:R-:W-:-:S05]  /*0920*/  FFMA R5, R5, R18, 1.1641532182693481445e-10 ;  /* 0x2f00000005057423 */ /* 0x000fca0000000012 */
[----:B------:R-:W-:-:S13]  /*0930*/  FSETP.GEU.AND P0, PT, R5, 1.175494350822287508e-38, PT ;  /* 0x008000000500780b */ /* 0x000fda0003f0e000 */
[----:B------:R-:W-:-:S05]  /*0940*/  @!P0 FMUL R5, R5, 8388608 ;  /* 0x4b00000005058820 */ /* 0x000fca0000400000 */
[----:B------:R-:W-:-:S04]  /*0950*/  IADD3 R15, PT, PT, R5, -0x3f2aaaab, RZ ;  /* 0xc0d55555050f7810 */ /* 0x000fc80007ffe0ff */
[----:B------:R-:W-:-:S04]  /*0960*/  LOP3.LUT R18, R15, 0xff800000, RZ, 0xc0, !PT ;  /* 0xff8000000f127812 */ /* 0x000fc800078ec0ff */
[-C--:B------:R-:W-:Y:S02]  /*0970*/  IADD3 R15, PT, PT, R5, -R18.reuse, RZ ;  /* 0x80000012050f7210 */ /* 0x080fe40007ffe0ff */
[----:B------:R-:W-:-:S03]  /*0980*/  I2FP.F32.S32 R18, R18 ;  /* 0x0000001200127245 */ /* 0x000fc60000201400 */
[----:B------:R-:W-:Y:S01]  /*0990*/  FADD R19, R15, -1 ;  /* 0xbf8000000f137421 */ /* 0x000fe20000000000 */
[----:B------:R-:W-:Y:S02]  /*09a0*/  FSEL R15, RZ, -23, P0 ;  /* 0xc1b80000ff0f7808 */ /* 0x000fe40000000000 */
[----:B------:R-:W-:Y:S01]  /*09b0*/  ISETP.GT.U32.AND P0, PT, R5, 0x7f7fffff, PT ;  /* 0x7f7fffff0500780c */ /* 0x000fe20003f04070 */
[C---:B------:R-:W-:Y:S02]  /*09c0*/  FFMA R20, R19.reuse, -R20, 0.14084610342979431152 ;  /* 0x3e1039f613147423 */ /* 0x040fe40000000814 */
[----:B------:R-:W-:Y:S01]  /*09d0*/  FFMA R18, R18, 1.1920928955078125e-07, R15 ;  /* 0x3400000012127823 */ /* 0x000fe2000000000f */
[----:B------:R-:W-:Y:S01]  /*09e0*/  SHF.R.U32.HI R15, RZ, 0x2, R10 ;  /* 0x00000002ff0f7819 */ /* 0x000fe2000001160a */
[----:B------:R-:W-:-:S03]  /*09f0*/  FFMA R20, R19, R20, -0.12148627638816833496 ;  /* 0xbdf8cdcc13147423 */ /* 0x000fc60000000014 */
[----:B------:R-:W-:Y:S01]  /*0a00*/  LOP3.LUT R15, R15, R10, RZ, 0x3c, !PT ;  /* 0x0000000a0f0f7212 */ /* 0x000fe200078e3cff */
[----:B------:R-:W-:Y:S01]  /*0a10*/  FFMA R20, R19, R20, 0.13980610668659210205 ;  /* 0x3e0f295513147423 */ /* 0x000fe20000000014 */
[----:B------:R-:W-:-:S03]  /*0a20*/  SHF.L.U32 R10, R4, 0x4, RZ ;  /* 0x00000004040a7819 */ /* 0x000fc600000006ff */
[----:B------:R-:W-:-:S04]  /*0a30*/  FFMA R20, R19, R20, -0.16684235632419586182 ;  /* 0xbe2ad8b913147423 */ /* 0x000fc80000000014 */
[----:B------:R-:W-:-:S04]  /*0a40*/  FFMA R20, R19, R20, 0.20012299716472625732 ;  /* 0x3e4ced0b13147423 */ /* 0x000fc80000000014 */
[----:B------:R-:W-:-:S04]  /*0a50*/  FFMA R20, R19, R20, -0.24999669194221496582 ;  /* 0xbe7fff2213147423 */ /* 0x000fc80000000014 */
[----:B------:R-:W-:-:S04]  /*0a60*/  FFMA R20, R19, R20, 0.33333182334899902344 ;  /* 0x3eaaaa7813147423 */ /* 0x000fc80000000014 */
[----:B------:R-:W-:-:S04]  /*0a70*/  FFMA R20, R19, R20, -0.5 ;  /* 0xbf00000013147423 */ /* 0x000fc80000000014 */
[----:B------:R-:W-:-:S04]  /*0a80*/  FMUL R20, R19, R20 ;  /* 0x0000001413147220 */ /* 0x000fc80000400000 */
[----:B------:R-:W-:Y:S01]  /*0a90*/  FFMA R19, R19, R20, R19 ;  /* 0x0000001413137223 */ /* 0x000fe20000000013 */
[----:B------:R-:W-:-:S03]  /*0aa0*/  MOV R20, 0x7f800000 ;  /* 0x7f80000000147802 */ /* 0x000fc60000000f00 */
[----:B------:R-:W-:Y:S01]  /*0ab0*/  FFMA R19, R18, 0.69314718246459960938, R19 ;  /* 0x3f31721812137823 */ /* 0x000fe20000000013 */
[----:B------:R-:W-:Y:S01]  /*0ac0*/  SHF.L.U32 R18, R15, 0x1, RZ ;  /* 0x000000010f127819 */ /* 0x000fe200000006ff */
[C---:B------:R-:W-:Y:S01]  /*0ad0*/  @P0 FFMA R19, R5.reuse, R20, +INF ;  /* 0x7f80000005130423 */ /* 0x040fe20000000014 */
[----:B------:R-:W-:Y:S02]  /*0ae0*/  FSETP.NEU.AND P0, PT, R5, RZ, PT ;  /* 0x000000ff0500720b */ /* 0x000fe40003f0d000 */
[----:B------:R-:W-:Y:S01]  /*0af0*/  LOP3.LUT R15, R15, R18, R10, 0x96, !PT ;  /* 0x000000120f0f7212 */ /* 0x000fe200078e960a */
[----:B------:R-:W-:-:S03]  /*0b00*/  FMUL R19, R19, -2 ;  /* 0xc000000013137820 */ /* 0x000fc60000400000 */
[----:B------:R-:W-:Y:S02]  /*0b10*/  LOP3.LUT R4, R15, R4, RZ, 0x3c, !PT ;  /* 0x000000040f047212 */ /* 0x000fe400078e3cff */
[----:B------:R-:W-:Y:S02]  /*0b20*/  FSEL R19, R19, +INF , P0 ;  /* 0x7f80000013137808 */ /* 0x000fe40000000000 */
[----:B------:R-:W-:Y:S01]  /*0b30*/  IADD3 R4, PT, PT, R7, 0xb0f8a, R4 ;  /* 0x000b0f8a07047810 */ /* 0x000fe20007ffe004 */
[----:B------:R-:W-:Y:S01]  /*0b40*/  HFMA2 R7, -RZ, RZ, 0.1495361328125, 0.0004794597625732421875 ;  /* 0x30c90fdbff077431 */ /* 0x000fe200000001ff */
[----:B------:R-:W-:Y:S01]  /*0b50*/  IADD3 R5, PT, PT, R19, -0xd000000, RZ ;  /* 0xf300000013057810 */ /* 0x000fe20007ffe0ff */
[----:B------:R0:W1:Y:S01]  /*0b60*/  MUFU.RSQ R10, R19 ;  /* 0x00000013000a7308 */ /* 0x0000620000001400 */
[----:B------:R-:W-:Y:S02]  /*0b70*/  I2FP.F32.U32 R4, R4 ;  /* 0x0000000400047245 */ /* 0x000fe40000201000 */
[----:B------:R-:W-:-:S03]  /*0b80*/  ISETP.GT.U32.AND P0, PT, R5, 0x727fffff, PT ;  /* 0x727fffff0500780c */ /* 0x000fc60003f04070 */
[----:B------:R-:W-:-:S10]  /*0b90*/  FFMA R7, R4, R7, 7.314590599882819788e-10 ;  /* 0x30490fdb04077423 */ /* 0x000fd40000000007 */
[----:B0-----:R-:W-:Y:S05]  /*0ba0*/  @!P0 BRA `(.L_x_150) ;  /* 0x0000000000108947 */ /* 0x001fea0003800000 */
[----:B------:R-:W-:Y:S02]  /*0bb0*/  MOV R4, R19 ;  /* 0x0000001300047202 */ /* 0x000fe40000000f00 */
[----:B-1----:R-:W-:-:S07]  /*0bc0*/  MOV R10, 0xbe0 ;  /* 0x00000be0000a7802 */ /* 0x002fce0000000f00 */
[----:B------:R-:W-:Y:S05]  /*0bd0*/  CALL.REL.NOINC `($__internal_5_$__cuda_sm20_sqrt_rn_f32_slowpath) ;  /* 0x000000b000247944 */ /* 0x000fea0003c00000 */
[----:B------:R-:W-:Y:S05]  /*0be0*/  BRA `(.L_x_151) ;  /* 0x0000000000107947 */ /* 0x000fea0003800000 */
.L_x_150:
[----:B-1----:R-:W-:Y:S01]  /*0bf0*/  FMUL.FTZ R36, R19, R10 ;  /* 0x0000000a13247220 */ /* 0x002fe20000410000 */
[----:B------:R-:W-:-:S03]  /*0c00*/  FMUL.FTZ R4, R10, 0.5 ;  /* 0x3f0000000a047820 */ /* 0x000fc60000410000 */
[----:B------:R-:W-:-:S04]  /*0c10*/  FFMA R5, -R36, R36, R19 ;  /* 0x0000002424057223 */ /* 0x000fc80000000113 */
[----:B------:R-:W-:-:S07]  /*0c20*/  FFMA R36, R5, R4, R36 ;  /* 0x0000000405247223 */ /* 0x000fce0000000024 */
.L_x_151:
[----:B------:R-:W-:Y:S05]  /*0c30*/  BSYNC.RECONVERGENT B1 ;  /* 0x0000000000017941 */ /* 0x000fea0003800200 */
.L_x_149:
[----:B------:R-:W-:Y:S01]  /*0c40*/  FMUL.RZ R4, R7, 0.15915493667125701904 ;  /* 0x3e22f98307047820 */ /* 0x000fe2000040c000 */
[----:B------:R-:W-:-:S03]  /*0c50*/  LEA R6, R6, R1, 0x2 ;  /* 0x0000000106067211 */ /* 0x000fc600078e10ff */
[----:B------:R-:W0:Y:S02]  /*0c60*/  MUFU.SIN R5, R4 ;  /* 0x0000000400057308 */ /* 0x000e240000000400 */
[----:B0-----:R-:W-:-:S05]  /*0c70*/  FMUL R5, R5, R36 ;  /* 0x0000002405057220 */ /* 0x001fca0000400000 */
[----:B------:R1:W-:Y:S02]  /*0c80*/  STL [R6], R5 ;  /* 0x0000000506007387 */ /* 0x0003e40000100800 */
.L_x_148:
[----:B------:R2:W5:Y:S01]  /*0c90*/  LDG.E R15, desc[UR8][R24.64] ;  /* 0x00000008180f7981 */ /* 0x000562000c1e1900 */
[----:B0-----:R-:W0:Y:S01]  /*0ca0*/  LDC R4, c[0x0][0x3cc] ;  /* 0x0000f300ff047b82 */ /* 0x001e220000000800 */
[----:B------:R-:W-:Y:S02]  /*0cb0*/  MOV R29, RZ ;  /* 0x000000ff001d7202 */ /* 0x000fe40000000f00 */
[C---:B0-----:R-:W-:Y:S01]  /*0cc0*/  IADD3 R28, PT, PT, R4.reuse, -0x1, RZ ;  /* 0xffffffff041c7810 */ /* 0x041fe20007ffe0ff */
[----:B------:R-:W-:Y:S01]  /*0cd0*/  IMAD R19, R9, R4, RZ ;  /* 0x0000000409137224 */ /* 0x000fe200078e02ff */
[----:B------:R-:W-:Y:S02]  /*0ce0*/  LOP3.LUT R30, R4, 0x7, RZ, 0xc0, !PT ;  /* 0x00000007041e7812 */ /* 0x000fe400078ec0ff */
[----:B------:R-:W-:Y:S01]  /*0cf0*/  ISETP.GE.U32.AND P0, PT, R28, 0x7, PT ;  /* 0x000000071c00780c */ /* 0x000fe20003f06070 */
[----:B------:R-:W-:-:S12]  /*0d00*/  IMAD.WIDE R18, R19, 0x4, R32 ;  /* 0x0000000413127825 */ /* 0x000fd800078e0220 */
[----:B--2---:R-:W-:Y:S05]  /*0d10*/  @!P0 BRA `(.L_x_152) ;  /* 0x0000000c005c8947 */ /* 0x004fea0003800000 */
[----:B------:R-:W-:Y:S01]  /*0d20*/  HFMA2 R31, -RZ, RZ, 0, 0 ;  /* 0x00000000ff1f7431 */ /* 0x000fe200000001ff */
[----:B------:R-:W-:-:S07]  /*0d30*/  LOP3.LUT R29, R4, 0x7ffffff8, RZ, 0xc0, !PT ;  /* 0x7ffffff8041d7812 */ /* 0x000fce00078ec0ff */
.L_x_177:
[----:B------:R-:W1:Y:S02]  /*0d40*/  LDCU UR4, c[0x0][0x3cc] ;  /* 0x00007980ff0477ac */ /* 0x000e640008000800 */
[----:B-1----:R-:W-:-:S04]  /*0d50*/  IMAD R5, R31, UR4, R31 ;  /* 0x000000041f057c24 */ /* 0x002fc8000f8e021f */
[----:B------:R-:W-:-:S06]  /*0d60*/  IMAD.WIDE.U32 R4, R5, 0x4, R16 ;  /* 0x0000000405047825 */ /* 0x000fcc00078e0010 */
[----:B------:R-:W2:Y:S02]  /*0d70*/  LDG.E R4, desc[UR8][R4.64] ;  /* 0x0000000804047981 */ /* 0x000ea4000c1e1900 */
[----:B0-2---:R-:W-:-:S04]  /*0d80*/  FADD R7, R4, 9.9999999392252902908e-09 ;  /* 0x322bcc7704077421 */ /* 0x005fc80000000000 */
[----:B------:R0:W1:Y:S01]  /*0d90*/  MUFU.RSQ R10, R7 ;  /* 0x00000007000a7308 */ /* 0x0000620000001400 */
[----:B------:R-:W-:-:S04]  /*0da0*/  IADD3 R6, PT, PT, R7, -0xd000000, RZ ;  /* 0xf300000007067810 */ /* 0x000fc80007ffe0ff */
[----:B------:R-:W-:-:S13]  /*0db0*/  ISETP.GT.U32.AND P0, PT, R6, 0x727fffff, PT ;  /* 0x727fffff0600780c */ /* 0x000fda0003f04070 */
[----:B01----:R-:W-:Y:S05]  /*0dc0*/  @!P0 BRA `(.L_x_153) ;  /* 0x0000000000188947 */ /* 0x003fea0003800000 */
[----:B------:R-:W-:Y:S01]  /*0dd0*/  BSSY.RECONVERGENT B1, `(.L_x_154) ;  /* 0x0000004000017945 */ /* 0x000fe20003800200 */
[----:B------:R-:W-:Y:S02]  /*0de0*/  MOV R4, R7 ;  /* 0x0000000700047202 */ /* 0x000fe40000000f00 */
[----:B------:R-:W-:-:S07]  /*0df0*/  MOV R10, 0xe10 ;  /* 0x00000e10000a7802 */ /* 0x000fce0000000f00 */
[----:B-----5:R-:W-:Y:S05]  /*0e00*/  CALL.REL.NOINC `($__internal_5_$__cuda_sm20_sqrt_rn_f32_slowpath) ;  /* 0x000000ac00987944 */ /* 0x020fea0003c00000 */
[----:B------:R-:W-:Y:S05]  /*0e10*/  BSYNC.RECONVERGENT B1 ;  /* 0x0000000000017941 */ /* 0x000fea0003800200 */
.L_x_154:
[----:B------:R-:W-:Y:S05]  /*0e20*/  BRA `(.L_x_155) ;  /* 0x0000000000107947 */ /* 0x000fea0003800000 */
.L_x_153:
[----:B------:R-:W-:Y:S01]  /*0e30*/  FMUL.FTZ R36, R7, R10 ;  /* 0x0000000a07247220 */ /* 0x000fe20000410000 */
[----:B------:R-:W-:-:S03]  /*0e40*/  FMUL.FTZ R4, R10, 0.5 ;  /* 0x3f0000000a047820 */ /* 0x000fc60000410000 */
[----:B------:R-:W-:-:S04]  /*0e50*/  FFMA R5, -R36, R36, R7 ;  /* 0x0000002424057223 */ /* 0x000fc80000000107 */
[----:B------:R-:W-:-:S07]  /*0e60*/  FFMA R36, R5, R4, R36 ;  /* 0x0000000405247223 */ /* 0x000fce0000000024 */
.L_x_155:
[C---:B------:R-:W-:Y:S01]  /*0e70*/  IMAD.WIDE.U32 R20, R31.reuse, 0x4, R26 ;  /* 0x000000041f147825 */ /* 0x040fe200078e001a */
[----:B------:R-:W-:Y:S01]  /*0e80*/  LEA R41, R31, R1, 0x2 ;  /* 0x000000011f297211 */ /* 0x000fe200078e10ff */
[----:B------:R-:W0:Y:S03]  /*0e90*/  LDC R40, c[0x0][0x3cc] ;  /* 0x0000f300ff287b82 */ /* 0x000e260000000800 */
[----:B------:R-:W2:Y:S04]  /*0ea0*/  LDG.E R23, desc[UR8][R20.64] ;  /* 0x0000000814177981 */ /* 0x000ea8000c1e1900 */
[----:B------:R-:W2:Y:S01]  /*0eb0*/  LDL.128 R4, [R41] ;  /* 0x0000000029047983 */ /* 0x000ea20000100c00 */
[----:B-----5:R-:W-:Y:S01]  /*0ec0*/  FMUL R36, R15, R36 ;  /* 0x000000240f247220 */ /* 0x020fe20000400000 */
[----:B0-----:R-:W-:-:S05]  /*0ed0*/  IMAD R40, R31, R40, R40 ;  /* 0x000000281f287224 */ /* 0x001fca00078e0228 */
[----:B------:R-:W-:-:S04]  /*0ee0*/  IADD3 R35, P0, PT, R40, R31, RZ ;  /* 0x0000001f28237210 */ /* 0x000fc80007f1e0ff */
[----:B------:R-:W-:Y:S02]  /*0ef0*/  IADD3.X R10, PT, PT, RZ, RZ, RZ, P0, !PT ;  /* 0x000000ffff0a7210 */ /* 0x000fe400007fe4ff */
[----:B------:R-:W-:-:S04]  /*0f00*/  LEA R34, P0, R35, R16, 0x2 ;  /* 0x0000001023227211 */ /* 0x000fc800078010ff */
[----:B------:R-:W-:Y:S01]  /*0f10*/  LEA.HI.X R35, R35, R17, R10, 0x2, P0 ;  /* 0x0000001123237211 */ /* 0x000fe200000f140a */
[----:B--2---:R-:W-:Y:S01]  /*0f20*/  FFMA R37, R36, R4, R23 ;  /* 0x0000000424257223 */ /* 0x004fe20000000017 */
[----:B------:R-:W-:-:S05]  /*0f30*/  IMAD.WIDE.U32 R22, R31, 0x4, R18 ;  /* 0x000000041f167825 */ /* 0x000fca00078e0012 */
[----:B------:R0:W-:Y:S04]  /*0f40*/  STG.E desc[UR8][R22.64], R37 ;  /* 0x0000002516007986 */ /* 0x0001e8000c101908 */
[----:B------:R-:W2:Y:S02]  /*0f50*/  LDG.E R34, desc[UR8][R34.64+0x4] ;  /* 0x0000040822227981 */ /* 0x000ea4000c1e1900 */
[----:B--2---:R-:W-:-:S04]  /*0f60*/  FADD R39, R34, 9.9999999392252902908e-09 ;  /* 0x322bcc7722277421 */ /* 0x004fc80000000000 */
[----:B------:R0:W1:Y:S01]  /*0f70*/  MUFU.RSQ R10, R39 ;  /* 0x00000027000a7308 */ /* 0x0000620000001400 */
[----:B------:R-:W-:-:S04]  /*0f80*/  IADD3 R4, PT, PT, R39, -0xd000000, RZ ;  /* 0xf300000027047810 */ /* 0x000fc80007ffe0ff */
[----:B------:R-:W-:-:S13]  /*0f90*/  ISETP.GT.U32.AND P0, PT, R4, 0x727fffff, PT ;  /* 0x727fffff0400780c */ /* 0x000fda0003f04070 */
[----:B01----:R-:W-:Y:S05]  /*0fa0*/  @!P0 BRA `(.L_x_156) ;  /* 0x0000000000188947 */ /* 0x003fea0003800000 */
[----:B------:R-:W-:Y:S01]  /*0fb0*/  BSSY.RECONVERGENT B1, `(.L_x_157) ;  /* 0x0000004000017945 */ /* 0x000fe20003800200 */
[----:B------:R-:W-:Y:S02]  /*0fc0*/  MOV R4, R39 ;  /* 0x0000002700047202 */ /* 0x000fe40000000f00 */
[----:B------:R-:W-:-:S07]  /*0fd0*/  MOV R10, 0xff0 ;  /* 0x00000ff0000a7802 */ /* 0x000fce0000000f00 */
[----:B------:R-:W-:Y:S05]  /*0fe0*/  CALL.REL.NOINC `($__internal_5_$__cuda_sm20_sqrt_rn_f32_slowpath) ;  /* 0x000000ac00207944 */ /* 0x000fea0003c00000 */
[----:B------:R-:W-:Y:S05]  /*0ff0*/  BSYNC.RECONVERGENT B1 ;  /* 0x0000000000017941 */ /* 0x000fea0003800200 */
.L_x_157:
[----:B------:R-:W-:Y:S05]  /*1000*/  BRA `(.L_x_158) ;  /* 0x0000000000107947 */ /* 0x000fea0003800000 */
.L_x_156:
[----:B------:R-:W-:Y:S01]  /*1010*/  FMUL.FTZ R36, R39, R10 ;  /* 0x0000000a27247220 */ /* 0x000fe20000410000 */
[----:B------:R-:W-:-:S03]  /*1020*/  FMUL.FTZ R4, R10, 0.5 ;  /* 0x3f0000000a047820 */ /* 0x000fc60000410000 */
[----:B------:R-:W-:-:S04]  /*1030*/  FFMA R35, -R36, R36, R39 ;  /* 0x0000002424237223 */ /* 0x000fc80000000127 */
[----:B------:R-:W-:-:S07]  /*1040*/  FFMA R36, R35, R4, R36 ;  /* 0x0000000423247223 */ /* 0x000fce0000000024 */
.L_x_158:
[----:B------:R-:W2:Y:S01]  /*1050*/  LDG.E R10, desc[UR8][R20.64+0x4] ;  /* 0x00000408140a7981 */ /* 0x000ea2000c1e1900 */
[----:B------:R-:W0:Y:S01]  /*1060*/  LDCU UR4, c[0x0][0x3cc] ;  /* 0x00007980ff0477ac */ /* 0x000e220008000800 */
[----:B------:R-:W-:Y:S01]  /*1070*/  FMUL R36, R15, R36 ;  /* 0x000000240f247220 */ /* 0x000fe20000400000 */
[----:B0-----:R-:W-:-:S04]  /*1080*/  IADD3 R40, PT, PT, R40, UR4, RZ ;  /* 0x0000000428287c10 */ /* 0x001fc8000fffe0ff */
[----:B------:R-:W-:-:S04]  /*1090*/  IADD3 R37, P0, PT, R40, R31, RZ ;  /* 0x0000001f28257210 */ /* 0x000fc80007f1e0ff */
[----:B------:R-:W-:Y:S02]  /*10a0*/  IADD3.X R34, PT, PT, RZ, RZ, RZ, P0, !PT ;  /* 0x000000ffff227210 */ /* 0x000fe400007fe4ff */
[----:B------:R-:W-:Y:S01]  /*10b0*/  LEA R4, P0, R37, R16, 0x2 ;  /* 0x0000001025047211 */ /* 0x000fe200078010ff */
[----:B--2---:R-:W-:-:S03]  /*10c0*/  FFMA R35, R5, R36, R10 ;  /* 0x0000002405237223 */ /* 0x004fc6000000000a */
[----:B------:R-:W-:Y:S02]  /*10d0*/  LEA.HI.X R5, R37, R17, R34, 0x2, P0 ;  /* 0x0000001125057211 */ /* 0x000fe400000f1422 */
        /* <DEDUP_REMOVED lines=12> */
.L_x_160:
[----:B------:R-:W-:Y:S05]  /*11a0*/  BRA `(.L_x_161) ;  /* 0x0000000000107947 */ /* 0x000fea0003800000 */
.L_x_159:
[----:B------:R-:W-:Y:S01]  /*11b0*/  FMUL.FTZ R36, R37, R34 ;  /* 0x0000002225247220 */ /* 0x000fe20000410000 */
[----:B------:R-:W-:-:S03]  /*11c0*/  FMUL.FTZ R4, R34, 0.5 ;  /* 0x3f00000022047820 */ /* 0x000fc60000410000 */
[----:B------:R-:W-:-:S04]  /*11d0*/  FFMA R5, -R36, R36, R37 ;  /* 0x0000002424057223 */ /* 0x000fc80000000125 */
[----:B------:R-:W-:-:S07]  /*11e0*/  FFMA R36, R5, R4, R36 ;  /* 0x0000000405247223 */ /* 0x000fce0000000024 */
.L_x_161:
        /* <DEDUP_REMOVED lines=21> */
.L_x_163:
[----:B------:R-:W-:Y:S05]  /*1340*/  BRA `(.L_x_164) ;  /* 0x0000000000107947 */ /* 0x000fea0003800000 */
.L_x_162:
[----:B------:R-:W-:Y:S01]  /*1350*/  FMUL.FTZ R36, R37, R10 ;  /* 0x0000000a25247220 */ /* 0x000fe20000410000 */
[----:B------:R-:W-:-:S03]  /*1360*/  FMUL.FTZ R4, R10, 0.5 ;  /* 0x3f0000000a047820 */ /* 0x000fc60000410000 */
[----:B------:R-:W-:-:S04]  /*1370*/  FFMA R5, -R36, R36, R37 ;  /* 0x0000002424057223 */ /* 0x000fc80000000125 */
[----:B------:R-:W-:-:S07]  /*1380*/  FFMA R36, R5, R4, R36 ;  /* 0x0000000405247223 */ /* 0x000fce0000000024 */
.L_x_164:
[----:B------:R-:W2:Y:S01]  /*1390*/  LDG.E R6, desc[UR8][R20.64+0xc] ;  /* 0x00000c0814067981 */ /* 0x000ea2000c1e1900 */
[----:B------:R-:W0:Y:S01]  /*13a0*/  LDCU UR4, c[0x0][0x3cc] ;  /* 0x00007980ff0477ac */ /* 0x000e220008000800 */
[----:B------:R-:W-:Y:S01]  /*13b0*/  FMUL R36, R15, R36 ;  /* 0x000000240f247220 */ /* 0x000fe20000400000 */
[----:B0-----:R-:W-:-:S04]  /*13c0*/  IADD3 R40, PT, PT, R40, UR4, RZ ;  /* 0x0000000428287c10 */ /* 0x001fc8000fffe0ff */
[----:B------:R-:W-:-:S04]  /*13d0*/  IADD3 R5, P0, PT, R40, R31, RZ ;  /* 0x0000001f28057210 */ /* 0x000fc80007f1e0ff */
[----:B------:R-:W-:Y:S02]  /*13e0*/  IADD3.X R10, PT, PT, RZ, RZ, RZ, P0, !PT ;  /* 0x000000ffff0a7210 */ /* 0x000fe400007fe4ff */
[----:B------:R-:W-:-:S04]  /*13f0*/  LEA R4, P0, R5, R16, 0x2 ;  /* 0x0000001005047211 */ /* 0x000fc800078010ff */
[----:B------:R-:W-:Y:S01]  /*1400*/  LEA.HI.X R5, R5, R17, R10, 0x2, P0 ;  /* 0x0000001105057211 */ /* 0x000fe200000f140a */
[----:B--2---:R-:W-:-:S05]  /*1410*/  FFMA R7, R7, R36, R6 ;  /* 0x0000002407077223 */ /* 0x004fca0000000006 */
        /* <DEDUP_REMOVED lines=12> */
.L_x_166:
[----:B------:R-:W-:Y:S05]  /*14e0*/  BRA `(.L_x_167) ;  /* 0x0000000000107947 */ /* 0x000fea0003800000 */
.L_x_165:
[----:B------:R-:W-:Y:S01]  /*14f0*/  FMUL.FTZ R36, R35, R10 ;  /* 0x0000000a23247220 */ /* 0x000fe20000410000 */
[----:B------:R-:W-:-:S03]  /*1500*/  FMUL.FTZ R4, R10, 0.5 ;  /* 0x3f0000000a047820 */ /* 0x000fc60000410000 */
[----:B------:R-:W-:-:S04]  /*1510*/  FFMA R5, -R36, R36, R35 ;  /* 0x0000002424057223 */ /* 0x000fc80000000123 */
[----:B------:R-:W-:-:S07]  /*1520*/  FFMA R36, R5, R4, R36 ;  /* 0x0000000405247223 */ /* 0x000fce0000000024 */
.L_x_167:
[----:B------:R-:W2:Y:S01]  /*1530*/  LDG.E R35, desc[UR8][R20.64+0x10] ;  /* 0x0000100814237981 */ /* 0x000ea2000c1e1900 */
[----:B------:R-:W0:Y:S03]  /*1540*/  LDCU UR4, c[0x0][0x3cc] ;  /* 0x00007980ff0477ac */ /* 0x000e260008000800 */
[----:B------:R-:W2:Y:S01]  /*1550*/  LDL.128 R4, [R41+0x10] ;  /* 0x0000100029047983 */ /* 0x000ea20000100c00 */
        /* <DEDUP_REMOVED lines=19> */
.L_x_169:
[----:B------:R-:W-:Y:S05]  /*1690*/  BRA `(.L_x_170) ;  /* 0x0000000000107947 */ /* 0x000fea0003800000 */
.L_x_168:
[----:B------:R-:W-:Y:S01]  /*16a0*/  FMUL.FTZ R36, R39, R10 ;  /* 0x0000000a27247220 */ /* 0x000fe20000410000 */
[----:B------:R-:W-:-:S03]  /*16b0*/  FMUL.FTZ R4, R10, 0.5 ;  /* 0x3f0000000a047820 */ /* 0x000fc60000410000 */
[----:B------:R-:W-:-:S04]  /*16c0*/  FFMA R35, -R36, R36, R39 ;  /* 0x0000002424237223 */ /* 0x000fc80000000127 */
[----:B------:R-:W-:-:S07]  /*16d0*/  FFMA R36, R35, R4, R36 ;  /* 0x0000000423247223 */ /* 0x000fce0000000024 */
.L_x_170:
        /* <DEDUP_REMOVED lines=21> */
.L_x_172:
[----:B------:R-:W-:Y:S05]  /*1830*/  BRA `(.L_x_173) ;  /* 0x0000000000107947 */ /* 0x000fea0003800000 */
.L_x_171:
[----:B------:R-:W-:Y:S01]  /*1840*/  FMUL.FTZ R36, R37, R34 ;  /* 0x0000002225247220 */ /* 0x000fe20000410000 */
[----:B------:R-:W-:-:S03]  /*1850*/  FMUL.FTZ R4, R34, 0.5 ;  /* 0x3f00000022047820 */ /* 0x000fc60000410000 */
[----:B------:R-:W-:-:S04]  /*1860*/  FFMA R5, -R36, R36, R37 ;  /* 0x0000002424057223 */ /* 0x000fc80000000125 */
[----:B------:R-:W-:-:S07]  /*1870*/  FFMA R36, R5, R4, R36 ;  /* 0x0000000405247223 */ /* 0x000fce0000000024 */
.L_x_173:
        /* <DEDUP_REMOVED lines=21> */
.L_x_175:
[----:B------:R-:W-:Y:S05]  /*19d0*/  BRA `(.L_x_176) ;  /* 0x0000000000107947 */ /* 0x000fea0003800000 */
.L_x_174:
[----:B------:R-:W-:Y:S01]  /*19e0*/  FMUL.FTZ R36, R37, R10 ;  /* 0x0000000a25247220 */ /* 0x000fe20000410000 */
[----:B------:R-:W-:-:S03]  /*19f0*/  FMUL.FTZ R4, R10, 0.5 ;  /* 0x3f0000000a047820 */ /* 0x000fc60000410000 */
[----:B------:R-:W-:-:S04]  /*1a00*/  FFMA R5, -R36, R36, R37 ;  /* 0x0000002424057223 */ /* 0x000fc80000000125 */
[----:B------:R-:W-:-:S07]  /*1a10*/  FFMA R36, R5, R4, R36 ;  /* 0x0000000405247223 */ /* 0x000fce0000000024 */
.L_x_176:
[----:B------:R-:W2:Y:S01]  /*1a20*/  LDG.E R20, desc[UR8][R20.64+0x1c] ;  /* 0x00001c0814147981 */ /* 0x000ea2000c1e1900 */
[----:B------:R-:W-:Y:S01]  /*1a30*/  FMUL R36, R15, R36 ;  /* 0x000000240f247220 */ /* 0x000fe20000400000 */
[----:B------:R-:W-:-:S04]  /*1a40*/  IADD3 R31, PT, PT, R31, 0x8, RZ ;  /* 0x000000081f1f7810 */ /* 0x000fc80007ffe0ff */
[----:B------:R-:W-:Y:S01]  /*1a50*/  ISETP.NE.AND P0, PT, R31, R29, PT ;  /* 0x0000001d1f00720c */ /* 0x000fe20003f05270 */
[----:B--2---:R-:W-:-:S05]  /*1a60*/  FFMA R7, R7, R36, R20 ;  /* 0x0000002407077223 */ /* 0x004fca0000000014 */
[----:B------:R0:W-:Y:S07]  /*1a70*/  STG.E desc[UR8][R22.64+0x1c], R7 ;  /* 0x00001c0716007986 */ /* 0x0001ee000c101908 */
[----:B------:R-:W-:Y:S05]  /*1a80*/  @P0 BRA `(.L_x_177) ;  /* 0xfffffff000ac0947 */ /* 0x000fea000383ffff */
.L_x_152:
[----:B------:R-:W-:-:S13]  /*1a90*/  ISETP.NE.AND P0, PT, R30, RZ, PT ;  /* 0x000000ff1e00720c */ /* 0x000fda0003f05270 */
[----:B------:R-:W-:Y:S05]  /*1aa0*/  @!P0 BRA `(.L_x_178) ;  /* 0x0000000c00208947 */ /* 0x000fea0003800000 */
[----:B------:R-:W1:Y:S01]  /*1ab0*/  LDC R4, c[0x0][0x3cc] ;  /* 0x0000f300ff047b82 */ /* 0x000e620000000800 */
[----:B------:R-:W-:Y:S02]  /*1ac0*/  ISETP.GE.U32.AND P0, PT, R30, 0x4, PT ;  /* 0x000000041e00780c */ /* 0x000fe40003f06070 */
[----:B-1----:R-:W-:-:S11]  /*1ad0*/  LOP3.LUT R5, R4, 0x3, RZ, 0xc0, !PT ;  /* 0x0000000304057812 */ /* 0x002fd600078ec0ff */
[----:B------:R-:W-:Y:S05]  /*1ae0*/  @!P0 BRA `(.L_x_179) ;  /* 0x0000000400b08947 */ /* 0x000fea0003800000 */
[----:B0-----:R-:W-:-:S04]  /*1af0*/  IMAD R7, R29, R4, R29 ;  /* 0x000000041d077224 */ /* 0x001fc800078e021d */
[----:B------:R-:W-:-:S06]  /*1b00*/  IMAD.WIDE.U32 R6, R7, 0x4, R16 ;  /* 0x0000000407067825 */ /* 0x000fcc00078e0010 */
        /* <DEDUP_REMOVED lines=11> */
.L_x_181:
[----:B------:R-:W-:Y:S05]  /*1bc0*/  BRA `(.L_x_182) ;  /* 0x0000000000107947 */ /* 0x000fea0003800000 */
.L_x_180:
[----:B------:R-:W-:Y:S01]  /*1bd0*/  FMUL.FTZ R36, R21, R10 ;  /* 0x0000000a15247220 */ /* 0x000fe20000410000 */
[----:B------:R-:W-:-:S03]  /*1be0*/  FMUL.FTZ R4, R10, 0.5 ;  /* 0x3f0000000a047820 */ /* 0x000fc60000410000 */
[----:B------:R-:W-:-:S04]  /*1bf0*/  FFMA R7, -R36, R36, R21 ;  /* 0x0000002424077223 */ /* 0x000fc80000000115 */
[----:B------:R-:W-:-:S07]  /*1c00*/  FFMA R36, R7, R4, R36 ;  /* 0x0000000407247223 */ /* 0x000fce0000000024 */
.L_x_182:
[C---:B------:R-:W-:Y:S01]  /*1c10*/  IMAD.WIDE.U32 R20, R29.reuse, 0x4, R26 ;  /* 0x000000041d147825 */ /* 0x040fe200078e001a */
[----:B------:R-:W-:Y:S01]  /*1c20*/  LEA R22, R29, R1, 0x2 ;  /* 0x000000011d167211 */ /* 0x000fe200078e10ff */
[----:B------:R-:W0:Y:S03]  /*1c30*/  LDC R40, c[0x0][0x3cc] ;  /* 0x0000f300ff287b82 */ /* 0x000e260000000800 */
[----:B------:R-:W2:Y:S04]  /*1c40*/  LDG.E R4, desc[UR8][R20.64] ;  /* 0x0000000814047981 */ /* 0x000ea8000c1e1900 */
[----:B------:R-:W2:Y:S01]  /*1c50*/  LDL R6, [R22] ;  /* 0x0000000016067983 */ /* 0x000ea20000100800 */
        /* <DEDUP_REMOVED lines=20> */
.L_x_184:
[----:B------:R-:W-:Y:S05]  /*1da0*/  BRA `(.L_x_185) ;  /* 0x0000000000107947 */ /* 0x000fea0003800000 */
.L_x_183:
[----:B------:R-:W-:Y:S01]  /*1db0*/  FMUL.FTZ R36, R31, R10 ;  /* 0x0000000a1f247220 */ /* 0x000fe20000410000 */
[----:B------:R-:W-:-:S03]  /*1dc0*/  FMUL.FTZ R4, R10, 0.5 ;  /* 0x3f0000000a047820 */ /* 0x000fc60000410000 */
[----:B------:R-:W-:-:S04]  /*1dd0*/  FFMA R23, -R36, R36, R31 ;  /* 0x0000002424177223 */ /* 0x000fc8000000011f */
[----:B------:R-:W-:-:S07]  /*1de0*/  FFMA R36, R23, R4, R36 ;  /* 0x0000000417247223 */ /* 0x000fce0000000024 */
.L_x_185:
[----:B------:R-:W2:Y:S01]  /*1df0*/  LDG.E R4, desc[UR8][R20.64+0x4] ;  /* 0x0000040814047981 */ /* 0x000ea2000c1e1900 */
[----:B------:R-:W0:Y:S03]  /*1e00*/  LDCU UR4, c[0x0][0x3cc] ;  /* 0x00007980ff0477ac */ /* 0x000e260008000800 */
[----:B------:R-:W2:Y:S01]  /*1e10*/  LDL R10, [R22+0x4] ;  /* 0x00000400160a7983 */ /* 0x000ea20000100800 */
        /* <DEDUP_REMOVED lines=19> */
.L_x_187:
[----:B------:R-:W-:Y:S05]  /*1f50*/  BRA `(.L_x_188) ;  /* 0x0000000000107947 */ /* 0x000fea0003800000 */
.L_x_186:
[----:B------:R-:W-:Y:S01]  /*1f60*/  FMUL.FTZ R36, R31, R10 ;  /* 0x0000000a1f247220 */ /* 0x000fe20000410000 */
[----:B------:R-:W-:-:S03]  /*1f70*/  FMUL.FTZ R4, R10, 0.5 ;  /* 0x3f0000000a047820 */ /* 0x000fc60000410000 */
[----:B------:R-:W-:-:S04]  /*1f80*/  FFMA R23, -R36, R36, R31 ;  /* 0x0000002424177223 */ /* 0x000fc8000000011f */
[----:B------:R-:W-:-:S07]  /*1f90*/  FFMA R36, R23, R4, R36 ;  /* 0x0000000417247223 */ /* 0x000fce0000000024 */
.L_x_188:
        /* <DEDUP_REMOVED lines=22> */
.L_x_190:
[----:B------:R-:W-:Y:S05]  /*2100*/  BRA `(.L_x_191) ;  /* 0x0000000000107947 */ /* 0x000fea0003800000 */
.L_x_189:
[----:B------:R-:W-:Y:S01]  /*2110*/  FMUL.FTZ R36, R31, R10 ;  /* 0x0000000a1f247220 */ /* 0x000fe20000410000 */
[----:B------:R-:W-:-:S03]  /*2120*/  FMUL.FTZ R4, R10, 0.5 ;  /* 0x3f0000000a047820 */ /* 0x000fc60000410000 */
[----:B------:R-:W-:-:S04]  /*2130*/  FFMA R23, -R36, R36, R31 ;  /* 0x0000002424177223 */ /* 0x000fc8000000011f */
[----:B------:R-:W-:-:S07]  /*2140*/  FFMA R36, R23, R4, R36 ;  /* 0x0000000417247223 */ /* 0x000fce0000000024 */
.L_x_191:
[----:B------:R-:W2:Y:S04]  /*2150*/  LDG.E R20, desc[UR8][R20.64+0xc] ;  /* 0x00000c0814147981 */ /* 0x000ea8000c1e1900 */
[----:B------:R-:W2:Y:S01]  /*2160*/  LDL R22, [R22+0xc] ;  /* 0x00000c0016167983 */ /* 0x000ea20000100800 */
[----:B------:R-:W-:Y:S01]  /*2170*/  FMUL R23, R15, R36 ;  /* 0x000000240f177220 */ /* 0x000fe20000400000 */
[----:B------:R-:W-:-:S03]  /*2180*/  IADD3 R29, PT, PT, R29, 0x4, RZ ;  /* 0x000000041d1d7810 */ /* 0x000fc60007ffe0ff */
[----:B--2---:R-:W-:-:S05]  /*2190*/  FFMA R23, R23, R22, R20 ;  /* 0x0000001617177223 */ /* 0x004fca0000000014 */
[----:B------:R1:W-:Y:S02]  /*21a0*/  STG.E desc[UR8][R6.64+0xc], R23 ;  /* 0x00000c1706007986 */ /* 0x0003e4000c101908 */
.L_x_179:
[----:B------:R-:W-:-:S13]  /*21b0*/  ISETP.NE.AND P0, PT, R5, RZ, PT ;  /* 0x000000ff0500720c */ /* 0x000fda0003f05270 */
[----:B------:R-:W-:Y:S05]  /*21c0*/  @!P0 BRA `(.L_x_178) ;  /* 0x0000000400588947 */ /* 0x000fea0003800000 */
[----:B------:R-:W-:-:S13]  /*21d0*/  ISETP.NE.AND P0, PT, R5, 0x1, PT ;  /* 0x000000010500780c */ /* 0x000fda0003f05270 */
[----:B------:R-:W-:Y:S05]  /*21e0*/  @!P0 BRA `(.L_x_192) ;  /* 0x0000000000dc8947 */ /* 0x000fea0003800000 */
[----:B------:R-:W2:Y:S02]  /*21f0*/  LDCU UR4, c[0x0][0x3cc] ;  /* 0x00007980ff0477ac */ /* 0x000ea40008000800 */
[----:B--2---:R-:W-:-:S04]  /*2200*/  IMAD R5, R29, UR4, R29 ;  /* 0x000000041d057c24 */ /* 0x004fc8000f8e021d */
[----:B------:R-:W-:-:S06]  /*2210*/  IMAD.WIDE.U32 R4, R5, 0x4, R16 ;  /* 0x0000000405047825 */ /* 0x000fcc00078e0010 */
[----:B------:R-:W0:Y:S02]  /*2220*/  LDG.E R4, desc[UR8][R4.64] ;  /* 0x0000000804047981 */ /* 0x000e24000c1e1900 */
[----:B01----:R-:W-:-:S04]  /*2230*/  FADD R7, R4, 9.9999999392252902908e-09 ;  /* 0x322bcc7704077421 */ /* 0x003fc80000000000 */
        /* <DEDUP_REMOVED lines=9> */
.L_x_194:
[----:B------:R-:W-:Y:S05]  /*22d0*/  BRA `(.L_x_195) ;  /* 0x0000000000107947 */ /* 0x000fea0003800000 */
.L_x_193:
[----:B------:R-:W-:Y:S01]  /*22e0*/  FMUL.FTZ R36, R7, R10 ;  /* 0x0000000a07247220 */ /* 0x000fe20000410000 */
[----:B------:R-:W-:-:S03]  /*22f0*/  FMUL.FTZ R4, R10, 0.5 ;  /* 0x3f0000000a047820 */ /* 0x000fc60000410000 */
[----:B------:R-:W-:-:S04]  /*2300*/  FFMA R5, -R36, R36, R7 ;  /* 0x0000002424057223 */ /* 0x000fc80000000107 */
[----:B------:R-:W-:-:S07]  /*2310*/  FFMA R36, R5, R4, R36 ;  /* 0x0000000405247223 */ /* 0x000fce0000000024 */
.L_x_195:
        /* <DEDUP_REMOVED lines=9> */
[----:B------:R-:W-:Y:S01]  /*23b0*/  LEA R4, P0, R31, R16, 0x2 ;  /* 0x000000101f047211 */ /* 0x000fe200078010ff */
[----:B--2---:R-:W-:Y:S01]  /*23c0*/  FFMA R23, R36, R6, R5 ;  /* 0x0000000624177223 */ /* 0x004fe20000000005 */
[----:B------:R-:W-:Y:S02]  /*23d0*/  IMAD.WIDE.U32 R6, R29, 0x4, R18 ;  /* 0x000000041d067825 */ /* 0x000fe400078e0012 */
[----:B------:R-:W-:-:S03]  /*23e0*/  LEA.HI.X R5, R31, R17, R10, 0x2, P0 ;  /* 0x000000111f057211 */ /* 0x000fc600000f140a */
        /* <DEDUP_REMOVED lines=12> */
.L_x_197:
[----:B------:R-:W-:Y:S05]  /*24b0*/  BRA `(.L_x_198) ;  /* 0x0000000000107947 */ /* 0x000fea0003800000 */
.L_x_196:
[----:B------:R-:W-:Y:S01]  /*24c0*/  FMUL.FTZ R36, R31, R34 ;  /* 0x000000221f247220 */ /* 0x000fe20000410000 */
[----:B------:R-:W-:-:S03]  /*24d0*/  FMUL.FTZ R4, R34, 0.5 ;  /* 0x3f00000022047820 */ /* 0x000fc60000410000 */
[----:B------:R-:W-:-:S04]  /*24e0*/  FFMA R5, -R36, R36, R31 ;  /* 0x0000002424057223 */ /* 0x000fc8000000011f */
[----:B------:R-:W-:-:S07]  /*24f0*/  FFMA R36, R5, R4, R36 ;  /* 0x0000000405247223 */ /* 0x000fce0000000024 */
.L_x_198:
[----:B------:R-:W2:Y:S04]  /*2500*/  LDG.E R20, desc[UR8][R20.64+0x4] ;  /* 0x0000040814147981 */ /* 0x000ea8000c1e1900 */
[----:B------:R-:W2:Y:S01]  /*2510*/  LDL R22, [R22+0x4] ;  /* 0x0000040016167983 */ /* 0x000ea20000100800 */
[----:B------:R-:W-:Y:S01]  /*2520*/  FMUL R5, R15, R36 ;  /* 0x000000240f057220 */ /* 0x000fe20000400000 */
[----:B------:R-:W-:-:S03]  /*2530*/  IADD3 R29, PT, PT, R29, 0x2, RZ ;  /* 0x000000021d1d7810 */ /* 0x000fc60007ffe0ff */
[----:B--2---:R-:W-:-:S05]  /*2540*/  FFMA R5, R5, R22, R20 ;  /* 0x0000001605057223 */ /* 0x004fca0000000014 */
[----:B------:R2:W-:Y:S02]  /*2550*/  STG.E desc[UR8][R6.64+0x4], R5 ;  /* 0x0000040506007986 */ /* 0x0005e4000c101908 */
.L_x_192:
[----:B------:R-:W-:-:S13]  /*2560*/  ISETP.NE.AND P0, PT, R13, RZ, PT ;  /* 0x000000ff0d00720c */ /* 0x000fda0003f05270 */
[----:B------:R-:W-:Y:S05]  /*2570*/  @!P0 BRA `(.L_x_178) ;  /* 0x00000000006c8947 */ /* 0x000fea0003800000 */
[----:B------:R-:W2:Y:S02]  /*2580*/  LDCU UR4, c[0x0][0x3cc] ;  /* 0x00007980ff0477ac */ /* 0x000ea40008000800 */
[----:B--2---:R-:W-:-:S04]  /*2590*/  IMAD R5, R29, UR4, R29 ;  /* 0x000000041d057c24 */ /* 0x004fc8000f8e021d */
[----:B------:R-:W-:-:S06]  /*25a0*/  IMAD.WIDE.U32 R16, R5, 0x4, R16 ;  /* 0x0000000405107825 */ /* 0x000fcc00078e0010 */
[----:B------:R-:W2:Y:S02]  /*25b0*/  LDG.E R16, desc[UR8][R16.64] ;  /* 0x0000000810107981 */ /* 0x000ea4000c1e1900 */
[----:B--2---:R-:W-:-:S04]  /*25c0*/  FADD R5, R16, 9.9999999392252902908e-09 ;  /* 0x322bcc7710057421 */ /* 0x004fc80000000000 */
[----:B-1----:R1:W2:Y:S01]  /*25d0*/  MUFU.RSQ R6, R5 ;  /* 0x0000000500067308 */ /* 0x0022a20000001400 */
[----:B------:R-:W-:-:S04]  /*25e0*/  IADD3 R4, PT, PT, R5, -0xd000000, RZ ;  /* 0xf300000005047810 */ /* 0x000fc80007ffe0ff */
[----:B------:R-:W-:-:S13]  /*25f0*/  ISETP.GT.U32.AND P0, PT, R4, 0x727fffff, PT ;  /* 0x727fffff0400780c */ /* 0x000fda0003f04070 */
[----:B-12---:R-:W-:Y:S05]  /*2600*/  @!P0 BRA `(.L_x_199) ;  /* 0x0000000000188947 */ /* 0x006fea0003800000 */
[----:B------:R-:W-:Y:S01]  /*2610*/  BSSY.RECONVERGENT B1, `(.L_x_200) ;  /* 0x0000004000017945 */ /* 0x000fe20003800200 */
[----:B------:R-:W-:Y:S02]  /*2620*/  MOV R4, R5 ;  /* 0x0000000500047202 */ /* 0x000fe40000000f00 */
[----:B------:R-:W-:-:S07]  /*2630*/  MOV R10, 0x2650 ;  /* 0x00002650000a7802 */ /* 0x000fce0000000f00 */
[----:B0----5:R-:W-:Y:S05]  /*2640*/  CALL.REL.NOINC `($__internal_5_$__cuda_sm20_sqrt_rn_f32_slowpath) ;  /* 0x0000009400887944 */ /* 0x021fea0003c00000 */
[----:B------:R-:W-:Y:S05]  /*2650*/  BSYNC.RECONVERGENT B1 ;  /* 0x0000000000017941 */ /* 0x000fea0003800200 */
.L_x_200:
[----:B------:R-:W-:Y:S05]  /*2660*/  BRA `(.L_x_201) ;  /* 0x0000000000107947 */ /* 0x000fea0003800000 */
.L_x_199:
[----:B------:R-:W-:Y:S01]  /*2670*/  FMUL.FTZ R36, R5, R6 ;  /* 0x0000000605247220 */ /* 0x000fe20000410000 */
[----:B------:R-:W-:-:S03]  /*2680*/  FMUL.FTZ R4, R6, 0.5 ;  /* 0x3f00000006047820 */ /* 0x000fc60000410000 */
[----:B------:R-:W-:-:S04]  /*2690*/  FFMA R5, -R36, R36, R5 ;  /* 0x0000002424057223 */ /* 0x000fc80000000105 */
[----:B------:R-:W-:-:S07]  /*26a0*/  FFMA R36, R5, R4, R36 ;  /* 0x0000000405247223 */ /* 0x000fce0000000024 */
.L_x_201:
[C---:B------:R-:W-:Y:S01]  /*26b0*/  IMAD.WIDE.U32 R4, R29.reuse, 0x4, R26 ;  /* 0x000000041d047825 */ /* 0x040fe200078e001a */
[----:B------:R-:W-:-:S05]  /*26c0*/  LEA R10, R29, R1, 0x2 ;  /* 0x000000011d0a7211 */ /* 0x000fca00078e10ff */
[----:B------:R-:W2:Y:S04]  /*26d0*/  LDG.E R4, desc[UR8][R4.64] ;  /* 0x0000000804047981 */ /* 0x000ea8000c1e1900 */
[----:B------:R-:W2:Y:S01]  /*26e0*/  LDL R10, [R10] ;  /* 0x000000000a0a7983 */ /* 0x000ea20000100800 */
[----:B-----5:R-:W-:Y:S01]  /*26f0*/  FMUL R15, R15, R36 ;  /* 0x000000240f0f7220 */ /* 0x020fe20000400000 */
[----:B0-----:R-:W-:-:S04]  /*2700*/  IMAD.WIDE.U32 R6, R29, 0x4, R18 ;  /* 0x000000041d067825 */ /* 0x001fc800078e0012 */
[----:B--2---:R-:W-:-:S05]  /*2710*/  FFMA R15, R15, R10, R4 ;  /* 0x0000000a0f0f7223 */ /* 0x004fca0000000004 */
[----:B------:R3:W-:Y:S02]  /*2720*/  STG.E desc[UR8][R6.64], R15 ;  /* 0x0000000f06007986 */ /* 0x0007e4000c101908 */
.L_x_178:
[----:B------:R-:W4:Y:S01]  /*2730*/  LDCU UR4, c[0x0][0x3cc] ;  /* 0x00007980ff0477ac */ /* 0x000f220008000800 */
[----:B------:R-:W-:Y:S02]  /*2740*/  ISETP.GE.U32.AND P0, PT, R28, 0xf, PT ;  /* 0x0000000f1c00780c */ /* 0x000fe40003f06070 */
[----:B0123--:R-:W-:Y:S01]  /*2750*/  CS2R R6, SRZ ;  /* 0x0000000000067805 */ /* 0x00ffe2000001ff00 */
[----:B----4-:R-:W-:-:S04]  /*2760*/  ULOP3.LUT UR6, UR4, 0xf, URZ, 0xc0, !UPT ;  /* 0x0000000f04067892 */ /* 0x010fc8000f8ec0ff */
[----:B------:R-:W-:-:S06]  /*2770*/  UISETP.NE.AND UP0, UPT, UR6, URZ, UPT ;  /* 0x000000ff0600728c */ /* 0x000fcc000bf05270 */
[----:B------:R-:W-:Y:S05]  /*2780*/  @!P0 BRA `(.L_x_202) ;  /* 0x0000000000a08947 */ /* 0x000fea0003800000 */
[----:B------:R-:W-:Y:S01]  /*2790*/  ULOP3.LUT UR7, UR4, 0x7ffffff0, URZ, 0xc0, !UPT ;  /* 0x7ffffff004077892 */ /* 0x000fe2000f8ec0ff */
[----:B------:R-:W-:Y:S01]  /*27a0*/  HFMA2 R6, -RZ, RZ, 0, 0 ;  /* 0x00000000ff067431 */ /* 0x000fe200000001ff */
[----:B------:R-:W-:-:S04]  /*27b0*/  MOV R10, RZ ;  /* 0x000000ff000a7202 */ /* 0x000fc80000000f00 */
[----:B------:R-:W-:-:S07]  /*27c0*/  MOV R7, UR7 ;  /* 0x0000000700077c02 */ /* 0x000fce0008000f00 */
.L_x_203:
[----:B------:R-:W-:-:S05]  /*27d0*/  IMAD.WIDE.U32 R4, R10, 0x4, R18 ;  /* 0x000000040a047825 */ /* 0x000fca00078e0012 */
[----:B------:R-:W2:Y:S04]  /*27e0*/  LDG.E R29, desc[UR8][R4.64] ;  /* 0x00000008041d7981 */ /* 0x000ea8000c1e1900 */
[----:B------:R-:W3:Y:S04]  /*27f0*/  LDG.E R31, desc[UR8][R4.64+0x4] ;  /* 0x00000408041f7981 */ /* 0x000ee8000c1e1900 */
[----:B------:R-:W4:Y:S04]  /*2800*/  LDG.E R35, desc[UR8][R4.64+0x8] ;  /* 0x0000080804237981 */ /* 0x000f28000c1e1900 */
        /* <DEDUP_REMOVED lines=10> */
[----:B-----5:R-:W4:Y:S04]  /*28b0*/  LDG.E R15, desc[UR8][R4.64+0x34] ;  /* 0x00003408040f7981 */ /* 0x020f28000c1e1900 */
[----:B------:R-:W4:Y:S04]  /*28c0*/  LDG.E R13, desc[UR8][R4.64+0x38] ;  /* 0x00003808040d7981 */ /* 0x000f28000c1e1900 */
[----:B------:R-:W4:Y:S01]  /*28d0*/  LDG.E R28, desc[UR8][R4.64+0x3c] ;  /* 0x00003c08041c7981 */ /* 0x000f22000c1e1900 */
[----:B------:R-:W-:-:S04]  /*28e0*/  IADD3 R10, PT, PT, R10, 0x10, RZ ;  /* 0x000000100a0a7810 */ /* 0x000fc80007ffe0ff */
[----:B------:R-:W-:Y:S01]  /*28f0*/  ISETP.NE.AND P0, PT, R10, R7, PT ;  /* 0x000000070a00720c */ /* 0x000fe20003f05270 */
[----:B--2---:R-:W-:-:S04]  /*2900*/  FFMA R6, R29, R29, R6 ;  /* 0x0000001d1d067223 */ /* 0x004fc80000000006 */
[----:B---3--:R-:W-:-:S04]  /*2910*/  FFMA R6, R31, R31, R6 ;  /* 0x0000001f1f067223 */ /* 0x008fc80000000006 */
[----:B----4-:R-:W-:-:S04]  /*2920*/  FFMA R6, R35, R35, R6 ;  /* 0x0000002323067223 */ /* 0x010fc80000000006 */
[----:B------:R-:W-:-:S04]  /*2930*/  FFMA R6, R37, R37, R6 ;  /* 0x0000002525067223 */ /* 0x000fc80000000006 */
        /* <DEDUP_REMOVED lines=11> */
[----:B------:R-:W-:Y:S01]  /*29f0*/  FFMA R6, R28, R28, R13 ;  /* 0x0000001c1c067223 */ /* 0x000fe2000000000d */
[----:B------:R-:W-:Y:S06]  /*2a00*/  @P0 BRA `(.L_x_203) ;  /* 0xfffffffc00700947 */ /* 0x000fec000383ffff */
.L_x_202:
[----:B------:R-:W-:Y:S05]  /*2a10*/  BRA.U !UP0, `(.L_x_142) ;  /* 0x0000000108b47547 */ /* 0x000fea000b800000 */
[----:B------:R-:W-:Y:S01]  /*2a20*/  UISETP.GE.U32.AND UP0, UPT, UR6, 0x8, UPT ;  /* 0x000000080600788c */ /* 0x000fe2000bf06070 */
[----:B------:R-:W-:-:S08]  /*2a30*/  ISETP.NE.AND P0, PT, R30, RZ, PT ;  /* 0x000000ff1e00720c */ /* 0x000fd00003f05270 */
[----:B------:R-:W-:Y:S05]  /*2a40*/  BRA.U !UP0, `(.L_x_204) ;  /* 0x0000000108487547 */ /* 0x000fea000b800000 */
[----:B------:R-:W-:-:S05]  /*2a50*/  IMAD.WIDE.U32 R4, R7, 0x4, R18 ;  /* 0x0000000407047825 */ /* 0x000fca00078e0012 */
[----:B------:R-:W2:Y:S04]  /*2a60*/  LDG.E R13, desc[UR8][R4.64] ;  /* 0x00000008040d7981 */ /* 0x000ea8000c1e1900 */
[----:B-----5:R-:W3:Y:S04]  /*2a70*/  LDG.E R15, desc[UR8][R4.64+0x4] ;  /* 0x00000408040f7981 */ /* 0x020ee8000c1e1900 */
[----:B------:R-:W4:Y:S04]  /*2a80*/  LDG.E R17, desc[UR8][R4.64+0x8] ;  /* 0x0000080804117981 */ /* 0x000f28000c1e1900 */
[----:B------:R-:W4:Y:S04]  /*2a90*/  LDG.E R21, desc[UR8][R4.64+0xc] ;  /* 0x00000c0804157981 */ /* 0x000f28000c1e1900 */
[----:B------:R-:W4:Y:S04]  /*2aa0*/  LDG.E R23, desc[UR8][R4.64+0x10] ;  /* 0x0000100804177981 */ /* 0x000f28000c1e1900 */
[----:B------:R-:W4:Y:S04]  /*2ab0*/  LDG.E R29, desc[UR8][R4.64+0x14] ;  /* 0x00001408041d7981 */ /* 0x000f28000c1e1900 */
[----:B------:R-:W4:Y:S04]  /*2ac0*/  LDG.E R31, desc[UR8][R4.64+0x18] ;  /* 0x00001808041f7981 */ /* 0x000f28000c1e1900 */
[----:B------:R-:W4:Y:S01]  /*2ad0*/  LDG.E R35, desc[UR8][R4.64+0x1c] ;  /* 0x00001c0804237981 */ /* 0x000f22000c1e1900 */
[----:B------:R-:W-:Y:S01]  /*2ae0*/  IADD3 R7, PT, PT, R7, 0x8, RZ ;  /* 0x0000000807077810 */ /* 0x000fe20007ffe0ff */
[----:B--2---:R-:W-:-:S04]  /*2af0*/  FFMA R6, R13, R13, R6 ;  /* 0x0000000d0d067223 */ /* 0x004fc80000000006 */
[----:B---3--:R-:W-:-:S04]  /*2b00*/  FFMA R6, R15, R15, R6 ;  /* 0x0000000f0f067223 */ /* 0x008fc80000000006 */
[----:B----4-:R-:W-:-:S04]  /*2b10*/  FFMA R6, R17, R17, R6 ;  /* 0x0000001111067223 */ /* 0x010fc80000000006 */
[----:B------:R-:W-:-:S04]  /*2b20*/  FFMA R6, R21, R21, R6 ;  /* 0x0000001515067223 */ /* 0x000fc80000000006 */
[----:B------:R-:W-:-:S04]  /*2b30*/  FFMA R6, R23, R23, R6 ;  /* 0x0000001717067223 */ /* 0x000fc80000000006 */
[----:B------:R-:W-:-:S04]  /*2b40*/  FFMA R6, R29, R29, R6 ;  /* 0x0000001d1d067223 */ /* 0x000fc80000000006 */
[----:B------:R-:W-:-:S04]  /*2b50*/  FFMA R6, R31, R31, R6 ;  /* 0x0000001f1f067223 */ /* 0x000fc80000000006 */
[----:B------:R-:W-:-:S07]  /*2b60*/  FFMA R6, R35, R35, R6 ;  /* 0x0000002323067223 */ /* 0x000fce0000000006 */
.L_x_204:
[----:B------:R-:W-:Y:S05]  /*2b70*/  @!P0 BRA `(.L_x_142) ;  /* 0x00000000005c8947 */ /* 0x000fea0003800000 */
[----:B------:R-:W-:Y:S01]  /*2b80*/  ISETP.GE.U32.AND P0, PT, R30, 0x4, PT ;  /* 0x000000041e00780c */ /* 0x000fe20003f06070 */
[----:B------:R-:W-:-:S04]  /*2b90*/  ULOP3.LUT UR6, UR4, 0x3, URZ, 0xc0, !UPT ;  /* 0x0000000304067892 */ /* 0x000fc8000f8ec0ff */
[----:B------:R-:W-:-:S08]  /*2ba0*/  UISETP.NE.AND UP0, UPT, UR6, URZ, UPT ;  /* 0x000000ff0600728c */ /* 0x000fd0000bf05270 */
[----:B------:R-:W-:Y:S05]  /*2bb0*/  @!P0 BRA `(.L_x_205) ;  /* 0x0000000000288947 */ /* 0x000fea0003800000 */
[----:B------:R-:W-:-:S05]  /*2bc0*/  IMAD.WIDE.U32 R4, R7, 0x4, R18 ;  /* 0x0000000407047825 */ /* 0x000fca00078e0012 */
[----:B------:R-:W2:Y:S04]  /*2bd0*/  LDG.E R13, desc[UR8][R4.64] ;  /* 0x00000008040d7981 */ /* 0x000ea8000c1e1900 */
[----:B-----5:R-:W3:Y:S04]  /*2be0*/  LDG.E R15, desc[UR8][R4.64+0x4] ;  /* 0x00000408040f7981 */ /* 0x020ee8000c1e1900 */
[----:B------:R-:W4:Y:S04]  /*2bf0*/  LDG.E R17, desc[UR8][R4.64+0x8] ;  /* 0x0000080804117981 */ /* 0x000f28000c1e1900 */
[----:B------:R-:W4:Y:S01]  /*2c00*/  LDG.E R21, desc[UR8][R4.64+0xc] ;  /* 0x00000c0804157981 */ /* 0x000f22000c1e1900 */
[----:B------:R-:W-:Y:S01]  /*2c10*/  IADD3 R7, PT, PT, R7, 0x4, RZ ;  /* 0x0000000407077810 */ /* 0x000fe20007ffe0ff */
[----:B--2---:R-:W-:-:S04]  /*2c20*/  FFMA R6, R13, R13, R6 ;  /* 0x0000000d0d067223 */ /* 0x004fc80000000006 */
[----:B---3--:R-:W-:-:S04]  /*2c30*/  FFMA R6, R15, R15, R6 ;  /* 0x0000000f0f067223 */ /* 0x008fc80000000006 */
[----:B----4-:R-:W-:-:S04]  /*2c40*/  FFMA R6, R17, R17, R6 ;  /* 0x0000001111067223 */ /* 0x010fc80000000006 */
[----:B------:R-:W-:-:S07]  /*2c50*/  FFMA R6, R21, R21, R6 ;  /* 0x0000001515067223 */ /* 0x000fce0000000006 */
.L_x_205:
[----:B------:R-:W-:Y:S05]  /*2c60*/  BRA.U !UP0, `(.L_x_142) ;  /* 0x0000000108207547 */ /* 0x000fea000b800000 */
[----:B------:R-:W-:-:S05]  /*2c70*/  UMOV UR4, URZ ;  /* 0x000000ff00047c82 */ /* 0x000fca0008000000 */
.L_x_206:
[----:B------:R-:W-:-:S06]  /*2c80*/  IMAD.WIDE.U32 R4, R7, 0x4, R18 ;  /* 0x0000000407047825 */ /* 0x000fcc00078e0012 */
[----:B------:R-:W2:Y:S01]  /*2c90*/  LDG.E R5, desc[UR8][R4.64] ;  /* 0x0000000804057981 */ /* 0x000ea2000c1e1900 */
[----:B------:R-:W-:Y:S01]  /*2ca0*/  UIADD3 UR4, UPT, UPT, UR4, 0x1, URZ ;  /* 0x0000000104047890 */ /* 0x000fe2000fffe0ff */
[----:B------:R-:W-:-:S03]  /*2cb0*/  IADD3 R7, PT, PT, R7, 0x1, RZ ;  /* 0x0000000107077810 */ /* 0x000fc60007ffe0ff */
[----:B------:R-:W-:Y:S01]  /*2cc0*/  UISETP.NE.AND UP0, UPT, UR4, UR6, UPT ;  /* 0x000000060400728c */ /* 0x000fe2000bf05270 */
[----:B--2---:R-:W-:-:S08]  /*2cd0*/  FFMA R6, R5, R5, R6 ;  /* 0x0000000505067223 */ /* 0x004fd00000000006 */
[----:B------:R-:W-:Y:S05]  /*2ce0*/  BRA.U UP0, `(.L_x_206) ;  /* 0xfffffffd00e47547 */ /* 0x000fea000b83ffff */
.L_x_142:
[----:B------:R-:W0:Y:S01]  /*2cf0*/  LDCU.64 UR6, c[0x0][0x388] ;  /* 0x00007100ff0677ac */ /* 0x000e220008000a00 */
[C---:B------:R-:W-:Y:S01]  /*2d00*/  IADD3 R5, P0, PT, R12.reuse, R9, RZ ;  /* 0x000000090c057210 */ /* 0x040fe20007f1e0ff */
[----:B------:R2:W-:Y:S03]  /*2d10*/  STS [R11], R6 ;  /* 0x000000060b007388 */ /* 0x0005e60000000800 */
[----:B------:R-:W-:Y:S01]  /*2d20*/  LEA.HI.X.SX32 R12, R12, RZ, 0x1, P0 ;  /* 0x000000ff0c0c7211 */ /* 0x000fe200000f0eff */
[----:B------:R2:W-:Y:S01]  /*2d30*/  STS [R14], R9 ;  /* 0x000000090e007388 */ /* 0x0005e20000000800 */
[----:B0-----:R-:W-:-:S04]  /*2d40*/  LEA R4, P0, R5, UR6, 0x2 ;  /* 0x0000000605047c11 */ /* 0x001fc8000f8010ff */
[----:B------:R-:W-:-:S05]  /*2d50*/  LEA.HI.X R5, R5, UR7, R12, 0x2, P0 ;  /* 0x0000000705057c11 */ /* 0x000fca00080f140c */
[----:B------:R2:W-:Y:S04]  /*2d60*/  STG.E desc[UR8][R4.64], R6 ;  /* 0x0000000604007986 */ /* 0x0005e8000c101908 */
.L_x_141:
[----:B------:R-:W-:Y:S05]  /*2d70*/  BSYNC.RECONVERGENT B0 ;  /* 0x0000000000007941 */ /* 0x000fea0003800200 */
.L_x_140:
[----:B------:R-:W0:Y:S02]  /*2d80*/  LDCU UR4, c[0x0][0x3c4] ;  /* 0x00007880ff0477ac */ /* 0x000e240008000800 */
[----:B0-----:R-:W-:Y:S01]  /*2d90*/  UISETP.GE.AND UP0, UPT, UR4, 0x1, UPT ;  /* 0x000000010400788c */ /* 0x001fe2000bf06270 */
[----:B------:R-:W-:Y:S08]  /*2da0*/  BAR.SYNC.DEFER_BLOCKING 0x0 ;  /* 0x0000000000007b1d */ /* 0x000ff00000010000 */
[----:B------:R-:W-:Y:S05]  /*2db0*/  BRA.U !UP0, `(.L_x_207) ;  /* 0x00000005086c7547 */ /* 0x000fea000b800000 */
[----:B------:R-:W-:Y:S01]  /*2dc0*/  UISETP.GE.U32.AND UP0, UPT, UR4, 0x4, UPT ;  /* 0x000000040400788c */ /* 0x000fe2000bf06070 */
[----:B--2---:R-:W-:Y:S01]  /*2dd0*/  HFMA2 R4, -RZ, RZ, 0, 0 ;  /* 0x00000000ff047431 */ /* 0x004fe200000001ff */
[----:B------:R-:W-:Y:S02]  /*2de0*/  UIADD3 UR6, UPT, UPT, UR4, -0x1, URZ ;  /* 0xffffffff04067890 */ /* 0x000fe4000fffe0ff */
[----:B------:R-:W-:-:S05]  /*2df0*/  ULOP3.LUT UR7, UR4, 0x3, URZ, 0xc0, !UPT ;  /* 0x0000000304077892 */ /* 0x000fca000f8ec0ff */
[----:B------:R-:W-:Y:S07]  /*2e00*/  BRA.U !UP0, `(.L_x_208) ;  /* 0x0000000108f87547 */ /* 0x000fee000b800000 */
[C---:B------:R-:W-:Y:S01]  /*2e10*/  ISETP.GE.AND P0, PT, R9.reuse, UR6, PT ;  /* 0x0000000609007c0c */ /* 0x040fe2000bf06270 */
[----:B------:R-:W-:Y:S01]  /*2e20*/  ULOP3.LUT UR4, UR4, 0x7ffffffc, URZ, 0xc0, !UPT ;  /* 0x7ffffffc04047892 */ /* 0x000fe2000f8ec0ff */
[----:B------:R-:W-:-:S04]  /*2e30*/  LOP3.LUT R4, R9, 0x1, RZ, 0xc0, !PT ;  /* 0x0000000109047812 */ /* 0x000fc800078ec0ff */
[C---:B------:R-:W-:Y:S02]  /*2e40*/  ISETP.EQ.AND P1, PT, R4.reuse, RZ, !P0 ;  /* 0x000000ff0400720c */ /* 0x040fe40004722270 */
[----:B------:R-:W-:Y:S02]  /*2e50*/  ISETP.NE.AND P0, PT, R4, RZ, !P0 ;  /* 0x000000ff0400720c */ /* 0x000fe40004705270 */
[----:B------:R-:W-:Y:S01]  /*2e60*/  MOV R4, UR4 ;  /* 0x0000000400047c02 */ /* 0x000fe20008000f00 */
[----:B------:R-:W-:-:S10]  /*2e70*/  UMOV UR4, URZ ;  /* 0x000000ff00047c82 */ /* 0x000fd40008000000 */
.L_x_217:
[----:B------:R-:W-:Y:S04]  /*2e80*/  BSSY.RECONVERGENT B0, `(.L_x_209) ;  /* 0x000000b000007945 */ /* 0x000fe80003800200 */
[----:B0--34-:R-:W-:Y:S05]  /*2e90*/  @!P1 BRA `(.L_x_210) ;  /* 0x0000000000249947 */ /* 0x019fea0003800000 */
[----:B------:R-:W-:Y:S04]  /*2ea0*/  LDS R6, [R11] ;  /* 0x000000000b067984 */ /* 0x000fe80000000800 */
[----:B------:R-:W0:Y:S02]  /*2eb0*/  LDS R5, [R11+0x4] ;  /* 0x000004000b057984 */ /* 0x000e240000000800 */
[----:B0-----:R-:W-:-:S13]  /*2ec0*/  FSETP.GT.AND P2, PT, R6, R5, PT ;  /* 0x000000050600720b */ /* 0x001fda0003f44000 */
[----:B------:R-:W-:Y:S04]  /*2ed0*/  @P2 STS [R11], R5 ;  /* 0x000000050b002388 */ /* 0x000fe80000000800 */
[----:B------:R-:W-:Y:S04]  /*2ee0*/  @P2 STS [R11+0x4], R6 ;  /* 0x000004060b002388 */ /* 0x000fe80000000800 */
[----:B------:R-:W0:Y:S04]  /*2ef0*/  @P2 LDS R13, [R14+0x4] ;  /* 0x000004000e0d2984 */ /* 0x000e280000000800 */
[----:B------:R-:W2:Y:S04]  /*2f00*/  @P2 LDS R7, [R14] ;  /* 0x000000000e072984 */ /* 0x000ea80000000800 */
[----:B0-----:R0:W-:Y:S04]  /*2f10*/  @P2 STS [R14], R13 ;  /* 0x0000000d0e002388 */ /* 0x0011e80000000800 */
[----:B--2---:R0:W-:Y:S02]  /*2f20*/  @P2 STS [R14+0x4], R7 ;  /* 0x000004070e002388 */ /* 0x0041e40000000800 */
.L_x_210:
[----:B------:R-:W-:Y:S05]  /*2f30*/  BSYNC.RECONVERGENT B0 ;  /* 0x0000000000007941 */ /* 0x000fea0003800200 */
.L_x_209:
[----:B------:R-:W-:Y:S06]  /*2f40*/  BAR.SYNC.DEFER_BLOCKING 0x0 ;  /* 0x0000000000007b1d */ /* 0x000fec0000010000 */
[----:B------:R-:W-:Y:S04]  /*2f50*/  BSSY.RECONVERGENT B0, `(.L_x_211) ;  /* 0x000000b000007945 */ /* 0x000fe80003800200 */
[----:B------:R-:W-:Y:S05]  /*2f60*/  @!P0 BRA `(.L_x_212) ;  /* 0x0000000000248947 */ /* 0x000fea0003800000 */
[----:B------:R-:W-:Y:S04]  /*2f70*/  LDS R6, [R11] ;  /* 0x000000000b067984 */ /* 0x000fe80000000800 */
[----:B------:R-:W2:Y:S02]  /*2f80*/  LDS R5, [R11+0x4] ;  /* 0x000004000b057984 */ /* 0x000ea40000000800 */
[----:B--2---:R-:W-:-:S13]  /*2f90*/  FSETP.GT.AND P2, PT, R6, R5, PT ;  /* 0x000000050600720b */ /* 0x004fda0003f44000 */
[----:B------:R-:W-:Y:S04]  /*2fa0*/  @P2 STS [R11], R5 ;  /* 0x000000050b002388 */ /* 0x000fe80000000800 */
[----:B------:R-:W-:Y:S04]  /*2fb0*/  @P2 STS [R11+0x4], R6 ;  /* 0x000004060b002388 */ /* 0x000fe80000000800 */
[----:B0-----:R-:W0:Y:S04]  /*2fc0*/  @P2 LDS R13, [R14+0x4] ;  /* 0x000004000e0d2984 */ /* 0x001e280000000800 */
[----:B------:R-:W2:Y:S04]  /*2fd0*/  @P2 LDS R7, [R14] ;  /* 0x000000000e072984 */ /* 0x000ea80000000800 */
[----:B0-----:R3:W-:Y:S04]  /*2fe0*/  @P2 STS [R14], R13 ;  /* 0x0000000d0e002388 */ /* 0x0017e80000000800 */
[----:B--2---:R3:W-:Y:S02]  /*2ff0*/  @P2 STS [R14+0x4], R7 ;  /* 0x000004070e002388 */ /* 0x0047e40000000800 */
.L_x_212:
[----:B------:R-:W-:Y:S05]  /*3000*/  BSYNC.RECONVERGENT B0 ;  /* 0x0000000000007941 */ /* 0x000fea0003800200 */
.L_x_211:
        /* <DEDUP_REMOVED lines=8> */
[----:B0--3--:R-:W0:Y:S04]  /*3090*/  @P2 LDS R13, [R14+0x4] ;  /* 0x000004000e0d2984 */ /* 0x009e280000000800 */
[----:B------:R-:W2:Y:S04]  /*30a0*/  @P2 LDS R7, [R14] ;  /* 0x000000000e072984 */ /* 0x000ea80000000800 */
[----:B0-----:R4:W-:Y:S04]  /*30b0*/  @P2 STS [R14], R13 ;  /* 0x0000000d0e002388 */ /* 0x0019e80000000800 */
[----:B--2---:R4:W-:Y:S02]  /*30c0*/  @P2 STS [R14+0x4], R7 ;  /* 0x000004070e002388 */ /* 0x0049e40000000800 */
.L_x_214:
[----:B------:R-:W-:Y:S05]  /*30d0*/  BSYNC.RECONVERGENT B0 ;  /* 0x0000000000007941 */ /* 0x000fea0003800200 */
.L_x_213:
[----:B------:R-:W-:Y:S01]  /*30e0*/  UIADD3 UR4, UPT, UPT, UR4, 0x4, URZ ;  /* 0x0000000404047890 */ /* 0x000fe2000fffe0ff */
[----:B------:R-:W-:Y:S05]  /*30f0*/  BAR.SYNC.DEFER_BLOCKING 0x0 ;  /* 0x0000000000007b1d */ /* 0x000fea0000010000 */
[----:B------:R-:W-:Y:S01]  /*3100*/  ISETP.NE.AND P3, PT, R4, UR4, PT ;  /* 0x0000000404007c0c */ /* 0x000fe2000bf65270 */
[----:B------:R-:W-:Y:S04]  /*3110*/  BSSY.RECONVERGENT B0, `(.L_x_215) ;  /* 0x000000b000007945 */ /* 0x000fe80003800200 */
[----:B------:R-:W-:Y:S08]  /*3120*/  @!P0 BRA `(.L_x_216) ;  /* 0x0000000000248947 */ /* 0x000ff00003800000 */
[----:B------:R-:W-:Y:S04]  /*3130*/  LDS R6, [R11] ;  /* 0x000000000b067984 */ /* 0x000fe80000000800 */
[----:B------:R-:W2:Y:S02]  /*3140*/  LDS R5, [R11+0x4] ;  /* 0x000004000b057984 */ /* 0x000ea40000000800 */
[----:B--2---:R-:W-:-:S13]  /*3150*/  FSETP.GT.AND P2, PT, R6, R5, PT ;  /* 0x000000050600720b */ /* 0x004fda0003f44000 */
[----:B------:R-:W-:Y:S04]  /*3160*/  @P2 STS [R11], R5 ;  /* 0x000000050b002388 */ /* 0x000fe80000000800 */
[----:B------:R-:W-:Y:S04]  /*3170*/  @P2 STS [R11+0x4], R6 ;  /* 0x000004060b002388 */ /* 0x000fe80000000800 */
[----:B0--34-:R-:W0:Y:S04]  /*3180*/  @P2 LDS R13, [R14+0x4] ;  /* 0x000004000e0d2984 */ /* 0x019e280000000800 */
[----:B------:R-:W2:Y:S04]  /*3190*/  @P2 LDS R7, [R14] ;  /* 0x000000000e072984 */ /* 0x000ea80000000800 */
[----:B0-----:R0:W-:Y:S04]  /*31a0*/  @P2 STS [R14], R13 ;  /* 0x0000000d0e002388 */ /* 0x0011e80000000800 */
[----:B--2---:R0:W-:Y:S02]  /*31b0*/  @P2 STS [R14+0x4], R7 ;  /* 0x000004070e002388 */ /* 0x0041e40000000800 */
.L_x_216:
[----:B------:R-:W-:Y:S05]  /*31c0*/  BSYNC.RECONVERGENT B0 ;  /* 0x0000000000007941 */ /* 0x000fea0003800200 */
.L_x_215:
[----:B------:R-:W-:Y:S06]  /*31d0*/  BAR.SYNC.DEFER_BLOCKING 0x0 ;  /* 0x0000000000007b1d */ /* 0x000fec0000010000 */
[----:B------:R-:W-:Y:S05]  /*31e0*/  @P3 BRA `(.L_x_217) ;  /* 0xfffffffc00243947 */ /* 0x000fea000383ffff */
.L_x_208:
[----:B------:R-:W-:-:S09]  /*31f0*/  UISETP.NE.AND UP0, UPT, UR7, URZ, UPT ;  /* 0x000000ff0700728c */ /* 0x000fd2000bf05270 */
[----:B------:R-:W-:Y:S05]  /*3200*/  BRA.U !UP0, `(.L_x_207) ;  /* 0x0000000108587547 */ /* 0x000fea000b800000 */
[----:B------:R-:W-:-:S05]  /*3210*/  UMOV UR4, URZ ;  /* 0x000000ff00047c82 */ /* 0x000fca0008000000 */
.L_x_220:
[C-C-:B------:R-:W-:Y:S01]  /*3220*/  LOP3.LUT P0, RZ, R4.reuse, 0x1, R9.reuse, 0x80, !PT ;  /* 0x0000000104ff7812 */ /* 0x140fe20007808009 */
[----:B------:R-:W-:Y:S01]  /*3230*/  UIADD3 UR4, UPT, UPT, UR4, 0x1, URZ ;  /* 0x0000000104047890 */ /* 0x000fe2000fffe0ff */
[----:B------:R-:W-:Y:S01]  /*3240*/  LOP3.LUT R5, R4, 0x1, R9, 0xc8, !PT ;  /* 0x0000000104057812 */ /* 0x000fe200078ec809 */
[----:B------:R-:W-:Y:S02]  /*3250*/  BSSY.RECONVERGENT B0, `(.L_x_218) ;  /* 0x000000e000007945 */ /* 0x000fe40003800200 */
[----:B------:R-:W-:Y:S01]  /*3260*/  UISETP.NE.AND UP0, UPT, UR4, UR7, UPT ;  /* 0x000000070400728c */ /* 0x000fe2000bf05270 */
[----:B------:R-:W-:-:S04]  /*3270*/  ISETP.EQ.U32.AND P0, PT, R5, 0x1, !P0 ;  /* 0x000000010500780c */ /* 0x000fc80004702070 */
[----:B------:R-:W-:-:S13]  /*3280*/  ISETP.GE.OR P0, PT, R9, UR6, P0 ;  /* 0x0000000609007c0c */ /* 0x000fda0008706670 */
[----:B------:R-:W-:Y:S05]  /*3290*/  @P0 BRA `(.L_x_219) ;  /* 0x0000000000240947 */ /* 0x000fea0003800000 */
        /* <DEDUP_REMOVED lines=9> */
.L_x_219:
[----:B------:R-:W-:Y:S05]  /*3330*/  BSYNC.RECONVERGENT B0 ;  /* 0x0000000000007941 */ /* 0x000fea0003800200 */
.L_x_218:
[----:B------:R-:W-:Y:S01]  /*3340*/  BAR.SYNC.DEFER_BLOCKING 0x0 ;  /* 0x0000000000007b1d */ /* 0x000fe20000010000 */
[----:B------:R-:W-:-:S05]  /*3350*/  IADD3 R4, PT, PT, R4, 0x1, RZ ;  /* 0x0000000104047810 */ /* 0x000fca0007ffe0ff */
[----:B------:R-:W-:Y:S05]  /*3360*/  BRA.U UP0, `(.L_x_220) ;  /* 0xfffffffd00ac7547 */ /* 0x000fea000b83ffff */
.L_x_207:
[----:B------:R-:W-:-:S13]  /*3370*/  ISETP.NE.AND P0, PT, R9, RZ, PT ;  /* 0x000000ff0900720c */ /* 0x000fda0003f05270 */
[----:B------:R-:W-:Y:S05]  /*3380*/  @P0 EXIT ;  /* 0x000000000000094d */ /* 0x000fea0003800000 */
[----:B------:R-:W0:Y:S01]  /*3390*/  LDCU UR6, c[0x0][0x3c8] ;  /* 0x00007900ff0677ac */ /* 0x000e220008000800 */
[----:B------:R-:W-:Y:S01]  /*33a0*/  HFMA2 R31, -RZ, RZ, 0, 0 ;  /* 0x00000000ff1f7431 */ /* 0x000fe200000001ff */
[----:B0-----:R-:W-:-:S09]  /*33b0*/  UISETP.GE.AND UP0, UPT, UR6, 0x1, UPT ;  /* 0x000000010600788c */ /* 0x001fd2000bf06270 */
[----:B------:R-:W-:Y:S05]  /*33c0*/  BRA.U !UP0, `(.L_x_221) ;  /* 0x0000000d08087547 */ /* 0x000fea000b800000 */
[----:B--2---:R-:W-:Y:S01]  /*33d0*/  I2FP.F32.U32 R4, UR6 ;  /* 0x0000000600047c45 */ /* 0x004fe20008201000 */
[----:B------:R-:W-:Y:S01]  /*33e0*/  UISETP.GE.U32.AND UP1, UPT, UR6, 0x4, UPT ;  /* 0x000000040600788c */ /* 0x000fe2000bf26070 */
[----:B------:R-:W-:Y:S01]  /*33f0*/  MOV R9, 0x3e055027 ;  /* 0x3e05502700097802 */ /* 0x000fe20000000f00 */
[----:B------:R-:W-:Y:S01]  /*3400*/  ULOP3.LUT UR7, UR6, 0x3, URZ, 0xc0, !UPT ;  /* 0x0000000306077892 */ /* 0x000fe2000f8ec0ff */
[----:B------:R-:W-:Y:S01]  /*3410*/  MOV R31, RZ ;  /* 0x000000ff001f7202 */ /* 0x000fe20000000f00 */
[----:B------:R-:W-:Y:S01]  /*3420*/  FADD R5, R4, 0.5 ;  /* 0x3f00000004057421 */ /* 0x000fe20000000000 */
[----:B------:R-:W-:Y:S01]  /*3430*/  MOV R12, RZ ;  /* 0x000000ff000c7202 */ /* 0x000fe20000000f00 */
[----:B------:R-:W-:-:S03]  /*3440*/  UISETP.NE.AND UP2, UPT, UR7, URZ, UPT ;  /* 0x000000ff0700728c */ /* 0x000fc6000bf45270 */
[----:B------:R-:W-:-:S13]  /*3450*/  FSETP.GEU.AND P0, PT, R5, 1.175494350822287508e-38, PT ;  /* 0x008000000500780b */ /* 0x000fda0003f0e000 */
[----:B------:R-:W-:-:S05]  /*3460*/  @!P0 FMUL R5, R5, 8388608 ;  /* 0x4b00000005058820 */ /* 0x000fca0000400000 */
[C---:B------:R-:W-:Y:S02]  /*3470*/  IADD3 R4, PT, PT, R5.reuse, -0x3f2aaaab, RZ ;  /* 0xc0d5555505047810 */ /* 0x040fe40007ffe0ff */
[----:B------:R-:W-:Y:S02]  /*3480*/  FSETP.NEU.AND P1, PT, R5, RZ, PT ;  /* 0x000000ff0500720b */ /* 0x000fe40003f2d000 */
[----:B------:R-:W-:-:S04]  /*3490*/  LOP3.LUT R6, R4, 0xff800000, RZ, 0xc0, !PT ;  /* 0xff80000004067812 */ /* 0x000fc800078ec0ff */
[----:B------:R-:W-:-:S05]  /*34a0*/  IADD3 R4, PT, PT, R5, -R6, RZ ;  /* 0x8000000605047210 */ /* 0x000fca0007ffe0ff */
[----:B------:R-:W-:Y:S01]  /*34b0*/  FADD R10, R4, -1 ;  /* 0xbf800000040a7421 */ /* 0x000fe20000000000 */
[----:B------:R-:W-:Y:S02]  /*34c0*/  FSEL R4, RZ, -23, P0 ;  /* 0xc1b80000ff047808 */ /* 0x000fe40000000000 */
[----:B------:R-:W-:Y:S01]  /*34d0*/  ISETP.GT.U32.AND P0, PT, R5, 0x7f7fffff, PT ;  /* 0x7f7fffff0500780c */ /* 0x000fe20003f04070 */
[----:B---34-:R-:W-:-:S04]  /*34e0*/  FFMA R7, R10, -R9, 0.14084610342979431152 ;  /* 0x3e1039f60a077423 */ /* 0x018fc80000000809 */
[----:B------:R-:W-:-:S04]  /*34f0*/  FFMA R7, R10, R7, -0.12148627638816833496 ;  /* 0xbdf8cdcc0a077423 */ /* 0x000fc80000000007 */
[----:B------:R-:W-:-:S04]  /*3500*/  FFMA R7, R10, R7, 0.13980610668659210205 ;  /* 0x3e0f29550a077423 */ /* 0x000fc80000000007 */
[----:B------:R-:W-:-:S04]  /*3510*/  FFMA R7, R10, R7, -0.16684235632419586182 ;  /* 0xbe2ad8b90a077423 */ /* 0x000fc80000000007 */
[----:B------:R-:W-:-:S04]  /*3520*/  FFMA R7, R10, R7, 0.20012299716472625732 ;  /* 0x3e4ced0b0a077423 */ /* 0x000fc80000000007 */
[----:B------:R-:W-:-:S04]  /*3530*/  FFMA R7, R10, R7, -0.24999669194221496582 ;  /* 0xbe7fff220a077423 */ /* 0x000fc80000000007 */
[----:B------:R-:W-:-:S04]  /*3540*/  FFMA R7, R10, R7, 0.33333182334899902344 ;  /* 0x3eaaaa780a077423 */ /* 0x000fc80000000007 */
[----:B------:R-:W-:Y:S01]  /*3550*/  FFMA R11, R10, R7, -0.5 ;  /* 0xbf0000000a0b7423 */ /* 0x000fe20000000007 */
[----:B------:R-:W-:-:S03]  /*3560*/  I2FP.F32.S32 R7, R6 ;  /* 0x0000000600077245 */ /* 0x000fc60000201400 */
[C---:B------:R-:W-:Y:S02]  /*3570*/  FMUL R11, R10.reuse, R11 ;  /* 0x0000000b0a0b7220 */ /* 0x040fe40000400000 */
[----:B------:R-:W-:Y:S02]  /*3580*/  FFMA R4, R7, 1.1920928955078125e-07, R4 ;  /* 0x3400000007047823 */ /* 0x000fe40000000004 */
[----:B------:R-:W-:Y:S01]  /*3590*/  FFMA R11, R10, R11, R10 ;  /* 0x0000000b0a0b7223 */ /* 0x000fe2000000000a */
[----:B------:R-:W-:-:S03]  /*35a0*/  MOV R10, 0x7f800000 ;  /* 0x7f800000000a7802 */ /* 0x000fc60000000f00 */
[----:B------:R-:W-:Y:S02]  /*35b0*/  FFMA R11, R4, 0.69314718246459960938, R11 ;  /* 0x3f317218040b7823 */ /* 0x000fe4000000000b */
[----:B------:R-:W-:-:S05]  /*35c0*/  @P0 FFMA R11, R5, R10, +INF ;  /* 0x7f800000050b0423 */ /* 0x000fca000000000a */
[----:B------:R-:W-:Y:S01]  /*35d0*/  FSEL R11, R11, -INF , P1 ;  /* 0xff8000000b0b7808 */ /* 0x000fe20000800000 */
[----:B------:R-:W-:Y:S06]  /*35e0*/  BRA.U !UP1, `(.L_x_222) ;  /* 0x0000000509f07547 */ /* 0x000fec000b800000 */
[----:B------:R-:W-:Y:S01]  /*35f0*/  ULOP3.LUT UR4, UR6, 0x7ffffffc, URZ, 0xc0, !UPT ;  /* 0x7ffffffc06047892 */ /* 0x000fe2000f8ec0ff */
[----:B------:R-:W-:Y:S01]  /*3600*/  HFMA2 R13, -RZ, RZ, 0, 0 ;  /* 0x00000000ff0d7431 */ /* 0x000fe200000001ff */
[----:B------:R-:W-:-:S04]  /*3610*/  MOV R31, RZ ;  /* 0x000000ff001f7202 */ /* 0x000fc80000000f00 */
[----:B------:R-:W-:-:S07]  /*3620*/  MOV R12, UR4 ;  /* 0x00000004000c7c02 */ /* 0x000fce0008000f00 */
.L_x_223:
[C---:B0-----:R-:W-:Y:S02]  /*3630*/  IADD3 R6, PT, PT, R13.reuse, 0x2, RZ ;  /* 0x000000020d067810 */ /* 0x041fe40007ffe0ff */
[----:B------:R-:W-:Y:S02]  /*3640*/  I2FP.F32.U32 R5, R13 ;  /* 0x0000000d00057245 */ /* 0x000fe40000201000 */
[----:B------:R-:W-:Y:S02]  /*3650*/  I2FP.F32.U32 R6, R6 ;  /* 0x0000000600067245 */ /* 0x000fe40000201000 */
[----:B------:R-:W-:Y:S01]  /*3660*/  IADD3 R4, PT, PT, R13, 0x1, RZ ;  /* 0x000000010d047810 */ /* 0x000fe20007ffe0ff */
[----:B------:R-:W-:Y:S01]  /*3670*/  FADD R5, R5, 1 ;  /* 0x3f80000005057421 */ /* 0x000fe20000000000 */
[----:B------:R-:W-:Y:S01]  /*3680*/  IADD3 R7, PT, PT, R13, 0x3, RZ ;  /* 0x000000030d077810 */ /* 0x000fe20007ffe0ff */
[----:B-1----:R-:W-:Y:S01]  /*3690*/  FADD R17, R6, 1 ;  /* 0x3f80000006117421 */ /* 0x002fe20000000000 */
[----:B------:R-:W-:-:S02]  /*36a0*/  I2FP.F32.U32 R4, R4 ;  /* 0x0000000400047245 */ /* 0x000fc40000201000 */
[----:B-----5:R-:W-:Y:S02]  /*36b0*/  I2FP.F32.U32 R15, R7 ;  /* 0x00000007000f7245 */ /* 0x020fe40000201000 */
[----:B------:R-:W-:Y:S01]  /*36c0*/  FSETP.GEU.AND P0, PT, R5, 1.175494350822287508e-38, PT ;  /* 0x008000000500780b */ /* 0x000fe20003f0e000 */
[----:B------:R-:W-:Y:S01]  /*36d0*/  FADD R7, R4, 1 ;  /* 0x3f80000004077421 */ /* 0x000fe20000000000 */
[----:B------:R-:W-:Y:S01]  /*36e0*/  FSETP.GEU.AND P2, PT, R17, 1.175494350822287508e-38, PT ;  /* 0x008000001100780b */ /* 0x000fe20003f4e000 */
[----:B------:R-:W-:Y:S01]  /*36f0*/  FADD R15, R15, 1 ;  /* 0x3f8000000f0f7421 */ /* 0x000fe20000000000 */
[----:B------:R-:W-:Y:S02]  /*3700*/  FSEL R6, RZ, -23, P0 ;  /* 0xc1b80000ff067808 */ /* 0x000fe40000000000 */
[----:B------:R-:W-:Y:S02]  /*3710*/  FSETP.GEU.AND P1, PT, R7, 1.175494350822287508e-38, PT ;  /* 0x008000000700780b */ /* 0x000fe40003f2e000 */
[----:B------:R-:W-:-:S02]  /*3720*/  FSETP.GEU.AND P3, PT, R15, 1.175494350822287508e-38, PT ;  /* 0x008000000f00780b */ /* 0x000fc40003f6e000 */
[----:B------:R-:W-:Y:S02]  /*3730*/  FSEL R20, RZ, -23, P2 ;  /* 0xc1b80000ff147808 */ /* 0x000fe40001000000 */
[----:B------:R-:W-:Y:S01]  /*3740*/  FSEL R16, RZ, -23, P1 ;  /* 0xc1b80000ff107808 */ /* 0x000fe20000800000 */
[----:B------:R-:W-:Y:S02]  /*3750*/  @!P0 FMUL R5, R5, 8388608 ;  /* 0x4b00000005058820 */ /* 0x000fe40000400000 */
[----:B------:R-:W-:-:S03]  /*3760*/  @!P2 FMUL R17, R17, 8388608 ;  /* 0x4b0000001111a820 */ /* 0x000fc60000400000 */
[----:B------:R-:W-:Y:S01]  /*3770*/  IADD3 R4, PT, PT, R5, -0x3f2aaaab, RZ ;  /* 0xc0d5555505047810 */ /* 0x000fe20007ffe0ff */
[----:B------:R-:W-:Y:S01]  /*3780*/  @!P1 FMUL R7, R7, 8388608 ;  /* 0x4b00000007079820 */ /* 0x000fe20000400000 */
[----:B------:R-:W-:Y:S01]  /*3790*/  IADD3 R21, PT, PT, R17, -0x3f2aaaab, RZ ;  /* 0xc0d5555511157810 */ /* 0x000fe20007ffe0ff */
[----:B------:R-:W-:Y:S01]  /*37a0*/  @!P3 FMUL R15, R15, 8388608 ;  /* 0x4b0000000f0fb820 */ /* 0x000fe20000400000 */
[----:B------:R-:W-:Y:S02]  /*37b0*/  LOP3.LUT R14, R4, 0xff800000, RZ, 0xc0, !PT ;  /* 0xff800000040e7812 */ /* 0x000fe400078ec0ff */
[----:B------:R-:W-:Y:S02]  /*37c0*/  LOP3.LUT R22, R21, 0xff800000, RZ, 0xc0, !PT ;  /* 0xff80000015167812 */ /* 0x000fe400078ec0ff */
[-C--:B------:R-:W-:Y:S02]  /*37d0*/  IADD3 R4, PT, PT, R5, -R14.reuse, RZ ;  /* 0x8000000e05047210 */ /* 0x080fe40007ffe0ff */
[----:B------:R-:W-:-:S02]  /*37e0*/  I2FP.F32.S32 R19, R14 ;  /* 0x0000000e00137245 */ /* 0x000fc40000201400 */
[----:B------:R-:W-:Y:S01]  /*37f0*/  IADD3 R18, PT, PT, R7, -0x3f2aaaab, RZ ;  /* 0xc0d5555507127810 */ /* 0x000fe20007ffe0ff */
[----:B------:R-:W-:Y:S01]  /*3800*/  FADD R4, R4, -1 ;  /* 0xbf80000004047421 */ /* 0x000fe20000000000 */
[----:B------:R-:W-:Y:S01]  /*3810*/  IADD3 R14, PT, PT, R15, -0x3f2aaaab, RZ ;  /* 0xc0d555550f0e7810 */ /* 0x000fe20007ffe0ff */
[----:B------:R-:W-:Y:S01]  /*3820*/  FFMA R6, R19, 1.1920928955078125e-07, R6 ;  /* 0x3400000013067823 */ /* 0x000fe20000000006 */
[----:B------:R-:W-:Y:S01]  /*3830*/  I2FP.F32.S32 R29, R22 ;  /* 0x00000016001d7245 */ /* 0x000fe20000201400 */
[----:B------:R-:W-:Y:S01]  /*3840*/  FFMA R21, R4, -R9, 0.14084610342979431152 ;  /* 0x3e1039f604157423 */ /* 0x000fe20000000809 */
[----:B------:R-:W-:Y:S02]  /*3850*/  LOP3.LUT R18, R18, 0xff800000, RZ, 0xc0, !PT ;  /* 0xff80000012127812 */ /* 0x000fe400078ec0ff */
[----:B------:R-:W-:Y:S01]  /*3860*/  LOP3.LUT R30, R14, 0xff800000, RZ, 0xc0, !PT ;  /* 0xff8000000e1e7812 */ /* 0x000fe200078ec0ff */
[----:B------:R-:W-:Y:S01]  /*3870*/  FFMA R14, R29, 1.1920928955078125e-07, R20 ;  /* 0x340000001d0e7823 */ /* 0x000fe20000000014 */
[----:B------:R-:W-:Y:S01]  /*3880*/  IADD3 R28, PT, PT, R7, -R18, RZ ;  /* 0x80000012071c7210 */ /* 0x000fe20007ffe0ff */
[----:B------:R-:W-:Y:S01]  /*3890*/  FFMA R21, R4, R21, -0.12148627638816833496 ;  /* 0xbdf8cdcc04157423 */ /* 0x000fe20000000015 */
[----:B------:R-:W-:-:S02]  /*38a0*/  IADD3 R22, PT, PT, R17, -R22, RZ ;  /* 0x8000001611167210 */ /* 0x000fc40007ffe0ff */
[----:B------:R-:W-:Y:S01]  /*38b0*/  IADD3 R20, PT, PT, R15, -R30, RZ ;  /* 0x8000001e0f147210 */ /* 0x000fe20007ffe0ff */
[----:B------:R-:W-:Y:S01]  /*38c0*/  FADD R28, R28, -1 ;  /* 0xbf8000001c1c7421 */ /* 0x000fe20000000000 */
[----:B------:R-:W-:Y:S01]  /*38d0*/  I2FP.F32.S32 R23, R18 ;  /* 0x0000001200177245 */ /* 0x000fe20000201400 */
[----:B------:R-:W-:Y:S01]  /*38e0*/  FADD R22, R22, -1 ;  /* 0xbf80000016167421 */ /* 0x000fe20000000000 */
[----:B------:R-:W-:Y:S01]  /*38f0*/  FSEL R19, RZ, -23, P3 ;  /* 0xc1b80000ff137808 */ /* 0x000fe20001800000 */
[----:B------:R-:W-:Y:S01]  /*3900*/  FADD R20, R20, -1 ;  /* 0xbf80000014147421 */ /* 0x000fe20000000000 */
[----:B------:R-:W-:Y:S01]  /*3910*/  I2FP.F32.S32 R34, R30 ;  /* 0x0000001e00227245 */ /* 0x000fe20000201400 */
[----:B------:R-:W-:Y:S01]  /*3920*/  FFMA R16, R23, 1.1920928955078125e-07, R16 ;  /* 0x3400000017107823 */ /* 0x000fe20000000010 */
[-C--:B------:R-:W-:Y:S01]  /*3930*/  FFMA R23, R22, -R9.reuse, 0.14084610342979431152 ;  /* 0x3e1039f616177423 */ /* 0x080fe20000000809 */
[----:B------:R-:W-:Y:S01]  /*3940*/  FFMA R29, R20, -R9, 0.14084610342979431152 ;  /* 0x3e1039f6141d7423 */ /* 0x000fe20000000809 */
[----:B------:R-:W-:Y:S01]  /*3950*/  FFMA R21, R4, R21, 0.13980610668659210205 ;  /* 0x3e0f295504157423 */ /* 0x000fe20000000015 */
[----:B------:R-:W-:Y:S01]  /*3960*/  FFMA R18, R34, 1.1920928955078125e-07, R19 ;  /* 0x3400000022127823 */ /* 0x000fe20000000013 */
[----:B------:R-:W-:Y:S01]  /*3970*/  FFMA R19, R28, -R9, 0.14084610342979431152 ;  /* 0x3e1039f61c137423 */ /* 0x000fe20000000809 */
[----:B------:R-:W-:Y:S01]  /*3980*/  FFMA R23, R22, R23, -0.12148627638816833496 ;  /* 0xbdf8cdcc16177423 */ /* 0x000fe20000000017 */
[----:B------:R-:W-:Y:S01]  /*3990*/  FFMA R29, R20, R29, -0.12148627638816833496 ;  /* 0xbdf8cdcc141d7423 */ /* 0x000fe2000000001d */
[----:B------:R-:W-:Y:S01]  /*39a0*/  FFMA R21, R4, R21, -0.16684235632419586182 ;  /* 0xbe2ad8b904157423 */ /* 0x000fe20000000015 */
[----:B------:R-:W-:Y:S01]  /*39b0*/  FFMA R19, R28, R19, -0.12148627638816833496 ;  /* 0xbdf8cdcc1c137423 */ /* 0x000fe20000000013 */
[----:B------:R-:W-:Y:S01]  /*39c0*/  FFMA R23, R22, R23, 0.13980610668659210205 ;  /* 0x3e0f295516177423 */ /* 0x000fe20000000017 */
[----:B------:R-:W-:Y:S01]  /*39d0*/  FFMA R29, R20, R29, 0.13980610668659210205 ;  /* 0x3e0f2955141d7423 */ /* 0x000fe2000000001d */
[----:B------:R-:W-:Y:S01]  /*39e0*/  FFMA R21, R4, R21, 0.20012299716472625732 ;  /* 0x3e4ced0b04157423 */ /* 0x000fe20000000015 */
[----:B------:R-:W-:Y:S01]  /*39f0*/  FFMA R19, R28, R19, 0.13980610668659210205 ;  /* 0x3e0f29551c137423 */ /* 0x000fe20000000013 */
[----:B------:R-:W-:Y:S01]  /*3a00*/  FFMA R23, R22, R23, -0.16684235632419586182 ;  /* 0xbe2ad8b916177423 */ /* 0x000fe20000000017 */
[----:B------:R-:W-:Y:S01]  /*3a10*/  FFMA R29, R20, R29, -0.16684235632419586182 ;  /* 0xbe2ad8b9141d7423 */ /* 0x000fe2000000001d */
[----:B------:R-:W-:Y:S01]  /*3a20*/  FFMA R21, R4, R21, -0.24999669194221496582 ;  /* 0xbe7fff2204157423 */ /* 0x000fe20000000015 */
[----:B------:R-:W-:Y:S01]  /*3a30*/  FFMA R19, R28, R19, -0.16684235632419586182 ;  /* 0xbe2ad8b91c137423 */ /* 0x000fe20000000013 */
[----:B------:R-:W-:Y:S01]  /*3a40*/  FFMA R23, R22, R23, 0.20012299716472625732 ;  /* 0x3e4ced0b16177423 */ /* 0x000fe20000000017 */
[----:B------:R-:W-:Y:S01]  /*3a50*/  FFMA R29, R20, R29, 0.20012299716472625732 ;  /* 0x3e4ced0b141d7423 */ /* 0x000fe2000000001d */
[----:B------:R-:W-:Y:S01]  /*3a60*/  FFMA R21, R4, R21, 0.33333182334899902344 ;  /* 0x3eaaaa7804157423 */ /* 0x000fe20000000015 */
[----:B------:R-:W-:Y:S01]  /*3a70*/  FFMA R19, R28, R19, 0.20012299716472625732 ;  /* 0x3e4ced0b1c137423 */ /* 0x000fe20000000013 */
[----:B------:R-:W-:Y:S01]  /*3a80*/  FFMA R23, R22, R23, -0.24999669194221496582 ;  /* 0xbe7fff2216177423 */ /* 0x000fe20000000017 */
[----:B------:R-:W-:Y:S01]  /*3a90*/  FFMA R29, R20, R29, -0.24999669194221496582 ;  /* 0xbe7fff22141d7423 */ /* 0x000fe2000000001d */
[----:B------:R-:W-:Y:S01]  /*3aa0*/  FFMA R21, R4, R21, -0.5 ;  /* 0xbf00000004157423 */ /* 0x000fe20000000015 */
[----:B------:R-:W-:Y:S01]  /*3ab0*/  FFMA R19, R28, R19, -0.24999669194221496582 ;  /* 0xbe7fff221c137423 */ /* 0x000fe20000000013 */
[----:B------:R-:W-:Y:S01]  /*3ac0*/  FFMA R23, R22, R23, 0.33333182334899902344 ;  /* 0x3eaaaa7816177423 */ /* 0x000fe20000000017 */
[----:B------:R-:W-:Y:S01]  /*3ad0*/  FFMA R29, R20, R29, 0.33333182334899902344 ;  /* 0x3eaaaa78141d7423 */ /* 0x000fe2000000001d */
[----:B------:R-:W-:Y:S01]  /*3ae0*/  ISETP.GT.U32.AND P1, PT, R5, 0x7f7fffff, PT ;  /* 0x7f7fffff0500780c */ /* 0x000fe20003f24070 */
[----:B------:R-:W-:Y:S01]  /*3af0*/  FFMA R19, R28, R19, 0.33333182334899902344 ;  /* 0x3eaaaa781c137423 */ /* 0x000fe20000000013 */
[----:B------:R-:W-:Y:S01]  /*3b00*/  ISETP.GT.U32.AND P4, PT, R7, 0x7f7fffff, PT ;  /* 0x7f7fffff0700780c */ /* 0x000fe20003f84070 */
[----:B------:R-:W-:Y:S01]  /*3b10*/  FFMA R23, R22, R23, -0.5 ;  /* 0xbf00000016177423 */ /* 0x000fe20000000017 */
[----:B------:R-:W-:Y:S01]  /*3b20*/  FFMA R29, R20, R29, -0.5 ;  /* 0xbf000000141d7423 */ /* 0x000fe2000000001d */
[----:B------:R-:W-:Y:S01]  /*3b30*/  FFMA R19, R28, R19, -0.5 ;  /* 0xbf0000001c137423 */ /* 0x000fe20000000013 */
[----:B------:R-:W-:Y:S01]  /*3b40*/  ISETP.GT.U32.AND P3, PT, R17, 0x7f7fffff, PT ;  /* 0x7f7fffff1100780c */ /* 0x000fe20003f64070 */
[----:B------:R-:W-:Y:S01]  /*3b50*/  FMUL R21, R4, R21 ;  /* 0x0000001504157220 */ /* 0x000fe20000400000 */
[----:B------:R-:W-:Y:S01]  /*3b60*/  ISETP.GT.U32.AND P2, PT, R15, 0x7f7fffff, PT ;  /* 0x7f7fffff0f00780c */ /* 0x000fe20003f44070 */
[----:B------:R-:W-:Y:S01]  /*3b70*/  FMUL R19, R28, R19 ;  /* 0x000000131c137220 */ /* 0x000fe20000400000 */
[----:B------:R-:W-:Y:S01]  /*3b80*/  FMUL R23, R22, R23 ;  /* 0x0000001716177220 */ /* 0x000fe20000400000 */
[----:B------:R-:W-:Y:S01]  /*3b90*/  FMUL R29, R20, R29 ;  /* 0x0000001d141d7220 */ /* 0x000fe20000400000 */
[----:B------:R-:W-:Y:S01]  /*3ba0*/  FFMA R21, R4, R21, R4 ;  /* 0x0000001504157223 */ /* 0x000fe20000000004 */
[----:B------:R-:W-:Y:S01]  /*3bb0*/  FFMA R19, R28, R19, R28 ;  /* 0x000000131c137223 */ /* 0x000fe2000000001c */
[----:B------:R-:W-:Y:S01]  /*3bc0*/  FFMA R23, R22, R23, R22 ;  /* 0x0000001716177223 */ /* 0x000fe20000000016 */
[----:B------:R-:W-:Y:S01]  /*3bd0*/  FFMA R29, R20, R29, R20 ;  /* 0x0000001d141d7223 */ /* 0x000fe20000000014 */
[----:B------:R-:W-:Y:S01]  /*3be0*/  FFMA R6, R6, 0.69314718246459960938, R21 ;  /* 0x3f31721806067823 */ /* 0x000fe20000000015 */
[CC--:B------:R-:W-:Y:S01]  /*3bf0*/  @P1 FFMA R6, R5.reuse, R10.reuse, +INF ;  /* 0x7f80000005061423 */ /* 0x0c0fe2000000000a */
[----:B------:R-:W-:Y:S01]  /*3c00*/  FFMA R16, R16, 0.69314718246459960938, R19 ;  /* 0x3f31721810107823 */ /* 0x000fe20000000013 */
[----:B------:R-:W-:Y:S01]  /*3c10*/  FFMA R14, R14, 0.69314718246459960938, R23 ;  /* 0x3f3172180e0e7823 */ /* 0x000fe20000000017 */
[----:B------:R-:W-:Y:S01]  /*3c20*/  FFMA R18, R18, 0.69314718246459960938, R29 ;  /* 0x3f31721812127823 */ /* 0x000fe2000000001d */
[----:B------:R-:W-:Y:S01]  /*3c30*/  FSETP.NEU.AND P0, PT, R5, RZ, PT ;  /* 0x000000ff0500720b */ /* 0x000fe20003f0d000 */
[-C--:B------:R-:W-:Y:S01]  /*3c40*/  @P4 FFMA R16, R7, R10.reuse, +INF ;  /* 0x7f80000007104423 */ /* 0x080fe2000000000a */
[-C--:B------:R-:W-:Y:S01]  /*3c50*/  @P3 FFMA R14, R17, R10.reuse, +INF ;  /* 0x7f800000110e3423 */ /* 0x080fe2000000000a */
[----:B------:R-:W-:Y:S01]  /*3c60*/  @P2 FFMA R18, R15, R10, +INF ;  /* 0x7f8000000f122423 */ /* 0x000fe2000000000a */
[----:B------:R-:W-:-:S02]  /*3c70*/  FSETP.NEU.AND P1, PT, R7, RZ, PT ;  /* 0x000000ff0700720b */ /* 0x000fc40003f2d000 */
[----:B------:R-:W-:Y:S02]  /*3c80*/  FSETP.NEU.AND P4, PT, R17, RZ, PT ;  /* 0x000000ff1100720b */ /* 0x000fe40003f8d000 */
[----:B------:R-:W-:Y:S02]  /*3c90*/  FSETP.NEU.AND P2, PT, R15, RZ, PT ;  /* 0x000000ff0f00720b */ /* 0x000fe40003f4d000 */
[----:B------:R-:W-:Y:S02]  /*3ca0*/  FSEL R4, R6, -INF , P0 ;  /* 0xff80000006047808 */ /* 0x000fe40000000000 */
[----:B------:R-:W-:Y:S02]  /*3cb0*/  FSEL R16, R16, -INF , P1 ;  /* 0xff80000010107808 */ /* 0x000fe40000800000 */
[----:B------:R-:W-:Y:S01]  /*3cc0*/  FSEL R6, R14, -INF , P4 ;  /* 0xff8000000e067808 */ /* 0x000fe20002000000 */
[C---:B------:R-:W-:Y:S01]  /*3cd0*/  FADD R4, R11.reuse, -R4 ;  /* 0x800000040b047221 */ /* 0x040fe20000000000 */
[----:B------:R-:W-:Y:S01]  /*3ce0*/  FSEL R18, R18, -INF , P2 ;  /* 0xff80000012127808 */ /* 0x000fe20001000000 */
[----:B------:R-:W-:Y:S01]  /*3cf0*/  FADD R5, R11, -R16 ;  /* 0x800000100b057221 */ /* 0x000fe20000000000 */
[----:B------:R-:W-:Y:S01]  /*3d00*/  LEA R14, R13, R1, 0x2 ;  /* 0x000000010d0e7211 */ /* 0x000fe200078e10ff */
[----:B------:R-:W-:Y:S01]  /*3d10*/  FADD R6, R11, -R6 ;  /* 0x800000060b067221 */ /* 0x000fe20000000000 */
[----:B------:R-:W-:Y:S01]  /*3d20*/  IADD3 R13, PT, PT, R13, 0x4, RZ ;  /* 0x000000040d0d7810 */ /* 0x000fe20007ffe0ff */
[----:B------:R-:W-:Y:S01]  /*3d30*/  FADD R7, R11, -R18 ;  /* 0x800000120b077221 */ /* 0x000fe20000000000 */
[----:B------:R-:W-:-:S02]  /*3d40*/  FADD R16, R4, R31 ;  /* 0x0000001f04107221 */ /* 0x000fc40000000000 */
[----:B------:R-:W-:Y:S02]  /*3d50*/  ISETP.NE.AND P0, PT, R13, R12, PT ;  /* 0x0000000c0d00720c */ /* 0x000fe40003f05270 */
[----:B------:R0:W-:Y:S01]  /*3d60*/  STL.128 [R14], R4 ;  /* 0x000000040e007387 */ /* 0x0001e20000100c00 */
[----:B------:R-:W-:-:S04]  /*3d70*/  FADD R15, R16, R5 ;  /* 0x00000005100f7221 */ /* 0x000fc80000000000 */
[----:B------:R-:W-:-:S04]  /*3d80*/  FADD R16, R15, R6 ;  /* 0x000000060f107221 */ /* 0x000fc80000000000 */
[----:B------:R-:W-:Y:S02]  /*3d90*/  FADD R31, R16, R7 ;  /* 0x00000007101f7221 */ /* 0x000fe40000000000 */
[----:B------:R-:W-:Y:S05]  /*3da0*/  @P0 BRA `(.L_x_223) ;  /* 0xfffffff800200947 */ /* 0x000fea000383ffff */
.L_x_222:
[----:B------:R-:W-:Y:S05]  /*3db0*/  BRA.U !UP2, `(.L_x_221) ;  /* 0x000000010a8c7547 */ /* 0x000fea000b800000 */
[----:B------:R-:W-:-:S05]  /*3dc0*/  UMOV UR4, URZ ;  /* 0x000000ff00047c82 */ /* 0x000fca0008000000 */
.L_x_224:
[----:B0-----:R-:W-:Y:S01]  /*3dd0*/  I2FP.F32.U32 R4, R12 ;  /* 0x0000000c00047245 */ /* 0x001fe20000201000 */
[----:B------:R-:W-:-:S04]  /*3de0*/  UIADD3 UR4, UPT, UPT, UR4, 0x1, URZ ;  /* 0x0000000104047890 */ /* 0x000fc8000fffe0ff */
[----:B------:R-:W-:Y:S01]  /*3df0*/  FADD R5, R4, 1 ;  /* 0x3f80000004057421 */ /* 0x000fe20000000000 */
[----:B------:R-:W-:-:S04]  /*3e00*/  UISETP.NE.AND UP1, UPT, UR4, UR7, UPT ;  /* 0x000000070400728c */ /* 0x000fc8000bf25270 */
        /* <DEDUP_REMOVED lines=19> */
[----:B------:R-:W-:-:S04]  /*3f40*/  FFMA R13, R14, R13, R14 ;  /* 0x0000000d0e0d7223 */ /* 0x000fc8000000000e */
[----:B------:R-:W-:Y:S01]  /*3f50*/  FFMA R4, R4, 0.69314718246459960938, R13 ;  /* 0x3f31721804047823 */ /* 0x000fe2000000000d */
[C---:B------:R-:W-:Y:S01]  /*3f60*/  @P0 FFMA R4, R5.reuse, R10, +INF ;  /* 0x7f80000005040423 */ /* 0x040fe2000000000a */
[----:B------:R-:W-:Y:S02]  /*3f70*/  FSETP.NEU.AND P0, PT, R5, RZ, PT ;  /* 0x000000ff0500720b */ /* 0x000fe40003f0d000 */
[----:B------:R-:W-:Y:S02]  /*3f80*/  LEA R5, R12, R1, 0x2 ;  /* 0x000000010c057211 */ /* 0x000fe400078e10ff */
[----:B------:R-:W-:Y:S02]  /*3f90*/  FSEL R4, R4, -INF , P0 ;  /* 0xff80000004047808 */ /* 0x000fe40000000000 */
[----:B------:R-:W-:-:S03]  /*3fa0*/  IADD3 R12, PT, PT, R12, 0x1, RZ ;  /* 0x000000010c0c7810 */ /* 0x000fc60007ffe0ff */
[----:B------:R-:W-:-:S04]  /*3fb0*/  FADD R4, R11, -R4 ;  /* 0x800000040b047221 */ /* 0x000fc80000000000 */
[----:B------:R-:W-:Y:S01]  /*3fc0*/  FADD R31, R4, R31 ;  /* 0x0000001f041f7221 */ /* 0x000fe20000000000 */
[----:B------:R0:W-:Y:S01]  /*3fd0*/  STL [R5], R4 ;  /* 0x0000000405007387 */ /* 0x0001e20000100800 */
[----:B------:R-:W-:Y:S05]  /*3fe0*/  BRA.U UP1, `(.L_x_224) ;  /* 0xfffffffd01787547 */ /* 0x000fea000b83ffff */
.L_x_221:
[----:B------:R-:W-:Y:S05]  /*3ff0*/  BRA.U !UP0, `(.L_x_225) ;  /* 0x0000001d08147547 */ /* 0x000fea000b800000 */
[----:B------:R-:W-:Y:S01]  /*4000*/  UISETP.GE.U32.AND UP0, UPT, UR6, 0x10, UPT ;  /* 0x000000100600788c */ /* 0x000fe2000bf06070 */
[----:B------:R-:W-:Y:S01]  /*4010*/  HFMA2 R29, -RZ, RZ, 0, 0 ;  /* 0x00000000ff1d7431 */ /* 0x000fe200000001ff */
[----:B------:R-:W-:-:S07]  /*4020*/  ULOP3.LUT UR7, UR6, 0xf, URZ, 0xc0, !UPT ;  /* 0x0000000f06077892 */ /* 0x000fce000f8ec0ff */
[----:B------:R-:W-:Y:S05]  /*4030*/  BRA.U !UP0, `(.L_x_226) ;  /* 0x0000000d08b47547 */ /* 0x000fea000b800000 */
[----:B------:R-:W-:Y:S01]  /*4040*/  ULOP3.LUT UR4, UR6, 0x7ffffff0, URZ, 0xc0, !UPT ;  /* 0x7ffffff006047892 */ /* 0x000fe2000f8ec0ff */
[----:B------:R-:W-:-:S05]  /*4050*/  MOV R28, RZ ;  /* 0x000000ff001c7202 */ /* 0x000fca0000000f00 */
[----:B------:R-:W-:-:S07]  /*4060*/  MOV R29, UR4 ;  /* 0x00000004001d7c02 */ /* 0x000fce0008000f00 */
.L_x_259:
[----:B------:R-:W-:-:S05]  /*4070*/  LEA R23, R28, R1, 0x2 ;  /* 0x000000011c177211 */ /* 0x000fca00078e10ff */
[----:B0-234-:R-:W2:Y:S01]  /*4080*/  LDL.128 R4, [R23] ;  /* 0x0000000017047983 */ /* 0x01dea20000100c00 */
[----:B------:R-:W0:Y:S01]  /*4090*/  MUFU.RCP R10, R31 ;  /* 0x0000001f000a7308 */ /* 0x000e220000001000 */
[----:B------:R-:W-:Y:S01]  /*40a0*/  BSSY.RECONVERGENT B2, `(.L_x_227) ;  /* 0x000000c000027945 */ /* 0x000fe20003800200 */
[----:B0-----:R-:W-:-:S04]  /*40b0*/  FFMA R9, R10, -R31, 1 ;  /* 0x3f8000000a097423 */ /* 0x001fc8000000081f */
[----:B------:R-:W-:Y:S02]  /*40c0*/  FFMA R9, R10, R9, R10 ;  /* 0x000000090a097223 */ /* 0x000fe4000000000a */
[----:B--2---:R-:W0:Y:S02]  /*40d0*/  FCHK P0, R4, R31 ;  /* 0x0000001f04007302 */ /* 0x004e240000000000 */
[----:B------:R-:W-:-:S04]  /*40e0*/  FFMA R12, R4, R9, RZ ;  /* 0x00000009040c7223 */ /* 0x000fc800000000ff */
[----:B------:R-:W-:-:S04]  /*40f0*/  FFMA R10, R12, -R31, R4 ;  /* 0x8000001f0c0a7223 */ /* 0x000fc80000000004 */
[----:B------:R-:W-:Y:S01]  /*4100*/  FFMA R12, R9, R10, R12 ;  /* 0x0000000a090c7223 */ /* 0x000fe2000000000c */
[----:B0-----:R-:W-:Y:S06]  /*4110*/  @!P0 BRA `(.L_x_228) ;  /* 0x0000000000108947 */ /* 0x001fec0003800000 */
[----:B------:R-:W-:Y:S02]  /*4120*/  MOV R19, R4 ;  /* 0x0000000400137202 */ /* 0x000fe40000000f00 */
[----:B------:R-:W-:-:S07]  /*4130*/  MOV R4, 0x4150 ;  /* 0x0000415000047802 */ /* 0x000fce0000000f00 */
[----:B-1---5:R-:W-:Y:S05]  /*4140*/  CALL.REL.NOINC `($__internal_6_$__cuda_sm3x_div_rn_noftz_f32_slowpath) ;  /* 0x0000007c00207944 */ /* 0x022fea0003c00000 */
[----:B------:R-:W-:-:S07]  /*4150*/  MOV R12, R15 ;  /* 0x0000000f000c7202 */ /* 0x000fce0000000f00 */
.L_x_228:
[----:B------:R-:W-:Y:S05]  /*4160*/  BSYNC.RECONVERGENT B2 ;  /* 0x0000000000027941 */ /* 0x000fea0003800200 */
.L_x_227:
[----:B------:R-:W0:Y:S01]  /*4170*/  MUFU.RCP R4, R31 ;  /* 0x0000001f00047308 */ /* 0x000e220000001000 */
[----:B------:R-:W-:Y:S07]  /*4180*/  BSSY.RECONVERGENT B2, `(.L_x_229) ;  /* 0x000000c000027945 */ /* 0x000fee0003800200 */
[----:B------:R-:W2:Y:S01]  /*4190*/  FCHK P0, R5, R31 ;  /* 0x0000001f05007302 */ /* 0x000ea20000000000 */
[----:B0-----:R-:W-:-:S04]  /*41a0*/  FFMA R9, R4, -R31, 1 ;  /* 0x3f80000004097423 */ /* 0x001fc8000000081f */
[----:B------:R-:W-:-:S04]  /*41b0*/  FFMA R9, R4, R9, R4 ;  /* 0x0000000904097223 */ /* 0x000fc80000000004 */
[----:B------:R-:W-:-:S04]  /*41c0*/  FFMA R4, R5, R9, RZ ;  /* 0x0000000905047223 */ /* 0x000fc800000000ff */
[----:B------:R-:W-:-:S04]  /*41d0*/  FFMA R13, R4, -R31, R5 ;  /* 0x8000001f040d7223 */ /* 0x000fc80000000005 */
[----:B------:R-:W-:Y:S01]  /*41e0*/  FFMA R13, R9, R13, R4 ;  /* 0x0000000d090d7223 */ /* 0x000fe20000000004 */
[----:B--2---:R-:W-:Y:S06]  /*41f0*/  @!P0 BRA `(.L_x_230) ;  /* 0x0000000000108947 */ /* 0x004fec0003800000 */
[----:B------:R-:W-:Y:S02]  /*4200*/  MOV R19, R5 ;  /* 0x0000000500137202 */ /* 0x000fe40000000f00 */
[----:B------:R-:W-:-:S07]  /*4210*/  MOV R4, 0x4230 ;  /* 0x0000423000047802 */ /* 0x000fce0000000f00 */
[----:B-1---5:R-:W-:Y:S05]  /*4220*/  CALL.REL.NOINC `($__internal_6_$__cuda_sm3x_div_rn_noftz_f32_slowpath) ;  /* 0x0000007800e87944 */ /* 0x022fea0003c00000 */
[----:B------:R-:W-:-:S07]  /*4230*/  MOV R13, R15 ;  /* 0x0000000f000d7202 */ /* 0x000fce0000000f00 */
.L_x_230:
[----:B------:R-:W-:Y:S05]  /*4240*/  BSYNC.RECONVERGENT B2 ;  /* 0x0000000000027941 */ /* 0x000fea0003800200 */
.L_x_229:
        /* <DEDUP_REMOVED lines=13> */
.L_x_232:
[----:B------:R-:W-:Y:S05]  /*4320*/  BSYNC.RECONVERGENT B2 ;  /* 0x0000000000027941 */ /* 0x000fea0003800200 */
.L_x_231:
[----:B------:R-:W0:Y:S01]  /*4330*/  MUFU.RCP R4, R31 ;  /* 0x0000001f00047308 */ /* 0x000e220000001000 */
[----:B------:R-:W-:Y:S07]  /*4340*/  BSSY.RECONVERGENT B2, `(.L_x_233) ;  /* 0x000000b000027945 */ /* 0x000fee0003800200 */
[----:B------:R-:W2:Y:S01]  /*4350*/  FCHK P0, R7, R31 ;  /* 0x0000001f07007302 */ /* 0x000ea20000000000 */
[----:B0-----:R-:W-:-:S04]  /*4360*/  FFMA R5, R4, -R31, 1 ;  /* 0x3f80000004057423 */ /* 0x001fc8000000081f */
[----:B------:R-:W-:-:S04]  /*4370*/  FFMA R5, R4, R5, R4 ;  /* 0x0000000504057223 */ /* 0x000fc80000000004 */
[----:B------:R-:W-:-:S04]  /*4380*/  FFMA R4, R7, R5, RZ ;  /* 0x0000000507047223 */ /* 0x000fc800000000ff */
[----:B-----5:R-:W-:-:S04]  /*4390*/  FFMA R15, R4, -R31, R7 ;  /* 0x8000001f040f7223 */ /* 0x020fc80000000007 */
[----:B------:R-:W-:Y:S01]  /*43a0*/  FFMA R15, R5, R15, R4 ;  /* 0x0000000f050f7223 */ /* 0x000fe20000000004 */
[----:B--2---:R-:W-:Y:S06]  /*43b0*/  @!P0 BRA `(.L_x_234) ;  /* 0x00000000000c8947 */ /* 0x004fec0003800000 */
[----:B------:R-:W-:Y:S02]  /*43c0*/  MOV R19, R7 ;  /* 0x0000000700137202 */ /* 0x000fe40000000f00 */
[----:B------:R-:W-:-:S07]  /*43d0*/  MOV R4, 0x43f0 ;  /* 0x000043f000047802 */ /* 0x000fce0000000f00 */
[----:B-1----:R-:W-:Y:S05]  /*43e0*/  CALL.REL.NOINC `($__internal_6_$__cuda_sm3x_div_rn_noftz_f32_slowpath) ;  /* 0x0000007800787944 */ /* 0x002fea0003c00000 */
.L_x_234:
[----:B------:R-:W-:Y:S05]  /*43f0*/  BSYNC.RECONVERGENT B2 ;  /* 0x0000000000027941 */ /* 0x000fea0003800200 */
.L_x_233:
[----:B------:R-:W2:Y:S01]  /*4400*/  LDL.128 R4, [R23+0x10] ;  /* 0x0000100017047983 */ /* 0x000ea20000100c00 */
[----:B------:R-:W0:Y:S01]  /*4410*/  MUFU.RCP R10, R31 ;  /* 0x0000001f000a7308 */ /* 0x000e220000001000 */
[----:B------:R-:W-:Y:S02]  /*4420*/  BSSY.RECONVERGENT B2, `(.L_x_235) ;  /* 0x000000d000027945 */ /* 0x000fe40003800200 */
[----:B------:R3:W-:Y:S01]  /*4430*/  STL.128 [R23], R12 ;  /* 0x0000000c17007387 */ /* 0x0007e20000100c00 */
[----:B0-----:R-:W-:-:S04]  /*4440*/  FFMA R9, R10, -R31, 1 ;  /* 0x3f8000000a097423 */ /* 0x001fc8000000081f */
[----:B------:R-:W-:Y:S01]  /*4450*/  FFMA R9, R10, R9, R10 ;  /* 0x000000090a097223 */ /* 0x000fe2000000000a */
[----:B--2---:R-:W0:Y:S03]  /*4460*/  FCHK P0, R4, R31 ;  /* 0x0000001f04007302 */ /* 0x004e260000000000 */
[----:B------:R-:W-:-:S04]  /*4470*/  FFMA R11, R9, R4, RZ ;  /* 0x00000004090b7223 */ /* 0x000fc800000000ff */
[----:B-1----:R-:W-:-:S04]  /*4480*/  FFMA R16, R11, -R31, R4 ;  /* 0x8000001f0b107223 */ /* 0x002fc80000000004 */
[----:B------:R-:W-:Y:S01]  /*4490*/  FFMA R16, R9, R16, R11 ;  /* 0x0000001009107223 */ /* 0x000fe2000000000b */
[----:B0--3--:R-:W-:Y:S06]  /*44a0*/  @!P0 BRA `(.L_x_236) ;  /* 0x0000000000108947 */ /* 0x009fec0003800000 */
[----:B------:R-:W-:Y:S02]  /*44b0*/  MOV R19, R4 ;  /* 0x0000000400137202 */ /* 0x000fe40000000f00 */
[----:B------:R-:W-:-:S07]  /*44c0*/  MOV R4, 0x44e0 ;  /* 0x000044e000047802 */ /* 0x000fce0000000f00 */
[----:B------:R-:W-:Y:S05]  /*44d0*/  CALL.REL.NOINC `($__internal_6_$__cuda_sm3x_div_rn_noftz_f32_slowpath) ;  /* 0x00000078003c7944 */ /* 0x000fea0003c00000 */
[----:B------:R-:W-:-:S07]  /*44e0*/  MOV R16, R15 ;  /* 0x0000000f00107202 */ /* 0x000fce0000000f00 */
.L_x_236:
[----:B------:R-:W-:Y:S05]  /*44f0*/  BSYNC.RECONVERGENT B2 ;  /* 0x0000000000027941 */ /* 0x000fea0003800200 */
.L_x_235:
[----:B------:R-:W0:Y:S01]  /*4500*/  MUFU.RCP R4, R31 ;  /* 0x0000001f00047308 */ /* 0x000e220000001000 */
[----:B------:R-:W-:Y:S07]  /*4510*/  BSSY.RECONVERGENT B2, `(.L_x_237) ;  /* 0x000000c000027945 */ /* 0x000fee0003800200 */
[----:B------:R-:W1:Y:S01]  /*4520*/  FCHK P0, R5, R31 ;  /* 0x0000001f05007302 */ /* 0x000e620000000000 */
[----:B0-----:R-:W-:-:S04]  /*4530*/  FFMA R9, R4, -R31, 1 ;  /* 0x3f80000004097423 */ /* 0x001fc8000000081f */
[----:B------:R-:W-:-:S04]  /*4540*/  FFMA R4, R4, R9, R4 ;  /* 0x0000000904047223 */ /* 0x000fc80000000004 */
[----:B------:R-:W-:-:S04]  /*4550*/  FFMA R10, R4, R5, RZ ;  /* 0x00000005040a7223 */ /* 0x000fc800000000ff */
[----:B------:R-:W-:-:S04]  /*4560*/  FFMA R17, R10, -R31, R5 ;  /* 0x8000001f0a117223 */ /* 0x000fc80000000005 */
[----:B------:R-:W-:Y:S01]  /*4570*/  FFMA R17, R4, R17, R10 ;  /* 0x0000001104117223 */ /* 0x000fe2000000000a */
[----:B-1----:R-:W-:Y:S06]  /*4580*/  @!P0 BRA `(.L_x_238) ;  /* 0x0000000000108947 */ /* 0x002fec0003800000 */
[----:B------:R-:W-:Y:S02]  /*4590*/  MOV R19, R5 ;  /* 0x0000000500137202 */ /* 0x000fe40000000f00 */
[----:B------:R-:W-:-:S07]  /*45a0*/  MOV R4, 0x45c0 ;  /* 0x000045c000047802 */ /* 0x000fce0000000f00 */
[----:B------:R-:W-:Y:S05]  /*45b0*/  CALL.REL.NOINC `($__internal_6_$__cuda_sm3x_div_rn_noftz_f32_slowpath) ;  /* 0x0000007800047944 */ /* 0x000fea0003c00000 */
[----:B------:R-:W-:-:S07]  /*45c0*/  MOV R17, R15 ;  /* 0x0000000f00117202 */ /* 0x000fce0000000f00 */
.L_x_238:
[----:B------:R-:W-:Y:S05]  /*45d0*/  BSYNC.RECONVERGENT B2 ;  /* 0x0000000000027941 */ /* 0x000fea0003800200 */
.L_x_237:
        /* <DEDUP_REMOVED lines=13> */
.L_x_240:
[----:B------:R-:W-:Y:S05]  /*46b0*/  BSYNC.RECONVERGENT B2 ;  /* 0x0000000000027941 */ /* 0x000fea0003800200 */
.L_x_239:
        /* <DEDUP_REMOVED lines=13> */
.L_x_242:
[----:B------:R-:W-:Y:S05]  /*4790*/  BSYNC.RECONVERGENT B2 ;  /* 0x0000000000027941 */ /* 0x000fea0003800200 */
.L_x_241:
[----:B------:R-:W2:Y:S01]  /*47a0*/  LDL.128 R4, [R23+0x20] ;  /* 0x0000200017047983 */ /* 0x000ea20000100c00 */
[----:B------:R-:W0:Y:S01]  /*47b0*/  MUFU.RCP R10, R31 ;  /* 0x0000001f000a7308 */ /* 0x000e220000001000 */
[----:B------:R-:W-:Y:S02]  /*47c0*/  BSSY.RECONVERGENT B2, `(.L_x_243) ;  /* 0x000000d000027945 */ /* 0x000fe40003800200 */
[----:B------:R1:W-:Y:S01]  /*47d0*/  STL.128 [R23+0x10], R16 ;  /* 0x0000101017007387 */ /* 0x0003e20000100c00 */
[----:B0-----:R-:W-:-:S04]  /*47e0*/  FFMA R9, R10, -R31, 1 ;  /* 0x3f8000000a097423 */ /* 0x001fc8000000081f */
[----:B------:R-:W-:Y:S01]  /*47f0*/  FFMA R9, R10, R9, R10 ;  /* 0x000000090a097223 */ /* 0x000fe2000000000a */
[----:B--2---:R-:W0:Y:S03]  /*4800*/  FCHK P0, R4, R31 ;  /* 0x0000001f04007302 */ /* 0x004e260000000000 */
[----:B------:R-:W-:-:S04]  /*4810*/  FFMA R11, R9, R4, RZ ;  /* 0x00000004090b7223 */ /* 0x000fc800000000ff */
[----:B------:R-:W-:-:S04]  /*4820*/  FFMA R12, R11, -R31, R4 ;  /* 0x8000001f0b0c7223 */ /* 0x000fc80000000004 */
[----:B------:R-:W-:Y:S01]  /*4830*/  FFMA R12, R9, R12, R11 ;  /* 0x0000000c090c7223 */ /* 0x000fe2000000000b */
[----:B01----:R-:W-:Y:S06]  /*4840*/  @!P0 BRA `(.L_x_244) ;  /* 0x0000000000108947 */ /* 0x003fec0003800000 */
[----:B------:R-:W-:Y:S02]  /*4850*/  MOV R19, R4 ;  /* 0x0000000400137202 */ /* 0x000fe40000000f00 */
[----:B------:R-:W-:-:S07]  /*4860*/  MOV R4, 0x4880 ;  /* 0x0000488000047802 */ /* 0x000fce0000000f00 */
[----:B------:R-:W-:Y:S05]  /*4870*/  CALL.REL.NOINC `($__internal_6_$__cuda_sm3x_div_rn_noftz_f32_slowpath) ;  /* 0x0000007400547944 */ /* 0x000fea0003c00000 */
[----:B------:R-:W-:-:S07]  /*4880*/  MOV R12, R15 ;  /* 0x0000000f000c7202 */ /* 0x000fce0000000f00 */
.L_x_244:
[----:B------:R-:W-:Y:S05]  /*4890*/  BSYNC.RECONVERGENT B2 ;  /* 0x0000000000027941 */ /* 0x000fea0003800200 */
.L_x_243:
        /* <DEDUP_REMOVED lines=13> */
.L_x_246:
[----:B------:R-:W-:Y:S05]  /*4970*/  BSYNC.RECONVERGENT B2 ;  /* 0x0000000000027941 */ /* 0x000fea0003800200 */
.L_x_245:
        /* <DEDUP_REMOVED lines=13> */
.L_x_248:
[----:B------:R-:W-:Y:S05]  /*4a50*/  BSYNC.RECONVERGENT B2 ;  /* 0x0000000000027941 */ /* 0x000fea0003800200 */
.L_x_247:
        /* <DEDUP_REMOVED lines=12> */
.L_x_250:
[----:B------:R-:W-:Y:S05]  /*4b20*/  BSYNC.RECONVERGENT B2 ;  /* 0x0000000000027941 */ /* 0x000fea0003800200 */
.L_x_249:
        /* <DEDUP_REMOVED lines=15> */
.L_x_252:
[----:B------:R-:W-:Y:S05]  /*4c20*/  BSYNC.RECONVERGENT B2 ;  /* 0x0000000000027941 */ /* 0x000fea0003800200 */
.L_x_251:
        /* <DEDUP_REMOVED lines=13> */
.L_x_254:
[----:B------:R-:W-:Y:S05]  /*4d00*/  BSYNC.RECONVERGENT B2 ;  /* 0x0000000000027941 */ /* 0x000fea0003800200 */
.L_x_253:
        /* <DEDUP_REMOVED lines=13> */
.L_x_256:
[----:B------:R-:W-:Y:S05]  /*4de0*/  BSYNC.RECONVERGENT B2 ;  /* 0x0000000000027941 */ /* 0x000fea0003800200 */
.L_x_255:
        /* <DEDUP_REMOVED lines=13> */
.L_x_258:
[----:B------:R-:W-:Y:S05]  /*4ec0*/  BSYNC.RECONVERGENT B2 ;  /* 0x0000000000027941 */ /* 0x000fea0003800200 */
.L_x_257:
[----:B------:R0:W-:Y:S01]  /*4ed0*/  STL.128 [R23+0x30], R16 ;  /* 0x0000301017007387 */ /* 0x0001e20000100c00 */
[----:B------:R-:W-:-:S04]  /*4ee0*/  IADD3 R28, PT, PT, R28, 0x10, RZ ;  /* 0x000000101c1c7810 */ /* 0x000fc80007ffe0ff */
[----:B------:R-:W-:-:S13]  /*4ef0*/  ISETP.NE.AND P0, PT, R28, R29, PT ;  /* 0x0000001d1c00720c */ /* 0x000fda0003f05270 */
[----:B0-----:R-:W-:Y:S05]  /*4f00*/  @P0 BRA `(.L_x_259) ;  /* 0xfffffff000580947 */ /* 0x001fea000383ffff */
.L_x_226:
[----:B------:R-:W-:-:S09]  /*4f10*/  UISETP.NE.AND UP0, UPT, UR7, URZ, UPT ;  /* 0x000000ff0700728c */ /* 0x000fd2000bf05270 */
[----:B------:R-:W-:Y:S05]  /*4f20*/  BRA.U !UP0, `(.L_x_225) ;  /* 0x0000000d08487547 */ /* 0x000fea000b800000 */
[----:B------:R-:W0:Y:S01]  /*4f30*/  LDCU UR4, c[0x0][0x3c8] ;  /* 0x00007900ff0477ac */ /* 0x000e220008000800 */
[----:B------:R-:W-:Y:S02]  /*4f40*/  UISETP.GE.U32.AND UP0, UPT, UR7, 0x8, UPT ;  /* 0x000000080700788c */ /* 0x000fe4000bf06070 */
[----:B0-----:R-:W-:-:S07]  /*4f50*/  ULOP3.LUT UR4, UR4, 0x7, URZ, 0xc0, !UPT ;  /* 0x0000000704047892 */ /* 0x001fce000f8ec0ff */
[----:B------:R-:W-:Y:S05]  /*4f60*/  BRA.U !UP0, `(.L_x_260) ;  /* 0x0000000508d87547 */ /* 0x000fea000b800000 */
[----:B--2---:R-:W-:-:S05]  /*4f70*/  LEA R5, R29, R1, 0x2 ;  /* 0x000000011d057211 */ /* 0x004fca00078e10ff */
[----:B------:R-:W2:Y:S01]  /*4f80*/  LDL R19, [R5] ;  /* 0x0000000005137983 */ /* 0x000ea20000100800 */
[----:B------:R-:W3:Y:S01]  /*4f90*/  MUFU.RCP R4, R31 ;  /* 0x0000001f00047308 */ /* 0x000ee20000001000 */
[----:B------:R-:W-:Y:S01]  /*4fa0*/  BSSY.RECONVERGENT B2, `(.L_x_261) ;  /* 0x000000a000027945 */ /* 0x000fe20003800200 */
[----:B---34-:R-:W-:-:S04]  /*4fb0*/  FFMA R7, R4, -R31, 1 ;  /* 0x3f80000004077423 */ /* 0x018fc8000000081f */
[----:B------:R-:W-:Y:S02]  /*4fc0*/  FFMA R4, R4, R7, R4 ;  /* 0x0000000704047223 */ /* 0x000fe40000000004 */
[----:B--2---:R-:W0:Y:S02]  /*4fd0*/  FCHK P0, R19, R31 ;  /* 0x0000001f13007302 */ /* 0x004e240000000000 */
[----:B------:R-:W-:-:S04]  /*4fe0*/  FFMA R6, R4, R19, RZ ;  /* 0x0000001304067223 */ /* 0x000fc800000000ff */
[----:B------:R-:W-:-:S04]  /*4ff0*/  FFMA R7, R6, -R31, R19 ;  /* 0x8000001f06077223 */ /* 0x000fc80000000013 */
[----:B-----5:R-:W-:Y:S01]  /*5000*/  FFMA R15, R4, R7, R6 ;  /* 0x00000007040f7223 */ /* 0x020fe20000000006 */
[----:B0-----:R-:W-:Y:S06]  /*5010*/  @!P0 BRA `(.L_x_262) ;  /* 0x0000000000088947 */ /* 0x001fec0003800000 */
[----:B------:R-:W-:-:S07]  /*5020*/  MOV R4, 0x5040 ;  /* 0x0000504000047802 */ /* 0x000fce0000000f00 */
[----:B-1----:R-:W-:Y:S05]  /*5030*/  CALL.REL.NOINC `($__internal_6_$__cuda_sm3x_div_rn_noftz_f32_slowpath) ;  /* 0x0000006c00647944 */ /* 0x002fea0003c00000 */
.L_x_262:
[----:B------:R-:W-:Y:S05]  /*5040*/  BSYNC.RECONVERGENT B2 ;  /* 0x0000000000027941 */ /* 0x000fea0003800200 */
.L_x_261:
[----:B------:R-:W2:Y:S01]  /*5050*/  LDL R19, [R5+0x4] ;  /* 0x0000040005137983 */ /* 0x000ea20000100800 */
[----:B------:R-:W0:Y:S01]  /*5060*/  MUFU.RCP R4, R31 ;  /* 0x0000001f00047308 */ /* 0x000e220000001000 */
[----:B------:R-:W-:Y:S02]  /*5070*/  BSSY.RECONVERGENT B2, `(.L_x_263) ;  /* 0x000000c000027945 */ /* 0x000fe40003800200 */
[----:B------:R3:W-:Y:S01]  /*5080*/  STL [R5], R15 ;  /* 0x0000000f05007387 */ /* 0x0007e20000100800 */
[----:B0-----:R-:W-:-:S04]  /*5090*/  FFMA R7, R4, -R31, 1 ;  /* 0x3f80000004077423 */ /* 0x001fc8000000081f */
[----:B------:R-:W-:Y:S01]  /*50a0*/  FFMA R4, R4, R7, R4 ;  /* 0x0000000704047223 */ /* 0x000fe20000000004 */
[----:B--2---:R-:W0:Y:S03]  /*50b0*/  FCHK P0, R19, R31 ;  /* 0x0000001f13007302 */ /* 0x004e260000000000 */
[----:B------:R-:W-:-:S04]  /*50c0*/  FFMA R6, R4, R19, RZ ;  /* 0x0000001304067223 */ /* 0x000fc800000000ff */
[----:B------:R-:W-:-:S04]  /*50d0*/  FFMA R7, R6, -R31, R19 ;  /* 0x8000001f06077223 */ /* 0x000fc80000000013 */
[----:B------:R-:W-:Y:S01]  /*50e0*/  FFMA R6, R4, R7, R6 ;  /* 0x0000000704067223 */ /* 0x000fe20000000006 */
[----:B0--3--:R-:W-:Y:S06]  /*50f0*/  @!P0 BRA `(.L_x_264) ;  /* 0x00000000000c8947 */ /* 0x009fec0003800000 */
[----:B------:R-:W-:-:S07]  /*5100*/  MOV R4, 0x5120 ;  /* 0x0000512000047802 */ /* 0x000fce0000000f00 */
[----:B-1----:R-:W-:Y:S05]  /*5110*/  CALL.REL.NOINC `($__internal_6_$__cuda_sm3x_div_rn_noftz_f32_slowpath) ;  /* 0x0000006c002c7944 */ /* 0x002fea0003c00000 */
[----:B------:R-:W-:-:S07]  /*5120*/  MOV R6, R15 ;  /* 0x0000000f00067202 */ /* 0x000fce0000000f00 */
.L_x_264:
[----:B------:R-:W-:Y:S05]  /*5130*/  BSYNC.RECONVERGENT B2 ;  /* 0x0000000000027941 */ /* 0x000fea0003800200 */
.L_x_263:
[----:B------:R-:W2:Y:S01]  /*5140*/  LDL R19, [R5+0x8] ;  /* 0x0000080005137983 */ /* 0x000ea20000100800 */
[----:B------:R-:W0:Y:S01]  /*5150*/  MUFU.RCP R4, R31 ;  /* 0x0000001f00047308 */ /* 0x000e220000001000 */
[----:B------:R-:W-:Y:S02]  /*5160*/  BSSY.RECONVERGENT B2, `(.L_x_265) ;  /* 0x000000b000027945 */ /* 0x000fe40003800200 */
[----:B------:R3:W-:Y:S01]  /*5170*/  STL [R5+0x4], R6 ;  /* 0x0000040605007387 */ /* 0x0007e20000100800 */
        /* <DEDUP_REMOVED lines=9> */
.L_x_266:
[----:B------:R-:W-:Y:S05]  /*5210*/  BSYNC.RECONVERGENT B2 ;  /* 0x0000000000027941 */ /* 0x000fea0003800200 */
.L_x_265:
        /* <DEDUP_REMOVED lines=14> */
.L_x_268:
[----:B------:R-:W-:Y:S05]  /*5300*/  BSYNC.RECONVERGENT B2 ;  /* 0x0000000000027941 */ /* 0x000fea0003800200 */
.L_x_267:
        /* <DEDUP_REMOVED lines=13> */
.L_x_270:
[----:B------:R-:W-:Y:S05]  /*53e0*/  BSYNC.RECONVERGENT B2 ;  /* 0x0000000000027941 */ /* 0x000fea0003800200 */
.L_x_269:
        /* <DEDUP_REMOVED lines=14> */
.L_x_272:
[----:B------:R-:W-:Y:S05]  /*54d0*/  BSYNC.RECONVERGENT B2 ;  /* 0x0000000000027941 */ /* 0x000fea0003800200 */
.L_x_271:
        /* <DEDUP_REMOVED lines=13> */
.L_x_274:
[----:B------:R-:W-:Y:S05]  /*55b0*/  BSYNC.RECONVERGENT B2 ;  /* 0x0000000000027941 */ /* 0x000fea0003800200 */
.L_x_273:
        /* <DEDUP_REMOVED lines=14> */
.L_x_276:
[----:B------:R-:W-:Y:S05]  /*56a0*/  BSYNC.RECONVERGENT B2 ;  /* 0x0000000000027941 */ /* 0x000fea0003800200 */
.L_x_275:
[----:B------:R0:W-:Y:S01]  /*56b0*/  STL [R5+0x1c], R4 ;  /* 0x00001c0405007387 */ /* 0x0001e20000100800 */
[----:B------:R-:W-:-:S07]  /*56c0*/  IADD3 R29, PT, PT, R29, 0x8, RZ ;  /* 0x000000081d1d7810 */ /* 0x000fce0007ffe0ff */
.L_x_260:
        /* <DEDUP_REMOVED lines=19> */
.L_x_279:
[----:B------:R-:W-:Y:S05]  /*5800*/  BSYNC.RECONVERGENT B2 ;  /* 0x0000000000027941 */ /* 0x000fea0003800200 */
.L_x_278:
        /* <DEDUP_REMOVED lines=14> */
.L_x_281:
[----:B------:R-:W-:Y:S05]  /*58f0*/  BSYNC.RECONVERGENT B2 ;  /* 0x0000000000027941 */ /* 0x000fea0003800200 */
.L_x_280:
        /* <DEDUP_REMOVED lines=13> */
.L_x_283:
[----:B------:R-:W-:Y:S05]  /*59d0*/  BSYNC.RECONVERGENT B2 ;  /* 0x0000000000027941 */ /* 0x000fea0003800200 */
.L_x_282:
        /* <DEDUP_REMOVED lines=14> */
.L_x_285:
[----:B------:R-:W-:Y:S05]  /*5ac0*/  BSYNC.RECONVERGENT B2 ;  /* 0x0000000000027941 */ /* 0x000fea0003800200 */
.L_x_284:
[----:B------:R0:W-:Y:S01]  /*5ad0*/  STL [R5+0xc], R4 ;  /* 0x00000c0405007387 */ /* 0x0001e20000100800 */
[----:B------:R-:W-:-:S07]  /*5ae0*/  IADD3 R29, PT, PT, R29, 0x4, RZ ;  /* 0x000000041d1d7810 */ /* 0x000fce0007ffe0ff */
.L_x_277:
[----:B------:R-:W-:-:S09]  /*5af0*/  UISETP.NE.AND UP0, UPT, UR6, URZ, UPT ;  /* 0x000000ff0600728c */ /* 0x000fd2000bf05270 */
[----:B------:R-:W-:Y:S05]  /*5b00*/  BRA.U !UP0, `(.L_x_225) ;  /* 0x0000000108507547 */ /* 0x000fea000b800000 */
[----:B------:R-:W-:-:S05]  /*5b10*/  UMOV UR4, URZ ;  /* 0x000000ff00047c82 */ /* 0x000fca0008000000 */
.L_x_288:
[----:B0-2---:R-:W-:-:S05]  /*5b20*/  LEA R5, R29, R1, 0x2 ;  /* 0x000000011d057211 */ /* 0x005fca00078e10ff */
[----:B------:R-:W2:Y:S01]  /*5b30*/  LDL R19, [R5] ;  /* 0x0000000005137983 */ /* 0x000ea20000100800 */
[----:B------:R-:W3:Y:S01]  /*5b40*/  MUFU.RCP R4, R31 ;  /* 0x0000001f00047308 */ /* 0x000ee20000001000 */
[----:B------:R-:W-:Y:S01]  /*5b50*/  UIADD3 UR4, UPT, UPT, UR4, 0x1, URZ ;  /* 0x0000000104047890 */ /* 0x000fe2000fffe0ff */
[----:B------:R-:W-:Y:S03]  /*5b60*/  BSSY.RECONVERGENT B2, `(.L_x_286) ;  /* 0x000000b000027945 */ /* 0x000fe60003800200 */
[----:B------:R-:W-:Y:S01]  /*5b70*/  UISETP.NE.AND UP0, UPT, UR4, UR6, UPT ;  /* 0x000000060400728c */ /* 0x000fe2000bf05270 */
[----:B---34-:R-:W-:-:S04]  /*5b80*/  FFMA R7, R4, -R31, 1 ;  /* 0x3f80000004077423 */ /* 0x018fc8000000081f */
[----:B------:R-:W-:Y:S01]  /*5b90*/  FFMA R4, R4, R7, R4 ;  /* 0x0000000704047223 */ /* 0x000fe20000000004 */
[----:B--2---:R-:W0:Y:S03]  /*5ba0*/  FCHK P0, R19, R31 ;  /* 0x0000001f13007302 */ /* 0x004e260000000000 */
[----:B------:R-:W-:-:S04]  /*5bb0*/  FFMA R6, R4, R19, RZ ;  /* 0x0000001304067223 */ /* 0x000fc800000000ff */
[----:B------:R-:W-:-:S04]  /*5bc0*/  FFMA R7, R6, -R31, R19 ;  /* 0x8000001f06077223 */ /* 0x000fc80000000013 */
[----:B-----5:R-:W-:Y:S01]  /*5bd0*/  FFMA R15, R4, R7, R6 ;  /* 0x00000007040f7223 */ /* 0x020fe20000000006 */
[----:B0-----:R-:W-:Y:S06]  /*5be0*/  @!P0 BRA `(.L_x_287) ;  /* 0x0000000000088947 */ /* 0x001fec0003800000 */
[----:B------:R-:W-:-:S07]  /*5bf0*/  MOV R4, 0x5c10 ;  /* 0x00005c1000047802 */ /* 0x000fce0000000f00 */
[----:B-1----:R-:W-:Y:S05]  /*5c00*/  CALL.REL.NOINC `($__internal_6_$__cuda_sm3x_div_rn_noftz_f32_slowpath) ;  /* 0x0000006000707944 */ /* 0x002fea0003c00000 */
.L_x_287:
[----:B------:R-:W-:Y:S05]  /*5c10*/  BSYNC.RECONVERGENT B2 ;  /* 0x0000000000027941 */ /* 0x000fea0003800200 */
.L_x_286:
[----:B------:R0:W-:Y:S01]  /*5c20*/  STL [R5], R15 ;  /* 0x0000000f05007387 */ /* 0x0001e20000100800 */
[----:B------:R-:W-:Y:S01]  /*5c30*/  IADD3 R29, PT, PT, R29, 0x1, RZ ;  /* 0x000000011d1d7810 */ /* 0x000fe20007ffe0ff */
[----:B------:R-:W-:Y:S06]  /*5c40*/  BRA.U UP0, `(.L_x_288) ;  /* 0xfffffffd00b47547 */ /* 0x000fec000b83ffff */
.L_x_225:
[----:B0--34-:R-:W0:Y:S01]  /*5c50*/  LDC R7, c[0x0][0x3cc] ;  /* 0x0000f300ff077b82 */ /* 0x019e220000000800 */
[----:B------:R-:W-:Y:S02]  /*5c60*/  IADD3 R23, PT, PT, R1, 0x2000, RZ ;  /* 0x0000200001177810 */ /* 0x000fe40007ffe0ff */
[----:B0-----:R-:W-:-:S13]  /*5c70*/  ISETP.GE.AND P0, PT, R7, 0x1, PT ;  /* 0x000000010700780c */ /* 0x001fda0003f06270 */
[----:B------:R-:W-:Y:S05]  /*5c80*/  @!P0 BRA `(.L_x_289) ;  /* 0x0000002800b48947 */ /* 0x000fea0003800000 */
[----:B--2---:R-:W0:Y:S01]  /*5c90*/  LDC R9, c[0x0][0x3c8] ;  /* 0x0000f200ff097b82 */ /* 0x004e220000000800 */
[----:B------:R-:W-:Y:S02]  /*5ca0*/  IADD3 R4, PT, PT, R7, -0x1, RZ ;  /* 0xffffffff07047810 */ /* 0x000fe40007ffe0ff */
[----:B0-----:R-:W-:-:S13]  /*5cb0*/  ISETP.GE.AND P0, PT, R9, 0x1, PT ;  /* 0x000000010900780c */ /* 0x001fda0003f06270 */
[----:B------:R-:W-:Y:S05]  /*5cc0*/  @!P0 BRA `(.L_x_290) ;  /* 0x0000000400f48947 */ /* 0x000fea0003800000 */
[C---:B------:R-:W-:Y:S01]  /*5cd0*/  LOP3.LUT R35, R9.reuse, 0x7, RZ, 0xc0, !PT ;  /* 0x0000000709237812 */ /* 0x040fe200078ec0ff */
[----:B------:R-:W-:Y:S01]  /*5ce0*/  HFMA2 R22, -RZ, RZ, 0, 0 ;  /* 0x00000000ff167431 */ /* 0x000fe200000001ff */
[----:B------:R-:W-:Y:S02]  /*5cf0*/  LOP3.LUT R37, R9, 0x3, RZ, 0xc0, !PT ;  /* 0x0000000309257812 */ /* 0x000fe400078ec0ff */
[----:B------:R-:W-:Y:S02]  /*5d00*/  IADD3 R4, PT, PT, R35, -0x1, RZ ;  /* 0xffffffff23047810 */ /* 0x000fe40007ffe0ff */
[----:B------:R-:W-:Y:S02]  /*5d10*/  LOP3.LUT R9, R9, 0x7ffffff8, RZ, 0xc0, !PT ;  /* 0x7ffffff809097812 */ /* 0x000fe400078ec0ff */
[----:B------:R-:W-:-:S13]  /*5d20*/  ISETP.GE.U32.AND P0, PT, R4, 0x3, PT ;  /* 0x000000030400780c */ /* 0x000fda0003f06070 */
.L_x_296:
[----:B------:R-:W0:Y:S01]  /*5d30*/  LDC R38, c[0x0][0x3c8] ;  /* 0x0000f200ff267b82 */ /* 0x000e220000000800 */
[----:B------:R-:W-:Y:S02]  /*5d40*/  MOV R6, RZ ;  /* 0x000000ff00067202 */ /* 0x000fe40000000f00 */
[----:B------:R-:W-:Y:S02]  /*5d50*/  MOV R31, RZ ;  /* 0x000000ff001f7202 */ /* 0x000fe40000000f00 */
[----:B0-----:R-:W-:-:S13]  /*5d60*/  ISETP.GE.U32.AND P1, PT, R38, 0x8, PT ;  /* 0x000000082600780c */ /* 0x001fda0003f26070 */
[----:B------:R-:W-:Y:S05]  /*5d70*/  @!P1 BRA `(.L_x_291) ;  /* 0x0000000000c89947 */ /* 0x000fea0003800000 */
[----:B------:R-:W-:-:S07]  /*5d80*/  CS2R R30, SRZ ;  /* 0x00000000001e7805 */ /* 0x000fce000001ff00 */
.L_x_292:
[C---:B------:R-:W-:Y:S01]  /*5d90*/  LEA R21, R30.reuse, UR5, 0x2 ;  /* 0x000000051e157c11 */ /* 0x040fe2000f8e10ff */
[----:B-1----:R-:W0:Y:S01]  /*5da0*/  LDC R17, c[0x0][0x3cc] ;  /* 0x0000f300ff117b82 */ /* 0x002e220000000800 */
[----:B------:R-:W-:-:S03]  /*5db0*/  LEA R14, R30, R1, 0x2 ;  /* 0x000000011e0e7211 */ /* 0x000fc600078e10ff */
[----:B------:R-:W0:Y:S04]  /*5dc0*/  LDS R4, [R21] ;  /* 0x0000000015047984 */ /* 0x000e280000000800 */
[----:B------:R-:W1:Y:S04]  /*5dd0*/  LDS R5, [R21+0x4] ;  /* 0x0000040015057984 */ /* 0x000e680000000800 */
[----:B------:R-:W2:Y:S04]  /*5de0*/  LDS R6, [R21+0x8] ;  /* 0x0000080015067984 */ /* 0x000ea80000000800 */
[----:B------:R-:W3:Y:S04]  /*5df0*/  LDS R28, [R21+0xc] ;  /* 0x00000c00151c7984 */ /* 0x000ee80000000800 */
[----:B------:R-:W4:Y:S04]  /*5e00*/  LDS R20, [R21+0x10] ;  /* 0x0000100015147984 */ /* 0x000f280000000800 */
[----:B------:R-:W4:Y:S04]  /*5e10*/  LDS R40, [R21+0x14] ;  /* 0x0000140015287984 */ /* 0x000f280000000800 */
[----:B-----5:R-:W4:Y:S04]  /*5e20*/  LDS R15, [R21+0x18] ;  /* 0x00001800150f7984 */ /* 0x020f280000000800 */
[----:B------:R3:W4:Y:S01]  /*5e30*/  LDS R16, [R21+0x1c] ;  /* 0x00001c0015107984 */ /* 0x0007220000000800 */
[----:B0-----:R-:W-:-:S02]  /*5e40*/  IMAD R11, R4, R17, R22 ;  /* 0x00000011040b7224 */ /* 0x001fc400078e0216 */
[----:B-1----:R-:W-:Y:S02]  /*5e50*/  IMAD R5, R5, R17, R22 ;  /* 0x0000001105057224 */ /* 0x002fe400078e0216 */
[----:B------:R-:W-:-:S04]  /*5e60*/  IMAD.WIDE R10, R11, 0x4, R32 ;  /* 0x000000040b0a7825 */ /* 0x000fc800078e0220 */
[----:B--2---:R-:W-:Y:S01]  /*5e70*/  IMAD R19, R6, R17, R22 ;  /* 0x0000001106137224 */ /* 0x004fe200078e0216 */
[----:B------:R0:W2:Y:S01]  /*5e80*/  LDG.E R34, desc[UR8][R10.64] ;  /* 0x000000080a227981 */ /* 0x0000a2000c1e1900 */
[----:B------:R-:W-:-:S03]  /*5e90*/  IMAD.WIDE R12, R5, 0x4, R32 ;  /* 0x00000004050c7825 */ /* 0x000fc600078e0220 */
[----:B------:R-:W2:Y:S01]  /*5ea0*/  LDL.128 R4, [R14] ;  /* 0x000000000e047983 */ /* 0x000ea20000100c00 */
[-C--:B---3--:R-:W-:Y:S02]  /*5eb0*/  IMAD R21, R28, R17.reuse, R22 ;  /* 0x000000111c157224 */ /* 0x088fe400078e0216 */
[----:B------:R-:W-:Y:S01]  /*5ec0*/  IMAD.WIDE R18, R19, 0x4, R32 ;  /* 0x0000000413127825 */ /* 0x000fe200078e0220 */
[----:B------:R-:W3:Y:S03]  /*5ed0*/  LDG.E R36, desc[UR8][R12.64] ;  /* 0x000000080c247981 */ /* 0x000ee6000c1e1900 */
[----:B----4-:R-:W-:Y:S01]  /*5ee0*/  IMAD R29, R20, R17, R22 ;  /* 0x00000011141d7224 */ /* 0x010fe200078e0216 */
[----:B------:R1:W4:Y:S01]  /*5ef0*/  LDG.E R39, desc[UR8][R18.64] ;  /* 0x0000000812277981 */ /* 0x000322000c1e1900 */
[----:B------:R-:W-:-:S04]  /*5f00*/  IMAD.WIDE R20, R21, 0x4, R32 ;  /* 0x0000000415147825 */ /* 0x000fc800078e0220 */
[----:B------:R-:W-:Y:S02]  /*5f10*/  IMAD.WIDE R28, R29, 0x4, R32 ;  /* 0x000000041d1c7825 */ /* 0x000fe400078e0220 */
[----:B------:R-:W4:Y:S02]  /*5f20*/  LDG.E R20, desc[UR8][R20.64] ;  /* 0x0000000814147981 */ /* 0x000f24000c1e1900 */
[-CC-:B------:R-:W-:Y:S02]  /*5f30*/  IMAD R41, R40, R17.reuse, R22.reuse ;  /* 0x0000001128297224 */ /* 0x180fe400078e0216 */
[----:B------:R-:W-:Y:S01]  /*5f40*/  IMAD R43, R15, R17, R22 ;  /* 0x000000110f2b7224 */ /* 0x000fe200078e0216 */
[----:B------:R-:W4:Y:S01]  /*5f50*/  LDG.E R29, desc[UR8][R28.64] ;  /* 0x000000081c1d7981 */ /* 0x000f22000c1e1900 */
[----:B0-----:R-:W-:-:S03]  /*5f60*/  IMAD.WIDE R10, R41, 0x4, R32 ;  /* 0x00000004290a7825 */ /* 0x001fc600078e0220 */
[----:B------:R-:W4:Y:S01]  /*5f70*/  LDL.128 R12, [R14+0x10] ;  /* 0x000010000e0c7983 */ /* 0x000f220000100c00 */
[----:B------:R-:W-:Y:S02]  /*5f80*/  IMAD R41, R16, R17, R22 ;  /* 0x0000001110297224 */ /* 0x000fe400078e0216 */
[--C-:B------:R-:W-:Y:S01]  /*5f90*/  IMAD.WIDE R16, R43, 0x4, R32.reuse ;  /* 0x000000042b107825 */ /* 0x100fe200078e0220 */
[----:B------:R-:W4:Y:S03]  /*5fa0*/  LDG.E R10, desc[UR8][R10.64] ;  /* 0x000000080a0a7981 */ /* 0x000f26000c1e1900 */
[----:B-1----:R-:W-:Y:S02]  /*5fb0*/  IMAD.WIDE R18, R41, 0x4, R32 ;  /* 0x0000000429127825 */ /* 0x002fe400078e0220 */
        /* <DEDUP_REMOVED lines=11> */
[----:B------:R-:W-:Y:S01]  /*6070*/  FFMA R31, R15, R18, R14 ;  /* 0x000000120f1f7223 */ /* 0x000fe2000000000e */
[----:B------:R-:W-:Y:S06]  /*6080*/  @P1 BRA `(.L_x_292) ;  /* 0xfffffffc00401947 */ /* 0x000fec000383ffff */
[----:B------:R-:W-:-:S07]  /*6090*/  MOV R6, R9 ;  /* 0x0000000900067202 */ /* 0x000fce0000000f00 */
.L_x_291:
[----:B------:R-:W-:-:S13]  /*60a0*/  ISETP.NE.AND P1, PT, R35, RZ, PT ;  /* 0x000000ff2300720c */ /* 0x000fda0003f25270 */
[----:B------:R-:W-:Y:S05]  /*60b0*/  @!P1 BRA `(.L_x_293) ;  /* 0x0000000000dc9947 */ /* 0x000fea0003800000 */
[----:B------:R-:W-:Y:S01]  /*60c0*/  ISETP.NE.AND P1, PT, R37, RZ, PT ;  /* 0x000000ff2500720c */ /* 0x000fe20003f25270 */
[----:B------:R-:W-:-:S12]  /*60d0*/  @!P0 BRA `(.L_x_294) ;  /* 0x0000000000688947 */ /* 0x000fd80003800000 */
[C---:B------:R-:W-:Y:S01]  /*60e0*/  LEA R7, R6.reuse, UR5, 0x2 ;  /* 0x0000000506077c11 */ /* 0x040fe2000f8e10ff */
[----:B------:R-:W0:Y:S01]  /*60f0*/  LDC R10, c[0x0][0x3cc] ;  /* 0x0000f300ff0a7b82 */ /* 0x000e220000000800 */
[----:B------:R-:W-:-:S03]  /*6100*/  LEA R20, R6, R1, 0x2 ;  /* 0x0000000106147211 */ /* 0x000fc600078e10ff */
[----:B------:R-:W0:Y:S04]  /*6110*/  LDS R5, [R7] ;  /* 0x0000000007057984 */ /* 0x000e280000000800 */
[----:B------:R-:W2:Y:S04]  /*6120*/  LDS R11, [R7+0x4] ;  /* 0x00000400070b7984 */ /* 0x000ea80000000800 */
[----:B------:R-:W3:Y:S04]  /*6130*/  LDS R13, [R7+0x8] ;  /* 0x00000800070d7984 */ /* 0x000ee80000000800 */
[----:B------:R-:W4:Y:S01]  /*6140*/  LDS R21, [R7+0xc] ;  /* 0x00000c0007157984 */ /* 0x000f220000000800 */
[----:B0-----:R-:W-:-:S04]  /*6150*/  IMAD R5, R5, R10, R22 ;  /* 0x0000000a05057224 */ /* 0x001fc800078e0216 */
[----:B-----5:R-:W-:Y:S02]  /*6160*/  IMAD.WIDE R14, R5, 0x4, R32 ;  /* 0x00000004050e7825 */ /* 0x020fe400078e0220 */
[----:B------:R-:W4:Y:S02]  /*6170*/  LDL.64 R4, [R20] ;  /* 0x0000000014047983 */ /* 0x000f240000100a00 */
[-CC-:B--2---:R-:W-:Y:S02]  /*6180*/  IMAD R11, R11, R10.reuse, R22.reuse ;  /* 0x0000000a0b0b7224 */ /* 0x184fe400078e0216 */
[----:B---3--:R-:W-:Y:S01]  /*6190*/  IMAD R13, R13, R10, R22 ;  /* 0x0000000a0d0d7224 */ /* 0x008fe200078e0216 */
[----:B------:R-:W2:Y:S01]  /*61a0*/  LDG.E R14, desc[UR8][R14.64] ;  /* 0x000000080e0e7981 */ /* 0x000ea2000c1e1900 */
[----:B-1----:R-:W-:-:S04]  /*61b0*/  IMAD.WIDE R16, R11, 0x4, R32 ;  /* 0x000000040b107825 */ /* 0x002fc800078e0220 */
[----:B------:R-:W-:Y:S02]  /*61c0*/  IMAD.WIDE R18, R13, 0x4, R32 ;  /* 0x000000040d127825 */ /* 0x000fe400078e0220 */
[----:B------:R-:W3:Y:S02]  /*61d0*/  LDG.E R17, desc[UR8][R16.64] ;  /* 0x0000000810117981 */ /* 0x000ee4000c1e1900 */
[----:B----4-:R-:W-:Y:S02]  /*61e0*/  IMAD R13, R21, R10, R22 ;  /* 0x0000000a150d7224 */ /* 0x010fe400078e0216 */
[----:B------:R-:W4:Y:S02]  /*61f0*/  LDG.E R18, desc[UR8][R18.64] ;  /* 0x0000000812127981 */ /* 0x000f24000c1e1900 */
[----:B------:R-:W-:Y:S02]  /*6200*/  IMAD.WIDE R12, R13, 0x4, R32 ;  /* 0x000000040d0c7825 */ /* 0x000fe400078e0220 */
[----:B------:R-:W4:Y:S04]  /*6210*/  LDL.64 R10, [R20+0x8] ;  /* 0x00000800140a7983 */ /* 0x000f280000100a00 */
[----:B------:R-:W4:Y:S01]  /*6220*/  LDG.E R13, desc[UR8][R12.64] ;  /* 0x000000080c0d7981 */ /* 0x000f22000c1e1900 */
[----:B------:R-:W-:Y:S01]  /*6230*/  IADD3 R6, PT, PT, R6, 0x4, RZ ;  /* 0x0000000406067810 */ /* 0x000fe20007ffe0ff */
[----:B--2---:R-:W-:-:S04]  /*6240*/  FFMA R4, R4, R14, R31 ;  /* 0x0000000e04047223 */ /* 0x004fc8000000001f */
[----:B---3--:R-:W-:-:S04]  /*6250*/  FFMA R5, R17, R5, R4 ;  /* 0x0000000511057223 */ /* 0x008fc80000000004 */
[----:B----4-:R-:W-:-:S04]  /*6260*/  FFMA R10, R10, R18, R5 ;  /* 0x000000120a0a7223 */ /* 0x010fc80000000005 */
[----:B------:R-:W-:-:S07]  /*6270*/  FFMA R31, R13, R11, R10 ;  /* 0x0000000b0d1f7223 */ /* 0x000fce000000000a */
.L_x_294:
[----:B------:R-:W-:Y:S05]  /*6280*/  @!P1 BRA `(.L_x_293) ;  /* 0x0000000000689947 */ /* 0x000fea0003800000 */
[----:B------:R-:W-:Y:S02]  /*6290*/  ISETP.NE.AND P1, PT, R37, 0x1, PT ;  /* 0x000000012500780c */ /* 0x000fe40003f25270 */
[----:B------:R-:W-:-:S11]  /*62a0*/  LOP3.LUT P2, RZ, R38, 0x1, RZ, 0xc0, !PT ;  /* 0x0000000126ff7812 */ /* 0x000fd6000784c0ff */
[C---:B------:R-:W-:Y:S01]  /*62b0*/  @P1 LEA R10, R6.reuse, UR5, 0x2 ;  /* 0x00000005060a1c11 */ /* 0x040fe2000f8e10ff */
[----:B------:R-:W0:Y:S01]  /*62c0*/  @P1 LDC R13, c[0x0][0x3cc] ;  /* 0x0000f300ff0d1b82 */ /* 0x000e220000000800 */
[CC--:B------:R-:W-:Y:S02]  /*62d0*/  @P1 LEA R11, R6.reuse, R1.reuse, 0x2 ;  /* 0x00000001060b1211 */ /* 0x0c0fe400078e10ff */
[----:B------:R-:W-:Y:S01]  /*62e0*/  @P1 IADD3 R6, PT, PT, R6, 0x2, RZ ;  /* 0x0000000206061810 */ /* 0x000fe20007ffe0ff */
[----:B------:R-:W0:Y:S03]  /*62f0*/  @P1 LDS R5, [R10] ;  /* 0x000000000a051984 */ /* 0x000e260000000800 */
[C---:B------:R-:W-:Y:S01]  /*6300*/  @P2 LEA R7, R6.reuse, UR5, 0x2 ;  /* 0x0000000506072c11 */ /* 0x040fe2000f8e10ff */
[----:B------:R2:W3:Y:S01]  /*6310*/  @P1 LDS R4, [R10+0x4] ;  /* 0x000004000a041984 */ /* 0x0004e20000000800 */
[----:B------:R-:W4:Y:S04]  /*6320*/  @P2 LDC R12, c[0x0][0x3cc] ;  /* 0x0000f300ff0c2b82 */ /* 0x000f280000000800 */
[----:B------:R-:W4:Y:S01]  /*6330*/  @P2 LDS R7, [R7] ;  /* 0x0000000007072984 */ /* 0x000f220000000800 */
[----:B------:R-:W-:-:S03]  /*6340*/  @P2 LEA R6, R6, R1, 0x2 ;  /* 0x0000000106062211 */ /* 0x000fc600078e10ff */
[----:B--2---:R-:W2:Y:S04]  /*6350*/  @P1 LDL.64 R10, [R11] ;  /* 0x000000000b0a1983 */ /* 0x004ea80000100a00 */
[----:B------:R-:W2:Y:S01]  /*6360*/  @P2 LDL R6, [R6] ;  /* 0x0000000006062983 */ /* 0x000ea20000100800 */
[-CC-:B0-----:R-:W-:Y:S02]  /*6370*/  @P1 IMAD R5, R5, R13.reuse, R22.reuse ;  /* 0x0000000d05051224 */ /* 0x181fe400078e0216 */
[----:B---3--:R-:W-:Y:S02]  /*6380*/  @P1 IMAD R13, R4, R13, R22 ;  /* 0x0000000d040d1224 */ /* 0x008fe400078e0216 */
[----:B-----5:R-:W-:-:S04]  /*6390*/  @P1 IMAD.WIDE R14, R5, 0x4, R32 ;  /* 0x00000004050e1825 */ /* 0x020fc800078e0220 */
[----:B------:R-:W-:Y:S02]  /*63a0*/  @P1 IMAD.WIDE R4, R13, 0x4, R32 ;  /* 0x000000040d041825 */ /* 0x000fe400078e0220 */
[----:B------:R-:W2:Y:S02]  /*63b0*/  @P1 LDG.E R14, desc[UR8][R14.64] ;  /* 0x000000080e0e1981 */ /* 0x000ea4000c1e1900 */
[----:B----4-:R-:W-:Y:S02]  /*63c0*/  @P2 IMAD R13, R7, R12, R22 ;  /* 0x0000000c070d2224 */ /* 0x010fe400078e0216 */
[----:B------:R-:W3:Y:S02]  /*63d0*/  @P1 LDG.E R5, desc[UR8][R4.64] ;  /* 0x0000000804051981 */ /* 0x000ee4000c1e1900 */
[----:B------:R-:W-:-:S06]  /*63e0*/  @P2 IMAD.WIDE R12, R13, 0x4, R32 ;  /* 0x000000040d0c2825 */ /* 0x000fcc00078e0220 */
[----:B------:R-:W4:Y:S01]  /*63f0*/  @P2 LDG.E R12, desc[UR8][R12.64] ;  /* 0x000000080c0c2981 */ /* 0x000f22000c1e1900 */
[----:B--2---:R-:W-:-:S04]  /*6400*/  @P1 FFMA R10, R10, R14, R31 ;  /* 0x0000000e0a0a1223 */ /* 0x004fc8000000001f */
[----:B---3--:R-:W-:-:S04]  /*6410*/  @P1 FFMA R31, R5, R11, R10 ;  /* 0x0000000b051f1223 */ /* 0x008fc8000000000a */
[----:B----4-:R-:W-:-:S07]  /*6420*/  @P2 FFMA R31, R6, R12, R31 ;  /* 0x0000000c061f2223 */ /* 0x010fce000000001f */
.L_x_293:
[----:B------:R-:W0:Y:S01]  /*6430*/  LDC R7, c[0x0][0x3cc] ;  /* 0x0000f300ff077b82 */ /* 0x000e220000000800 */
[C---:B------:R-:W-:Y:S02]  /*6440*/  LEA R4, R22.reuse, R23, 0x2 ;  /* 0x0000001716047211 */ /* 0x040fe400078e10ff */
[----:B------:R-:W-:-:S03]  /*6450*/  IADD3 R22, PT, PT, R22, 0x1, RZ ;  /* 0x0000000116167810 */ /* 0x000fc60007ffe0ff */
[----:B------:R3:W-:Y:S01]  /*6460*/  STL [R4], R31 ;  /* 0x0000001f04007387 */ /* 0x0007e20000100800 */
[----:B0-----:R-:W-:-:S13]  /*6470*/  ISETP.NE.AND P1, PT, R22, R7, PT ;  /* 0x000000071600720c */ /* 0x001fda0003f25270 */
[----:B---3--:R-:W-:Y:S05]  /*6480*/  @!P1 BRA `(.L_x_295) ;  /* 0x0000000000c49947 */ /* 0x008fea0003800000 */
[----:B------:R-:W-:Y:S05]  /*6490*/  BRA `(.L_x_296) ;  /* 0xfffffff800247947 */ /* 0x000fea000383ffff */
.L_x_290:
[----:B------:R-:W-:Y:S01]  /*64a0*/  ISETP.GE.U32.AND P0, PT, R4, 0xf, PT ;  /* 0x0000000f0400780c */ /* 0x000fe20003f06070 */
[----:B------:R-:W-:Y:S01]  /*64b0*/  HFMA2 R4, -RZ, RZ, 0, 0 ;  /* 0x00000000ff047431 */ /* 0x000fe200000001ff */
[----:B------:R-:W-:-:S04]  /*64c0*/  LOP3.LUT R9, R7, 0xf, RZ, 0xc0, !PT ;  /* 0x0000000f07097812 */ /* 0x000fc800078ec0ff */
[----:B------:R-:W-:-:S07]  /*64d0*/  ISETP.NE.AND P1, PT, R9, RZ, PT ;  /* 0x000000ff0900720c */ /* 0x000fce0003f25270 */
[----:B------:R-:W-:Y:S06]  /*64e0*/  @!P0 BRA `(.L_x_297) ;  /* 0x0000000000288947 */ /* 0x000fec0003800000 */
[----:B------:R-:W-:Y:S02]  /*64f0*/  LOP3.LUT R4, R7, 0x7ffffff0, RZ, 0xc0, !PT ;  /* 0x7ffffff007047812 */ /* 0x000fe400078ec0ff */
[----:B------:R-:W-:-:S07]  /*6500*/  MOV R5, RZ ;  /* 0x000000ff00057202 */ /* 0x000fce0000000f00 */
.L_x_298:
[C---:B0-----:R-:W-:Y:S02]  /*6510*/  LEA R6, R5.reuse, R23, 0x2 ;  /* 0x0000001705067211 */ /* 0x041fe400078e10ff */
[----:B------:R-:W-:-:S03]  /*6520*/  IADD3 R5, PT, PT, R5, 0x10, RZ ;  /* 0x0000001005057810 */ /* 0x000fc60007ffe0ff */
[----:B------:R0:W-:Y:S01]  /*6530*/  STL.128 [R6], RZ ;  /* 0x000000ff06007387 */ /* 0x0001e20000100c00 */
[----:B------:R-:W-:-:S03]  /*6540*/  ISETP.NE.AND P0, PT, R5, R4, PT ;  /* 0x000000040500720c */ /* 0x000fc60003f05270 */
[----:B------:R0:W-:Y:S04]  /*6550*/  STL.128 [R6+0x10], RZ ;  /* 0x000010ff06007387 */ /* 0x0001e80000100c00 */
[----:B------:R0:W-:Y:S04]  /*6560*/  STL.128 [R6+0x20], RZ ;  /* 0x000020ff06007387 */ /* 0x0001e80000100c00 */
[----:B------:R0:W-:Y:S02]  /*6570*/  STL.128 [R6+0x30], RZ ;  /* 0x000030ff06007387 */ /* 0x0001e40000100c00 */
[----:B------:R-:W-:Y:S05]  /*6580*/  @P0 BRA `(.L_x_298) ;  /* 0xfffffffc00e00947 */ /* 0x000fea000383ffff */
.L_x_297:
[----:B------:R-:W-:Y:S05]  /*6590*/  @!P1 BRA `(.L_x_295) ;  /* 0x0000000000809947 */ /* 0x000fea0003800000 */
[----:B------:R-:W-:Y:S02]  /*65a0*/  ISETP.GE.U32.AND P0, PT, R9, 0x8, PT ;  /* 0x000000080900780c */ /* 0x000fe40003f06070 */
[----:B0-----:R-:W-:-:S04]  /*65b0*/  LOP3.LUT R6, R7, 0x7, RZ, 0xc0, !PT ;  /* 0x0000000707067812 */ /* 0x001fc800078ec0ff */
[----:B------:R-:W-:-:S07]  /*65c0*/  ISETP.NE.AND P1, PT, R6, RZ, PT ;  /* 0x000000ff0600720c */ /* 0x000fce0003f25270 */
[----:B------:R-:W-:Y:S06]  /*65d0*/  @!P0 BRA `(.L_x_299) ;  /* 0x0000000000288947 */ /* 0x000fec0003800000 */
[C---:B------:R-:W-:Y:S02]  /*65e0*/  LEA R5, R4.reuse, R23, 0x2 ;  /* 0x0000001704057211 */ /* 0x040fe400078e10ff */
[----:B------:R-:W-:-:S03]  /*65f0*/  IADD3 R4, PT, PT, R4, 0x8, RZ ;  /* 0x0000000804047810 */ /* 0x000fc60007ffe0ff */
[----:B------:R0:W-:Y:S04]  /*6600*/  STL [R5], RZ ;  /* 0x000000ff05007387 */ /* 0x0001e80000100800 */
[----:B------:R0:W-:Y:S04]  /*6610*/  STL [R5+0x4], RZ ;  /* 0x000004ff05007387 */ /* 0x0001e80000100800 */
[----:B------:R0:W-:Y:S04]  /*6620*/  STL [R5+0x8], RZ ;  /* 0x000008ff05007387 */ /* 0x0001e80000100800 */
[----:B------:R0:W-:Y:S04]  /*6630*/  STL [R5+0xc], RZ ;  /* 0x00000cff05007387 */ /* 0x0001e80000100800 */
[----:B------:R0:W-:Y:S04]  /*6640*/  STL [R5+0x10], RZ ;  /* 0x000010ff05007387 */ /* 0x0001e80000100800 */
[----:B------:R0:W-:Y:S04]  /*6650*/  STL [R5+0x14], RZ ;  /* 0x000014ff05007387 */ /* 0x0001e80000100800 */
[----:B------:R0:W-:Y:S04]  /*6660*/  STL [R5+0x18], RZ ;  /* 0x000018ff05007387 */ /* 0x0001e80000100800 */
[----:B------:R0:W-:Y:S02]  /*6670*/  STL [R5+0x1c], RZ ;  /* 0x00001cff05007387 */ /* 0x0001e40000100800 */
.L_x_299:
[----:B------:R-:W-:Y:S05]  /*6680*/  @!P1 BRA `(.L_x_295) ;  /* 0x0000000000449947 */ /* 0x000fea0003800000 */
[----:B------:R-:W-:Y:S02]  /*6690*/  ISETP.GE.U32.AND P0, PT, R6, 0x4, PT ;  /* 0x000000040600780c */ /* 0x000fe40003f06070 */
[----:B------:R-:W-:-:S04]  /*66a0*/  LOP3.LUT R6, R7, 0x3, RZ, 0xc0, !PT ;  /* 0x0000000307067812 */ /* 0x000fc800078ec0ff */
[----:B------:R-:W-:-:S07]  /*66b0*/  ISETP.NE.AND P1, PT, R6, RZ, PT ;  /* 0x000000ff0600720c */ /* 0x000fce0003f25270 */
[C---:B0-----:R-:W-:Y:S02]  /*66c0*/  @P0 LEA R5, R4.reuse, R23, 0x2 ;  /* 0x0000001704050211 */ /* 0x041fe400078e10ff */
[----:B------:R-:W-:-:S03]  /*66d0*/  @P0 IADD3 R4, PT, PT, R4, 0x4, RZ ;  /* 0x0000000404040810 */ /* 0x000fc60007ffe0ff */
[----:B------:R2:W-:Y:S04]  /*66e0*/  @P0 STL [R5], RZ ;  /* 0x000000ff05000387 */ /* 0x0005e80000100800 */
[----:B------:R2:W-:Y:S04]  /*66f0*/  @P0 STL [R5+0x4], RZ ;  /* 0x000004ff05000387 */ /* 0x0005e80000100800 */
[----:B------:R2:W-:Y:S04]  /*6700*/  @P0 STL [R5+0x8], RZ ;  /* 0x000008ff05000387 */ /* 0x0005e80000100800 */
[----:B------:R2:W-:Y:S01]  /*6710*/  @P0 STL [R5+0xc], RZ ;  /* 0x00000cff05000387 */ /* 0x0005e20000100800 */
[----:B------:R-:W-:Y:S05]  /*6720*/  @!P1 BRA `(.L_x_295) ;  /* 0x00000000001c9947 */ /* 0x000fea0003800000 */
[----:B------:R-:W-:-:S05]  /*6730*/  UMOV UR4, URZ ;  /* 0x000000ff00047c82 */ /* 0x000fca0008000000 */
.L_x_300:
[C---:B--2---:R-:W-:Y:S01]  /*6740*/  LEA R5, R4.reuse, R23, 0x2 ;  /* 0x0000001704057211 */ /* 0x044fe200078e10ff */
[----:B------:R-:W-:Y:S01]  /*6750*/  UIADD3 UR4, UPT, UPT, UR4, 0x1, URZ ;  /* 0x0000000104047890 */ /* 0x000fe2000fffe0ff */
[----:B------:R-:W-:-:S03]  /*6760*/  IADD3 R4, PT, PT, R4, 0x1, RZ ;  /* 0x0000000104047810 */ /* 0x000fc60007ffe0ff */
[----:B------:R3:W-:Y:S02]  /*6770*/  STL [R5], RZ ;  /* 0x000000ff05007387 */ /* 0x0007e40000100800 */
[----:B------:R-:W-:-:S13]  /*6780*/  ISETP.NE.AND P0, PT, R6, UR4, PT ;  /* 0x0000000406007c0c */ /* 0x000fda000bf05270 */
[----:B---3--:R-:W-:Y:S05]  /*6790*/  @P0 BRA `(.L_x_300) ;  /* 0xfffffffc00e80947 */ /* 0x008fea000383ffff */
.L_x_295:
[----:B------:R3:W5:Y:S01]  /*67a0*/  LDG.E R31, desc[UR8][R24.64] ;  /* 0x00000008181f7981 */ /* 0x000762000c1e1900 */
[C---:B------:R-:W-:Y:S01]  /*67b0*/  IADD3 R4, PT, PT, R7.reuse, -0x1, RZ ;  /* 0xffffffff07047810 */ /* 0x040fe20007ffe0ff */
[----:B------:R-:W-:Y:S01]  /*67c0*/  HFMA2 R30, -RZ, RZ, 0, 0 ;  /* 0x00000000ff1e7431 */ /* 0x000fe200000001ff */
[----:B------:R-:W-:Y:S02]  /*67d0*/  LOP3.LUT R28, R7, 0xf, RZ, 0xc0, !PT ;  /* 0x0000000f071c7812 */ /* 0x000fe400078ec0ff */
[----:B------:R-:W-:-:S13]  /*67e0*/  ISETP.GE.U32.AND P0, PT, R4, 0xf, PT ;  /* 0x0000000f0400780c */ /* 0x000fda0003f06070 */
[----:B---3--:R-:W-:Y:S05]  /*67f0*/  @!P0 BRA `(.L_x_301) ;  /* 0x0000001000088947 */ /* 0x008fea0003800000 */
[----:B------:R-:W-:Y:S02]  /*6800*/  LOP3.LUT R30, R7, 0x7ffffff0, RZ, 0xc0, !PT ;  /* 0x7ffffff0071e7812 */ /* 0x000fe400078ec0ff */
[----:B------:R-:W-:-:S07]  /*6810*/  MOV R29, RZ ;  /* 0x000000ff001d7202 */ /* 0x000fce0000000f00 */
.L_x_334:
[C---:B------:R-:W-:Y:S01]  /*6820*/  IMAD.WIDE.U32 R36, R29.reuse, 0x4, R26 ;  /* 0x000000041d247825 */ /* 0x040fe200078e001a */
[----:B------:R-:W-:-:S04]  /*6830*/  LEA R33, R29, R1, 0x2 ;  /* 0x000000011d217211 */ /* 0x000fc800078e10ff */
[----:B---3--:R-:W3:Y:S04]  /*6840*/  LDG.E R19, desc[UR8][R36.64] ;  /* 0x0000000824137981 */ /* 0x008ee8000c1e1900 */
[----:B0-2---:R-:W3:Y:S01]  /*6850*/  LDL.128 R4, [R33+0x2000] ;  /* 0x0020000021047983 */ /* 0x005ee20000100c00 */
[----:B-----5:R-:W0:Y:S01]  /*6860*/  MUFU.RCP R10, R31 ;  /* 0x0000001f000a7308 */ /* 0x020e220000001000 */
[----:B------:R-:W-:Y:S01]  /*6870*/  MOV R14, R29 ;  /* 0x0000001d000e7202 */ /* 0x000fe20000000f00 */
[----:B------:R-:W-:Y:S01]  /*6880*/  BSSY.RECONVERGENT B2, `(.L_x_302) ;  /* 0x000000e000027945 */ /* 0x000fe20003800200 */
[----:B------:R-:W-:-:S04]  /*6890*/  IADD3 R29, PT, PT, R29, 0x10, RZ ;  /* 0x000000101d1d7810 */ /* 0x000fc80007ffe0ff */
[----:B------:R-:W-:Y:S01]  /*68a0*/  ISETP.NE.AND P1, PT, R29, R30, PT ;  /* 0x0000001e1d00720c */ /* 0x000fe20003f25270 */
[----:B0-----:R-:W-:-:S04]  /*68b0*/  FFMA R9, -R31, R10, 1 ;  /* 0x3f8000001f097423 */ /* 0x001fc8000000010a */
[----:B------:R-:W-:Y:S01]  /*68c0*/  FFMA R10, R10, R9, R10 ;  /* 0x000000090a0a7223 */ /* 0x000fe2000000000a */
[----:B---3--:R-:W-:-:S04]  /*68d0*/  FADD R19, R4, -R19 ;  /* 0x8000001304137221 */ /* 0x008fc80000000000 */
[----:B------:R-:W0:Y:S01]  /*68e0*/  FCHK P0, R19, R31 ;  /* 0x0000001f13007302 */ /* 0x000e220000000000 */
[----:B------:R-:W-:-:S04]  /*68f0*/  FFMA R9, R19, R10, RZ ;  /* 0x0000000a13097223 */ /* 0x000fc800000000ff */
[----:B------:R-:W-:-:S04]  /*6900*/  FFMA R12, -R31, R9, R19 ;  /* 0x000000091f0c7223 */ /* 0x000fc80000000113 */
[----:B------:R-:W-:Y:S01]  /*6910*/  FFMA R12, R10, R12, R9 ;  /* 0x0000000c0a0c7223 */ /* 0x000fe20000000009 */
[----:B0-----:R-:W-:Y:S06]  /*6920*/  @!P0 BRA `(.L_x_303) ;  /* 0x00000000000c8947 */ /* 0x001fec0003800000 */
[----:B------:R-:W-:-:S07]  /*6930*/  MOV R4, 0x6950 ;  /* 0x0000695000047802 */ /* 0x000fce0000000f00 */
[----:B-1----:R-:W-:Y:S05]  /*6940*/  CALL.REL.NOINC `($__internal_6_$__cuda_sm3x_div_rn_noftz_f32_slowpath) ;  /* 0x0000005400207944 */ /* 0x002fea0003c00000 */
[----:B------:R-:W-:-:S07]  /*6950*/  MOV R12, R15 ;  /* 0x0000000f000c7202 */ /* 0x000fce0000000f00 */
.L_x_303:
[----:B------:R-:W-:Y:S05]  /*6960*/  BSYNC.RECONVERGENT B2 ;  /* 0x0000000000027941 */ /* 0x000fea0003800200 */
.L_x_302:
[----:B------:R-:W2:Y:S01]  /*6970*/  LDG.E R4, desc[UR8][R36.64+0x4] ;  /* 0x0000040824047981 */ /* 0x000ea2000c1e1900 */
[----:B------:R-:W0:Y:S01]  /*6980*/  MUFU.RCP R10, R31 ;  /* 0x0000001f000a7308 */ /* 0x000e220000001000 */
[----:B------:R-:W-:Y:S01]  /*6990*/  BSSY.RECONVERGENT B2, `(.L_x_304) ;  /* 0x000000d000027945 */ /* 0x000fe20003800200 */
[----:B------:R-:W-:Y:S01]  /*69a0*/  LEA R32, R14, R1, 0x2 ;  /* 0x000000010e207211 */ /* 0x000fe200078e10ff */
[----:B0-----:R-:W-:-:S04]  /*69b0*/  FFMA R13, -R31, R10, 1 ;  /* 0x3f8000001f0d7423 */ /* 0x001fc8000000010a */
[----:B------:R-:W-:Y:S01]  /*69c0*/  FFMA R13, R10, R13, R10 ;  /* 0x0000000d0a0d7223 */ /* 0x000fe2000000000a */
[----:B--2---:R-:W-:-:S04]  /*69d0*/  FADD R19, R5, -R4 ;  /* 0x8000000405137221 */ /* 0x004fc80000000000 */
        /* <DEDUP_REMOVED lines=8> */
.L_x_305:
[----:B------:R-:W-:Y:S05]  /*6a60*/  BSYNC.RECONVERGENT B2 ;  /* 0x0000000000027941 */ /* 0x000fea0003800200 */
.L_x_304:
[----:B------:R-:W2:Y:S01]  /*6a70*/  LDG.E R5, desc[UR8][R36.64+0x8] ;  /* 0x0000080824057981 */ /* 0x000ea2000c1e1900 */
[----:B------:R-:W0:Y:S01]  /*6a80*/  MUFU.RCP R14, R31 ;  /* 0x0000001f000e7308 */ /* 0x000e220000001000 */
[----:B------:R-:W-:Y:S01]  /*6a90*/  BSSY.RECONVERGENT B2, `(.L_x_306) ;  /* 0x000000c000027945 */ /* 0x000fe20003800200 */
        /* <DEDUP_REMOVED lines=11> */
.L_x_307:
[----:B------:R-:W-:Y:S05]  /*6b50*/  BSYNC.RECONVERGENT B2 ;  /* 0x0000000000027941 */ /* 0x000fea0003800200 */
.L_x_306:
        /* <DEDUP_REMOVED lines=13> */
.L_x_309:
[----:B------:R-:W-:Y:S05]  /*6c30*/  BSYNC.RECONVERGENT B2 ;  /* 0x0000000000027941 */ /* 0x000fea0003800200 */
.L_x_308:
[----:B------:R0:W-:Y:S04]  /*6c40*/  STL.128 [R32], R12 ;  /* 0x0000000c20007387 */ /* 0x0001e80000100c00 */
[----:B------:R-:W2:Y:S04]  /*6c50*/  LDG.E R9, desc[UR8][R36.64+0x10] ;  /* 0x0000100824097981 */ /* 0x000ea8000c1e1900 */
[----:B------:R-:W2:Y:S01]  /*6c60*/  LDL.128 R4, [R33+0x2010] ;  /* 0x0020100021047983 */ /* 0x000ea20000100c00 */
[----:B-1----:R-:W1:Y:S01]  /*6c70*/  MUFU.RCP R16, R31 ;  /* 0x0000001f00107308 */ /* 0x002e620000001000 */
[----:B------:R-:W-:Y:S01]  /*6c80*/  BSSY.RECONVERGENT B2, `(.L_x_310) ;  /* 0x000000c000027945 */ /* 0x000fe20003800200 */
[----:B-1----:R-:W-:-:S04]  /*6c90*/  FFMA R11, -R31, R16, 1 ;  /* 0x3f8000001f0b7423 */ /* 0x002fc80000000110 */
[----:B------:R-:W-:Y:S01]  /*6ca0*/  FFMA R16, R16, R11, R16 ;  /* 0x0000000b10107223 */ /* 0x000fe20000000010 */
[----:B--2---:R-:W-:-:S04]  /*6cb0*/  FADD R19, R4, -R9 ;  /* 0x8000000904137221 */ /* 0x004fc80000000000 */
[----:B------:R-:W1:Y:S01]  /*6cc0*/  FCHK P0, R19, R31 ;  /* 0x0000001f13007302 */ /* 0x000e620000000000 */
[----:B------:R-:W-:-:S04]  /*6cd0*/  FFMA R4, R16, R19, RZ ;  /* 0x0000001310047223 */ /* 0x000fc800000000ff */
[----:B------:R-:W-:-:S04]  /*6ce0*/  FFMA R9, -R31, R4, R19 ;  /* 0x000000041f097223 */ /* 0x000fc80000000113 */
[----:B------:R-:W-:Y:S01]  /*6cf0*/  FFMA R16, R16, R9, R4 ;  /* 0x0000000910107223 */ /* 0x000fe20000000004 */
[----:B01----:R-:W-:Y:S06]  /*6d00*/  @!P0 BRA `(.L_x_311) ;  /* 0x00000000000c8947 */ /* 0x003fec0003800000 */
[----:B------:R-:W-:-:S07]  /*6d10*/  MOV R4, 0x6d30 ;  /* 0x00006d3000047802 */ /* 0x000fce0000000f00 */
[----:B------:R-:W-:Y:S05]  /*6d20*/  CALL.REL.NOINC `($__internal_6_$__cuda_sm3x_div_rn_noftz_f32_slowpath) ;  /* 0x0000005000287944 */ /* 0x000fea0003c00000 */
[----:B------:R-:W-:-:S07]  /*6d30*/  MOV R16, R15 ;  /* 0x0000000f00107202 */ /* 0x000fce0000000f00 */
.L_x_311:
[----:B------:R-:W-:Y:S05]  /*6d40*/  BSYNC.RECONVERGENT B2 ;  /* 0x0000000000027941 */ /* 0x000fea0003800200 */
.L_x_310:
        /* <DEDUP_REMOVED lines=12> */
[----:B------:R-:W-:Y:S05]  /*6e10*/  CALL.REL.NOINC `($__internal_6_$__cuda_sm3x_div_rn_noftz_f32_slowpath) ;  /* 0x0000004c00ec7944 */ /* 0x000fea0003c00000 */
[----:B------:R-:W-:-:S07]  /*6e20*/  MOV R17, R15 ;  /* 0x0000000f00117202 */ /* 0x000fce0000000f00 */
.L_x_313:
[----:B------:R-:W-:Y:S05]  /*6e30*/  BSYNC.RECONVERGENT B2 ;  /* 0x0000000000027941 */ /* 0x000fea0003800200 */
.L_x_312:
        /* <DEDUP_REMOVED lines=14> */
.L_x_315:
[----:B------:R-:W-:Y:S05]  /*6f20*/  BSYNC.RECONVERGENT B2 ;  /* 0x0000000000027941 */ /* 0x000fea0003800200 */
.L_x_314:
        /* <DEDUP_REMOVED lines=11> */
[----:B------:R-:W-:Y:S02]  /*6fe0*/  MOV R19, R6 ;  /* 0x0000000600137202 */ /* 0x000fe40000000f00 */
[----:B------:R-:W-:-:S07]  /*6ff0*/  MOV R4, 0x7010 ;  /* 0x0000701000047802 */ /* 0x000fce0000000f00 */
[----:B------:R-:W-:Y:S05]  /*7000*/  CALL.REL.NOINC `($__internal_6_$__cuda_sm3x_div_rn_noftz_f32_slowpath) ;  /* 0x0000004c00707944 */ /* 0x000fea0003c00000 */
[----:B------:R-:W-:-:S07]  /*7010*/  MOV R19, R15 ;  /* 0x0000000f00137202 */ /* 0x000fce0000000f00 */
.L_x_317:
[----:B------:R-:W-:Y:S05]  /*7020*/  BSYNC.RECONVERGENT B2 ;  /* 0x0000000000027941 */ /* 0x000fea0003800200 */
.L_x_316:
[----:B------:R0:W-:Y:S04]  /*7030*/  STL.128 [R32+0x10], R16 ;  /* 0x0000101020007387 */ /* 0x0001e80000100c00 */
[----:B------:R-:W2:Y:S04]  /*7040*/  LDG.E R9, desc[UR8][R36.64+0x20] ;  /* 0x0000200824097981 */ /* 0x000ea8000c1e1900 */
[----:B------:R-:W2:Y:S01]  /*7050*/  LDL.128 R4, [R33+0x2020] ;  /* 0x0020200021047983 */ /* 0x000ea20000100c00 */
[----:B------:R-:W1:Y:S01]  /*7060*/  MUFU.RCP R12, R31 ;  /* 0x0000001f000c7308 */ /* 0x000e620000001000 */
        /* <DEDUP_REMOVED lines=9> */
[----:B------:R-:W-:Y:S02]  /*7100*/  MOV R19, R10 ;  /* 0x0000000a00137202 */ /* 0x000fe40000000f00 */
[----:B------:R-:W-:-:S07]  /*7110*/  MOV R4, 0x7130 ;  /* 0x0000713000047802 */ /* 0x000fce0000000f00 */
[----:B------:R-:W-:Y:S05]  /*7120*/  CALL.REL.NOINC `($__internal_6_$__cuda_sm3x_div_rn_noftz_f32_slowpath) ;  /* 0x0000004c00287944 */ /* 0x000fea0003c00000 */
[----:B------:R-:W-:-:S07]  /*7130*/  MOV R12, R15 ;  /* 0x0000000f000c7202 */ /* 0x000fce0000000f00 */
.L_x_319:
[----:B------:R-:W-:Y:S05]  /*7140*/  BSYNC.RECONVERGENT B2 ;  /* 0x0000000000027941 */ /* 0x000fea0003800200 */
.L_x_318:
        /* <DEDUP_REMOVED lines=14> */
.L_x_321:
[----:B------:R-:W-:Y:S05]  /*7230*/  BSYNC.RECONVERGENT B2 ;  /* 0x0000000000027941 */ /* 0x000fea0003800200 */
.L_x_320:
        /* <DEDUP_REMOVED lines=14> */
.L_x_323:
[----:B------:R-:W-:Y:S05]  /*7320*/  BSYNC.RECONVERGENT B2 ;  /* 0x0000000000027941 */ /* 0x000fea0003800200 */
.L_x_322:
        /* <DEDUP_REMOVED lines=13> */
.L_x_325:
[----:B------:R-:W-:Y:S05]  /*7400*/  BSYNC.RECONVERGENT B2 ;  /* 0x0000000000027941 */ /* 0x000fea0003800200 */
.L_x_324:
        /* <DEDUP_REMOVED lines=16> */
.L_x_327:
[----:B------:R-:W-:Y:S05]  /*7510*/  BSYNC.RECONVERGENT B2 ;  /* 0x0000000000027941 */ /* 0x000fea0003800200 */
.L_x_326:
        /* <DEDUP_REMOVED lines=14> */
.L_x_329:
[----:B------:R-:W-:Y:S05]  /*7600*/  BSYNC.RECONVERGENT B2 ;  /* 0x0000000000027941 */ /* 0x000fea0003800200 */
.L_x_328:
        /* <DEDUP_REMOVED lines=14> */
.L_x_331:
[----:B------:R-:W-:Y:S05]  /*76f0*/  BSYNC.RECONVERGENT B2 ;  /* 0x0000000000027941 */ /* 0x000fea0003800200 */
.L_x_330:
        /* <DEDUP_REMOVED lines=15> */
.L_x_333:
[----:B------:R-:W-:Y:S05]  /*77f0*/  BSYNC.RECONVERGENT B2 ;  /* 0x0000000000027941 */ /* 0x000fea0003800200 */
.L_x_332:
[----:B------:R3:W-:Y:S01]  /*7800*/  STL.128 [R32+0x30], R16 ;  /* 0x0000301020007387 */ /* 0x0007e20000100c00 */
[----:B------:R-:W-:Y:S05]  /*7810*/  @P1 BRA `(.L_x_334) ;  /* 0xfffffff000001947 */ /* 0x000fea000383ffff */
.L_x_301:
[----:B------:R-:W-:-:S13]  /*7820*/  ISETP.NE.AND P0, PT, R28, RZ, PT ;  /* 0x000000ff1c00720c */ /* 0x000fda0003f05270 */
[----:B------:R-:W-:Y:S05]  /*7830*/  @!P0 BRA `(.L_x_289) ;  /* 0x0000000c00c88947 */ /* 0x000fea0003800000 */
[----:B------:R-:W4:Y:S01]  /*7840*/  LDCU UR4, c[0x0][0x3cc] ;  /* 0x00007980ff0477ac */ /* 0x000f220008000800 */
[----:B------:R-:W-:Y:S01]  /*7850*/  ISETP.GE.U32.AND P0, PT, R28, 0x8, PT ;  /* 0x000000081c00780c */ /* 0x000fe20003f06070 */
[----:B----4-:R-:W-:-:S12]  /*7860*/  ULOP3.LUT UR4, UR4, 0x7, URZ, 0xc0, !UPT ;  /* 0x0000000704047892 */ /* 0x010fd8000f8ec0ff */
[----:B------:R-:W-:Y:S05]  /*7870*/  @!P0 BRA `(.L_x_335) ;  /* 0x0000000800208947 */ /* 0x000fea0003800000 */
[C---:B0-2---:R-:W-:Y:S01]  /*7880*/  LEA R5, R30.reuse, R1, 0x2 ;  /* 0x000000011e057211 */ /* 0x045fe200078e10ff */
[----:B------:R-:W-:-:S04]  /*7890*/  IMAD.WIDE.U32 R12, R30, 0x4, R26 ;  /* 0x000000041e0c7825 */ /* 0x000fc800078e001a */
[----:B------:R-:W3:Y:S04]  /*78a0*/  LDL R4, [R5+0x2000] ;  /* 0x0020000005047983 */ /* 0x000ee80000100800 */
[----:B------:R-:W3:Y:S01]  /*78b0*/  LDG.E R7, desc[UR8][R12.64] ;  /* 0x000000080c077981 */ /* 0x000ee2000c1e1900 */
[----:B-----5:R-:W0:Y:S01]  /*78c0*/  MUFU.RCP R6, R31 ;  /* 0x0000001f00067308 */ /* 0x020e220000001000 */
[----:B------:R-:W-:Y:S01]  /*78d0*/  BSSY.RECONVERGENT B2, `(.L_x_336) ;  /* 0x000000b000027945 */ /* 0x000fe20003800200 */
[----:B0-----:R-:W-:Y:S01]  /*78e0*/  FFMA R9, -R31, R6, 1 ;  /* 0x3f8000001f097423 */ /* 0x001fe20000000106 */
[----:B---3--:R-:W-:-:S03]  /*78f0*/  FADD R19, R4, -R7 ;  /* 0x8000000704137221 */ /* 0x008fc60000000000 */
[----:B------:R-:W-:Y:S02]  /*7900*/  FFMA R4, R6, R9, R6 ;  /* 0x0000000906047223 */ /* 0x000fe40000000006 */
[----:B------:R-:W0:Y:S02]  /*7910*/  FCHK P0, R19, R31 ;  /* 0x0000001f13007302 */ /* 0x000e240000000000 */
[----:B------:R-:W-:-:S04]  /*7920*/  FFMA R6, R4, R19, RZ ;  /* 0x0000001304067223 */ /* 0x000fc800000000ff */
[----:B------:R-:W-:-:S04]  /*7930*/  FFMA R7, -R31, R6, R19 ;  /* 0x000000061f077223 */ /* 0x000fc80000000113 */
[----:B------:R-:W-:Y:S01]  /*7940*/  FFMA R15, R4, R7, R6 ;  /* 0x00000007040f7223 */ /* 0x000fe20000000006 */
[----:B0-----:R-:W-:Y:S06]  /*7950*/  @!P0 BRA `(.L_x_337) ;  /* 0x0000000000088947 */ /* 0x001fec0003800000 */
[----:B------:R-:W-:-:S07]  /*7960*/  MOV R4, 0x7980 ;  /* 0x0000798000047802 */ /* 0x000fce0000000f00 */
[----:B-1----:R-:W-:Y:S05]  /*7970*/  CALL.REL.NOINC `($__internal_6_$__cuda_sm3x_div_rn_noftz_f32_slowpath) ;  /* 0x0000004400147944 */ /* 0x002fea0003c00000 */
.L_x_337:
[----:B------:R-:W-:Y:S05]  /*7980*/  BSYNC.RECONVERGENT B2 ;  /* 0x0000000000027941 */ /* 0x000fea0003800200 */
.L_x_336:
[----:B------:R-:W-:Y:S01]  /*7990*/  LEA R6, R30, R1, 0x2 ;  /* 0x000000011e067211 */ /* 0x000fe200078e10ff */
[----:B------:R-:W2:Y:S04]  /*79a0*/  LDG.E R7, desc[UR8][R12.64+0x4] ;  /* 0x000004080c077981 */ /* 0x000ea8000c1e1900 */
[----:B------:R0:W-:Y:S04]  /*79b0*/  STL [R6], R15 ;  /* 0x0000000f06007387 */ /* 0x0001e80000100800 */
[----:B------:R-:W2:Y:S01]  /*79c0*/  LDL R4, [R5+0x2004] ;  /* 0x0020040005047983 */ /* 0x000ea20000100800 */
[----:B------:R-:W3:Y:S01]  /*79d0*/  MUFU.RCP R10, R31 ;  /* 0x0000001f000a7308 */ /* 0x000ee20000001000 */
[----:B------:R-:W-:Y:S01]  /*79e0*/  BSSY.RECONVERGENT B2, `(.L_x_338) ;  /* 0x000000c000027945 */ /* 0x000fe20003800200 */
[----:B---3--:R-:W-:Y:S01]  /*79f0*/  FFMA R9, -R31, R10, 1 ;  /* 0x3f8000001f097423 */ /* 0x008fe2000000010a */
[----:B--2---:R-:W-:-:S03]  /*7a00*/  FADD R19, R4, -R7 ;  /* 0x8000000704137221 */ /* 0x004fc60000000000 */
[----:B------:R-:W-:Y:S02]  /*7a10*/  FFMA R4, R10, R9, R10 ;  /* 0x000000090a047223 */ /* 0x000fe4000000000a */
[----:B------:R-:W2:Y:S02]  /*7a20*/  FCHK P0, R19, R31 ;  /* 0x0000001f13007302 */ /* 0x000ea40000000000 */
[----:B------:R-:W-:-:S04]  /*7a30*/  FFMA R7, R4, R19, RZ ;  /* 0x0000001304077223 */ /* 0x000fc800000000ff */
[----:B------:R-:W-:-:S04]  /*7a40*/  FFMA R10, -R31, R7, R19 ;  /* 0x000000071f0a7223 */ /* 0x000fc80000000113 */
[----:B------:R-:W-:Y:S01]  /*7a50*/  FFMA R7, R4, R10, R7 ;  /* 0x0000000a04077223 */ /* 0x000fe20000000007 */
[----:B0-2---:R-:W-:Y:S06]  /*7a60*/  @!P0 BRA `(.L_x_339) ;  /* 0x00000000000c8947 */ /* 0x005fec0003800000 */
[----:B------:R-:W-:-:S07]  /*7a70*/  MOV R4, 0x7a90 ;  /* 0x00007a9000047802 */ /* 0x000fce0000000f00 */
[----:B-1----:R-:W-:Y:S05]  /*7a80*/  CALL.REL.NOINC `($__internal_6_$__cuda_sm3x_div_rn_noftz_f32_slowpath) ;  /* 0x0000004000d07944 */ /* 0x002fea0003c00000 */
[----:B------:R-:W-:-:S07]  /*7a90*/  MOV R7, R15 ;  /* 0x0000000f00077202 */ /* 0x000fce0000000f00 */
.L_x_339:
[----:B------:R-:W-:Y:S05]  /*7aa0*/  BSYNC.RECONVERGENT B2 ;  /* 0x0000000000027941 */ /* 0x000fea0003800200 */
.L_x_338:
[----:B------:R0:W-:Y:S04]  /*7ab0*/  STL [R6+0x4], R7 ;  /* 0x0000040706007387 */ /* 0x0001e80000100800 */
[----:B------:R-:W2:Y:S04]  /*7ac0*/  LDG.E R9, desc[UR8][R12.64+0x8] ;  /* 0x000008080c097981 */ /* 0x000ea8000c1e1900 */
        /* <DEDUP_REMOVED lines=13> */
.L_x_341:
[----:B------:R-:W-:Y:S05]  /*7ba0*/  BSYNC.RECONVERGENT B2 ;  /* 0x0000000000027941 */ /* 0x000fea0003800200 */
.L_x_340:
        /* <DEDUP_REMOVED lines=16> */
.L_x_343:
[----:B------:R-:W-:Y:S05]  /*7cb0*/  BSYNC.RECONVERGENT B2 ;  /* 0x0000000000027941 */ /* 0x000fea0003800200 */
.L_x_342:
        /* <DEDUP_REMOVED lines=15> */
.L_x_345:
[----:B------:R-:W-:Y:S05]  /*7db0*/  BSYNC.RECONVERGENT B2 ;  /* 0x0000000000027941 */ /* 0x000fea0003800200 */
.L_x_344:
        /* <DEDUP_REMOVED lines=16> */
.L_x_347:
[----:B------:R-:W-:Y:S05]  /*7ec0*/  BSYNC.RECONVERGENT B2 ;  /* 0x0000000000027941 */ /* 0x000fea0003800200 */
.L_x_346:
        /* <DEDUP_REMOVED lines=15> */
.L_x_349:
[----:B------:R-:W-:Y:S05]  /*7fc0*/  BSYNC.RECONVERGENT B2 ;  /* 0x0000000000027941 */ /* 0x000fea0003800200 */
.L_x_348:
[----:B------:R0:W-:Y:S04]  /*7fd0*/  STL [R6+0x18], R15 ;  /* 0x0000180f06007387 */ /* 0x0001e80000100800 */
[----:B------:R-:W2:Y:S04]  /*7fe0*/  LDG.E R12, desc[UR8][R12.64+0x1c] ;  /* 0x00001c080c0c7981 */ /* 0x000ea8000c1e1900 */
[----:B------:R-:W2:Y:S01]  /*7ff0*/  LDL R5, [R5+0x201c] ;  /* 0x00201c0005057983 */ /* 0x000ea20000100800 */
[----:B------:R-:W3:Y:S01]  /*8000*/  MUFU.RCP R4, R31 ;  /* 0x0000001f00047308 */ /* 0x000ee20000001000 */
[----:B------:R-:W-:Y:S01]  /*8010*/  BSSY.RECONVERGENT B2, `(.L_x_350) ;  /* 0x000000c000027945 */ /* 0x000fe20003800200 */
[----:B---3--:R-:W-:-:S04]  /*8020*/  FFMA R7, -R31, R4, 1 ;  /* 0x3f8000001f077423 */ /* 0x008fc80000000104 */
[----:B------:R-:W-:Y:S01]  /*8030*/  FFMA R4, R4, R7, R4 ;  /* 0x0000000704047223 */ /* 0x000fe20000000004 */
[----:B--2---:R-:W-:-:S04]  /*8040*/  FADD R19, R5, -R12 ;  /* 0x8000000c05137221 */ /* 0x004fc80000000000 */
[----:B------:R-:W2:Y:S01]  /*8050*/  FCHK P0, R19, R31 ;  /* 0x0000001f13007302 */ /* 0x000ea20000000000 */
[----:B------:R-:W-:-:S04]  /*8060*/  FFMA R7, R4, R19, RZ ;  /* 0x0000001304077223 */ /* 0x000fc800000000ff */
[----:B------:R-:W-:-:S04]  /*8070*/  FFMA R10, -R31, R7, R19 ;  /* 0x000000071f0a7223 */ /* 0x000fc80000000113 */
[----:B------:R-:W-:Y:S01]  /*8080*/  FFMA R7, R4, R10, R7 ;  /* 0x0000000a04077223 */ /* 0x000fe20000000007 */
[----:B0-2---:R-:W-:Y:S06]  /*8090*/  @!P0 BRA `(.L_x_351) ;  /* 0x00000000000c8947 */ /* 0x005fec0003800000 */
[----:B------:R-:W-:-:S07]  /*80a0*/  MOV R4, 0x80c0 ;  /* 0x000080c000047802 */ /* 0x000fce0000000f00 */
[----:B-1----:R-:W-:Y:S05]  /*80b0*/  CALL.REL.NOINC `($__internal_6_$__cuda_sm3x_div_rn_noftz_f32_slowpath) ;  /* 0x0000003c00447944 */ /* 0x002fea0003c00000 */
[----:B------:R-:W-:-:S07]  /*80c0*/  MOV R7, R15 ;  /* 0x0000000f00077202 */ /* 0x000fce0000000f00 */
.L_x_351:
[----:B------:R-:W-:Y:S05]  /*80d0*/  BSYNC.RECONVERGENT B2 ;  /* 0x0000000000027941 */ /* 0x000fea0003800200 */
.L_x_350:
[----:B------:R4:W-:Y:S01]  /*80e0*/  STL [R6+0x1c], R7 ;  /* 0x00001c0706007387 */ /* 0x0009e20000100800 */
[----:B------:R-:W-:-:S07]  /*80f0*/  IADD3 R30, PT, PT, R30, 0x8, RZ ;  /* 0x000000081e1e7810 */ /* 0x000fce0007ffe0ff */
.L_x_335:
[----:B------:R-:W-:-:S09]  /*8100*/  UISETP.NE.AND UP0, UPT, UR4, URZ, UPT ;  /* 0x000000ff0400728c */ /* 0x000fd2000bf05270 */
[----:B------:R-:W-:Y:S05]  /*8110*/  BRA.U !UP0, `(.L_x_289) ;  /* 0x0000000508907547 */ /* 0x000fea000b800000 */
[----:B------:R-:W0:Y:S01]  /*8120*/  LDCU UR5, c[0x0][0x3cc] ;  /* 0x00007980ff0577ac */ /* 0x000e220008000800 */
[----:B------:R-:W-:Y:S02]  /*8130*/  UISETP.GE.U32.AND UP0, UPT, UR4, 0x4, UPT ;  /* 0x000000040400788c */ /* 0x000fe4000bf06070 */
[----:B0-----:R-:W-:-:S07]  /*8140*/  ULOP3.LUT UR5, UR5, 0x3, URZ, 0xc0, !UPT ;  /* 0x0000000305057892 */ /* 0x001fce000f8ec0ff */
[----:B------:R-:W-:Y:S05]  /*8150*/  BRA.U !UP0, `(.L_x_352) ;  /* 0x0000000508187547 */ /* 0x000fea000b800000 */
[C---:B--2---:R-:W-:Y:S01]  /*8160*/  LEA R5, R30.reuse, R1, 0x2 ;  /* 0x000000011e057211 */ /* 0x044fe200078e10ff */
[----:B------:R-:W-:-:S04]  /*8170*/  IMAD.WIDE.U32 R12, R30, 0x4, R26 ;  /* 0x000000041e0c7825 */ /* 0x000fc800078e001a */
[----:B------:R-:W3:Y:S04]  /*8180*/  LDL R4, [R5+0x2000] ;  /* 0x0020000005047983 */ /* 0x000ee80000100800 */
[----:B----4-:R-:W3:Y:S01]  /*8190*/  LDG.E R7, desc[UR8][R12.64] ;  /* 0x000000080c077981 */ /* 0x010ee2000c1e1900 */
        /* <DEDUP_REMOVED lines=12> */
.L_x_354:
[----:B------:R-:W-:Y:S05]  /*8260*/  BSYNC.RECONVERGENT B2 ;  /* 0x0000000000027941 */ /* 0x000fea0003800200 */
.L_x_353:
        /* <DEDUP_REMOVED lines=17> */
.L_x_356:
[----:B------:R-:W-:Y:S05]  /*8380*/  BSYNC.RECONVERGENT B2 ;  /* 0x0000000000027941 */ /* 0x000fea0003800200 */
.L_x_355:
        /* <DEDUP_REMOVED lines=15> */
.L_x_358:
[----:B------:R-:W-:Y:S05]  /*8480*/  BSYNC.RECONVERGENT B2 ;  /* 0x0000000000027941 */ /* 0x000fea0003800200 */
.L_x_357:
        /* <DEDUP_REMOVED lines=16> */
.L_x_360:
[----:B------:R-:W-:Y:S05]  /*8590*/  BSYNC.RECONVERGENT B2 ;  /* 0x0000000000027941 */ /* 0x000fea0003800200 */
.L_x_359:
[----:B------:R0:W-:Y:S01]  /*85a0*/  STL [R6+0xc], R7 ;  /* 0x00000c0706007387 */ /* 0x0001e20000100800 */
[----:B------:R-:W-:-:S07]  /*85b0*/  IADD3 R30, PT, PT, R30, 0x4, RZ ;  /* 0x000000041e1e7810 */ /* 0x000fce0007ffe0ff */
.L_x_352:
[----:B------:R-:W-:-:S09]  /*85c0*/  UISETP.NE.AND UP0, UPT, UR5, URZ, UPT ;  /* 0x000000ff0500728c */ /* 0x000fd2000bf05270 */
[----:B------:R-:W-:Y:S05]  /*85d0*/  BRA.U !UP0, `(.L_x_289) ;  /* 0x0000000108607547 */ /* 0x000fea000b800000 */
[----:B------:R-:W-:-:S05]  /*85e0*/  UMOV UR4, URZ ;  /* 0x000000ff00047c82 */ /* 0x000fca0008000000 */
.L_x_363:
[C---:B0---4-:R-:W-:Y:S01]  /*85f0*/  IMAD.WIDE.U32 R6, R30.reuse, 0x4, R26 ;  /* 0x000000041e067825 */ /* 0x051fe200078e001a */
[----:B------:R-:W-:-:S05]  /*8600*/  LEA R9, R30, R1, 0x2 ;  /* 0x000000011e097211 */ /* 0x000fca00078e10ff */
[----:B------:R-:W3:Y:S04]  /*8610*/  LDG.E R7, desc[UR8][R6.64] ;  /* 0x0000000806077981 */ /* 0x000ee8000c1e1900 */
[----:B------:R-:W3:Y:S01]  /*8620*/  LDL R4, [R9+0x2000] ;  /* 0x0020000009047983 */ /* 0x000ee20000100800 */
[----:B-----5:R-:W2:Y:S01]  /*8630*/  MUFU.RCP R10, R31 ;  /* 0x0000001f000a7308 */ /* 0x020ea20000001000 */
[----:B------:R-:W-:Y:S01]  /*8640*/  UIADD3 UR4, UPT, UPT, UR4, 0x1, URZ ;  /* 0x0000000104047890 */ /* 0x000fe2000fffe0ff */
[----:B------:R-:W-:Y:S03]  /*8650*/  BSSY.RECONVERGENT B2, `(.L_x_361) ;  /* 0x000000c000027945 */ /* 0x000fe60003800200 */
[----:B------:R-:W-:Y:S01]  /*8660*/  UISETP.NE.AND UP0, UPT, UR4, UR5, UPT ;  /* 0x000000050400728c */ /* 0x000fe2000bf05270 */
[----:B--2---:R-:W-:Y:S01]  /*8670*/  FFMA R5, -R31, R10, 1 ;  /* 0x3f8000001f057423 */ /* 0x004fe2000000010a */
[----:B---3--:R-:W-:-:S03]  /*8680*/  FADD R19, R4, -R7 ;  /* 0x8000000704137221 */ /* 0x008fc60000000000 */
[----:B------:R-:W-:Y:S01]  /*8690*/  FFMA R4, R10, R5, R10 ;  /* 0x000000050a047223 */ /* 0x000fe2000000000a */
[----:B------:R-:W0:Y:S03]  /*86a0*/  FCHK P0, R19, R31 ;  /* 0x0000001f13007302 */ /* 0x000e260000000000 */
[----:B------:R-:W-:-:S04]  /*86b0*/  FFMA R5, R4, R19, RZ ;  /* 0x0000001304057223 */ /* 0x000fc800000000ff */
[----:B------:R-:W-:-:S04]  /*86c0*/  FFMA R10, -R31, R5, R19 ;  /* 0x000000051f0a7223 */ /* 0x000fc80000000113 */
[----:B------:R-:W-:Y:S01]  /*86d0*/  FFMA R15, R4, R10, R5 ;  /* 0x0000000a040f7223 */ /* 0x000fe20000000005 */
[----:B0-----:R-:W-:Y:S06]  /*86e0*/  @!P0 BRA `(.L_x_362) ;  /* 0x0000000000088947 */ /* 0x001fec0003800000 */
[----:B------:R-:W-:-:S07]  /*86f0*/  MOV R4, 0x8710 ;  /* 0x0000871000047802 */ /* 0x000fce0000000f00 */
[----:B-1----:R-:W-:Y:S05]  /*8700*/  CALL.REL.NOINC `($__internal_6_$__cuda_sm3x_div_rn_noftz_f32_slowpath) ;  /* 0x0000003400b07944 */ /* 0x002fea0003c00000 */
.L_x_362:
[----:B------:R-:W-:Y:S05]  /*8710*/  BSYNC.RECONVERGENT B2 ;  /* 0x0000000000027941 */ /* 0x000fea0003800200 */
.L_x_361:
[C---:B------:R-:W-:Y:S02]  /*8720*/  LEA R4, R30.reuse, R1, 0x2 ;  /* 0x000000011e047211 */ /* 0x040fe400078e10ff */
[----:B------:R-:W-:-:S03]  /*8730*/  IADD3 R30, PT, PT, R30, 0x1, RZ ;  /* 0x000000011e1e7810 */ /* 0x000fc60007ffe0ff */
[----:B------:R0:W-:Y:S01]  /*8740*/  STL [R4], R15 ;  /* 0x0000000f04007387 */ /* 0x0001e20000100800 */
[----:B------:R-:W-:Y:S05]  /*8750*/  BRA.U UP0, `(.L_x_363) ;  /* 0xfffffffd00a47547 */ /* 0x000fea000b83ffff */
.L_x_289:
[----:B0-2---:R-:W0:Y:S01]  /*8760*/  LDC R5, c[0x0][0x3d4] ;  /* 0x0000f500ff057b82 */ /* 0x005e220000000800 */
[----:B------:R-:W2:Y:S02]  /*8770*/  LDCU UR4, c[0x0][0x3cc] ;  /* 0x00007980ff0477ac */ /* 0x000ea40008000800 */
[----:B--2---:R-:W-:Y:S01]  /*8780*/  UISETP.GE.AND UP0, UPT, UR4, 0x1, UPT ;  /* 0x000000010400788c */ /* 0x004fe2000bf06270 */
[----:B0-----:R-:W-:-:S04]  /*8790*/  FADD R4, -R5, 2 ;  /* 0x4000000005047421 */ /* 0x001fc80000000100 */
[----:B------:R-:W-:-:S04]  /*87a0*/  FMUL R4, R4, R5 ;  /* 0x0000000504047220 */ /* 0x000fc80000400000 */
[----:B------:R0:W2:Y:S01]  /*87b0*/  MUFU.RSQ R5, R4 ;  /* 0x0000000400057308 */ /* 0x0000a20000001400 */
[----:B----4-:R-:W-:-:S04]  /*87c0*/  IADD3 R6, PT, PT, R4, -0xd000000, RZ ;  /* 0xf300000004067810 */ /* 0x010fc80007ffe0ff */
[----:B------:R-:W-:-:S13]  /*87d0*/  ISETP.GT.U32.AND P0, PT, R6, 0x727fffff, PT ;  /* 0x727fffff0600780c */ /* 0x000fda0003f04070 */
[----:B0-2---:R-:W-:Y:S05]  /*87e0*/  @!P0 BRA `(.L_x_364) ;  /* 0x0000000000148947 */ /* 0x005fea0003800000 */
[----:B------:R-:W-:Y:S01]  /*87f0*/  BSSY.RECONVERGENT B0, `(.L_x_365) ;  /* 0x0000003000007945 */ /* 0x000fe20003800200 */
[----:B------:R-:W-:-:S07]  /*8800*/  MOV R10, 0x8820 ;  /* 0x00008820000a7802 */ /* 0x000fce0000000f00 */
[----:B-1-3-5:R-:W-:Y:S05]  /*8810*/  CALL.REL.NOINC `($__internal_5_$__cuda_sm20_sqrt_rn_f32_slowpath) ;  /* 0x0000003400147944 */ /* 0x02afea0003c00000 */
[----:B------:R-:W-:Y:S05]  /*8820*/  BSYNC.RECONVERGENT B0 ;  /* 0x0000000000007941 */ /* 0x000fea0003800200 */
.L_x_365:
[----:B------:R-:W-:Y:S05]  /*8830*/  BRA `(.L_x_366) ;  /* 0x0000000000107947 */ /* 0x000fea0003800000 */
.L_x_364:
[----:B------:R-:W-:Y:S01]  /*8840*/  FMUL.FTZ R7, R4, R5 ;  /* 0x0000000504077220 */ /* 0x000fe20000410000 */
[----:B------:R-:W-:-:S03]  /*8850*/  FMUL.FTZ R5, R5, 0.5 ;  /* 0x3f00000005057820 */ /* 0x000fc60000410000 */
[----:B------:R-:W-:-:S04]  /*8860*/  FFMA R4, -R7, R7, R4 ;  /* 0x0000000707047223 */ /* 0x000fc80000000104 */
[----:B------:R-:W-:-:S07]  /*8870*/  FFMA R36, R4, R5, R7 ;  /* 0x0000000504247223 */ /* 0x000fce0000000007 */
.L_x_366:
[----:B------:R-:W-:Y:S01]  /*8880*/  HFMA2 R14, -RZ, RZ, 0, 0 ;  /* 0x00000000ff0e7431 */ /* 0x000fe200000001ff */
[----:B------:R-:W0:Y:S01]  /*8890*/  LDCU UR5, c[0x0][0x3cc] ;  /* 0x00007980ff0577ac */ /* 0x000e220008000800 */
[----:B------:R-:W-:Y:S05]  /*88a0*/  BRA.U !UP0, `(.L_x_367) ;  /* 0x0000001108287547 */ /* 0x000fea000b800000 */
[----:B------:R-:W2:Y:S01]  /*88b0*/  LDC.64 R10, c[0x0][0x3a0] ;  /* 0x0000e800ff0a7b82 */ /* 0x000ea20000000a00 */
[----:B0-----:R-:W-:Y:S01]  /*88c0*/  UIADD3 UR4, UPT, UPT, UR5, -0x1, URZ ;  /* 0xffffffff05047890 */ /* 0x001fe2000fffe0ff */
[----:B------:R-:W-:Y:S01]  /*88d0*/  MOV R9, RZ ;  /* 0x000000ff00097202 */ /* 0x000fe20000000f00 */
[----:B------:R-:W-:Y:S02]  /*88e0*/  ULOP3.LUT UR6, UR5, 0xf, URZ, 0xc0, !UPT ;  /* 0x0000000f05067892 */ /* 0x000fe4000f8ec0ff */
[----:B------:R-:W-:Y:S02]  /*88f0*/  UISETP.GE.U32.AND UP0, UPT, UR4, 0xf, UPT ;  /* 0x0000000f0400788c */ /* 0x000fe4000bf06070 */
[----:B------:R-:W-:Y:S01]  /*8900*/  UISETP.NE.AND UP1, UPT, UR6, URZ, UPT ;  /* 0x000000ff0600728c */ /* 0x000fe2000bf25270 */
[----:B------:R-:W0:Y:S01]  /*8910*/  LDC R22, c[0x0][0x3d4] ;  /* 0x0000f500ff167b82 */ /* 0x000e220000000800 */
[----:B--2---:R-:W-:-:S04]  /*8920*/  LEA R10, P0, R3, R10, 0x2 ;  /* 0x0000000a030a7211 */ /* 0x004fc800078010ff */
[----:B------:R-:W-:Y:S01]  /*8930*/  LEA.HI.X R11, R3, R11, R2, 0x2, P0 ;  /* 0x0000000b030b7211 */ /* 0x000fe200000f1402 */
[----:B0-----:R-:W-:Y:S01]  /*8940*/  FADD R22, -R22, 1 ;  /* 0x3f80000016167421 */ /* 0x001fe20000000100 */
[----:B------:R-:W-:Y:S07]  /*8950*/  BRA.U !UP0, `(.L_x_368) ;  /* 0x0000000508307547 */ /* 0x000fee000b800000 */
[----:B------:R-:W-:Y:S01]  /*8960*/  ULOP3.LUT UR4, UR5, 0x7ffffff0, URZ, 0xc0, !UPT ;  /* 0x7ffffff005047892 */ /* 0x000fe2000f8ec0ff */
[----:B------:R-:W-:-:S05]  /*8970*/  MOV R28, RZ ;  /* 0x000000ff001c7202 */ /* 0x000fca0000000f00 */
[----:B------:R-:W-:-:S07]  /*8980*/  MOV R9, UR4 ;  /* 0x0000000400097c02 */ /* 0x000fce0008000f00 */
.L_x_369:
[C---:B------:R-:W-:Y:S01]  /*8990*/  LEA R30, R28.reuse, R1, 0x2 ;  /* 0x000000011c1e7211 */ /* 0x040fe200078e10ff */
[----:B0-----:R-:W-:-:S04]  /*89a0*/  IMAD.WIDE.U32 R20, R28, 0x4, R10 ;  /* 0x000000041c147825 */ /* 0x001fc800078e000a */
[----:B-1-3--:R-:W2:Y:S04]  /*89b0*/  LDL.128 R16, [R30] ;  /* 0x000000001e107983 */ /* 0x00aea80000100c00 */
[----:B------:R-:W3:Y:S04]  /*89c0*/  LDG.E R41, desc[UR8][R20.64+0x4] ;  /* 0x0000040814297981 */ /* 0x000ee8000c1e1900 */
[----:B------:R-:W4:Y:S04]  /*89d0*/  LDL.128 R4, [R30+0x10] ;  /* 0x000010001e047983 */ /* 0x000f280000100c00 */
[----:B------:R-:W4:Y:S04]  /*89e0*/  LDG.E R39, desc[UR8][R20.64] ;  /* 0x0000000814277981 */ /* 0x000f28000c1e1900 */
[----:B------:R-:W4:Y:S04]  /*89f0*/  LDG.E R43, desc[UR8][R20.64+0x8] ;  /* 0x00000808142b7981 */ /* 0x000f28000c1e1900 */
[----:B------:R-:W4:Y:S04]  /*8a00*/  LDG.E R35, desc[UR8][R20.64+0xc] ;  /* 0x00000c0814237981 */ /* 0x000f28000c1e1900 */
[----:B------:R-:W4:Y:S04]  /*8a10*/  LDG.E R37, desc[UR8][R20.64+0x10] ;  /* 0x0000100814257981 */ /* 0x000f28000c1e1900 */
[----:B-----5:R-:W4:Y:S04]  /*8a20*/  LDG.E R31, desc[UR8][R20.64+0x18] ;  /* 0x00001808141f7981 */ /* 0x020f28000c1e1900 */
[----:B------:R-:W4:Y:S04]  /*8a30*/  LDL.128 R12, [R30+0x20] ;  /* 0x000020001e0c7983 */ /* 0x000f280000100c00 */
[----:B------:R-:W4:Y:S04]  /*8a40*/  LDG.E R45, desc[UR8][R20.64+0x2c] ;  /* 0x00002c08142d7981 */ /* 0x000f28000c1e1900 */
[----:B------:R-:W4:Y:S04]  /*8a50*/  LDG.E R33, desc[UR8][R20.64+0x14] ;  /* 0x0000140814217981 */ /* 0x000f28000c1e1900 */
[----:B------:R-:W4:Y:S01]  /*8a60*/  LDG.E R29, desc[UR8][R20.64+0x1c] ;  /* 0x00001c08141d7981 */ /* 0x000f22000c1e1900 */
[-C--:B--2---:R-:W-:Y:S01]  /*8a70*/  FMUL R32, R17, R36.reuse ;  /* 0x0000002411207220 */ /* 0x084fe20000400000 */
[-C--:B------:R-:W-:Y:S01]  /*8a80*/  FMUL R16, R16, R36.reuse ;  /* 0x0000002410107220 */ /* 0x080fe20000400000 */
[----:B------:R-:W-:-:S02]  /*8a90*/  FMUL R18, R18, R36 ;  /* 0x0000002412127220 */ /* 0x000fc40000400000 */
[----:B---3--:R-:W-:Y:S02]  /*8aa0*/  FFMA R38, R41, R22, R32 ;  /* 0x0000001629267223 */ /* 0x008fe40000000020 */
[----:B------:R-:W2:Y:S01]  /*8ab0*/  LDG.E R41, desc[UR8][R20.64+0x24] ;  /* 0x0000240814297981 */ /* 0x000ea2000c1e1900 */
[-C--:B------:R-:W-:Y:S01]  /*8ac0*/  FMUL R32, R19, R36.reuse ;  /* 0x0000002413207220 */ /* 0x080fe20000400000 */
[----:B----4-:R-:W-:Y:S01]  /*8ad0*/  FMUL R4, R4, R36 ;  /* 0x0000002404047220 */ /* 0x010fe20000400000 */
[-C--:B------:R-:W-:Y:S02]  /*8ae0*/  FFMA R34, R39, R22.reuse, R16 ;  /* 0x0000001627227223 */ /* 0x080fe40000000010 */
[----:B------:R-:W3:Y:S01]  /*8af0*/  LDG.E R39, desc[UR8][R20.64+0x20] ;  /* 0x0000200814277981 */ /* 0x000ee2000c1e1900 */
[----:B------:R-:W-:-:S03]  /*8b00*/  FFMA R40, R43, R22, R18 ;  /* 0x000000162b287223 */ /* 0x000fc60000000012 */
[----:B------:R0:W4:Y:S01]  /*8b10*/  LDL.128 R16, [R30+0x30] ;  /* 0x000030001e107983 */ /* 0x0001220000100c00 */
[----:B------:R-:W-:-:S03]  /*8b20*/  FFMA R42, R35, R22, R32 ;  /* 0x00000016232a7223 */ /* 0x000fc60000000020 */
[----:B------:R-:W4:Y:S01]  /*8b30*/  LDG.E R43, desc[UR8][R20.64+0x28] ;  /* 0x00002808142b7981 */ /* 0x000f22000c1e1900 */
[----:B------:R-:W-:-:S03]  /*8b40*/  FFMA R44, R37, R22, R4 ;  /* 0x00000016252c7223 */ /* 0x000fc60000000004 */
[----:B------:R-:W4:Y:S04]  /*8b50*/  LDG.E R32, desc[UR8][R20.64+0x30] ;  /* 0x0000300814207981 */ /* 0x000f28000c1e1900 */
[----:B------:R-:W4:Y:S04]  /*8b60*/  LDG.E R4, desc[UR8][R20.64+0x34] ;  /* 0x0000340814047981 */ /* 0x000f28000c1e1900 */
[----:B------:R-:W4:Y:S04]  /*8b70*/  LDG.E R37, desc[UR8][R20.64+0x38] ;  /* 0x0000380814257981 */ /* 0x000f28000c1e1900 */
[----:B------:R-:W4:Y:S01]  /*8b80*/  LDG.E R35, desc[UR8][R20.64+0x3c] ;  /* 0x00003c0814237981 */ /* 0x000f22000c1e1900 */
[----:B------:R-:W-:-:S04]  /*8b90*/  FMUL R6, R6, R36 ;  /* 0x0000002406067220 */ /* 0x000fc80000400000 */
[----:B------:R-:W-:Y:S01]  /*8ba0*/  FFMA R31, R31, R22, R6 ;  /* 0x000000161f1f7223 */ /* 0x000fe20000000006 */
[-C--:B------:R-:W-:Y:S01]  /*8bb0*/  FMUL R6, R13, R36.reuse ;  /* 0x000000240d067220 */ /* 0x080fe20000400000 */
[----:B------:R1:W-:Y:S01]  /*8bc0*/  STG.E desc[UR8][R20.64], R34 ;  /* 0x0000002214007986 */ /* 0x0003e2000c101908 */
[-C--:B0-----:R-:W-:Y:S01]  /*8bd0*/  FMUL R30, R7, R36.reuse ;  /* 0x00000024071e7220 */ /* 0x081fe20000400000 */
[-C--:B------:R-:W-:Y:S01]  /*8be0*/  FMUL R12, R12, R36.reuse ;  /* 0x000000240c0c7220 */ /* 0x080fe20000400000 */
[----:B------:R-:W-:Y:S02]  /*8bf0*/  FMUL R14, R14, R36 ;  /* 0x000000240e0e7220 */ /* 0x000fe40000400000 */
[----:B------:R-:W-:Y:S01]  /*8c00*/  FFMA R29, R29, R22, R30 ;  /* 0x000000161d1d7223 */ /* 0x000fe2000000001e */
[----:B-1----:R-:W-:-:S04]  /*8c10*/  FMUL R34, R5, R36 ;  /* 0x0000002405227220 */ /* 0x002fc80000400000 */
[----:B------:R-:W-:Y:S01]  /*8c20*/  FFMA R33, R33, R22, R34 ;  /* 0x0000001621217223 */ /* 0x000fe20000000022 */
[----:B------:R0:W-:Y:S01]  /*8c30*/  STG.E desc[UR8][R20.64+0x4], R38 ;  /* 0x0000042614007986 */ /* 0x0001e2000c101908 */
[----:B------:R-:W-:-:S03]  /*8c40*/  IADD3 R28, PT, PT, R28, 0x10, RZ ;  /* 0x000000101c1c7810 */ /* 0x000fc60007ffe0ff */
[----:B------:R0:W-:Y:S04]  /*8c50*/  STG.E desc[UR8][R20.64+0x8], R40 ;  /* 0x0000082814007986 */ /* 0x0001e8000c101908 */
[----:B------:R0:W-:Y:S04]  /*8c60*/  STG.E desc[UR8][R20.64+0xc], R42 ;  /* 0x00000c2a14007986 */ /* 0x0001e8000c101908 */
[----:B------:R0:W-:Y:S04]  /*8c70*/  STG.E desc[UR8][R20.64+0x10], R44 ;  /* 0x0000102c14007986 */ /* 0x0001e8000c101908 */
[----:B------:R0:W-:Y:S04]  /*8c80*/  STG.E desc[UR8][R20.64+0x14], R33 ;  /* 0x0000142114007986 */ /* 0x0001e8000c101908 */
[----:B------:R0:W-:Y:S04]  /*8c90*/  STG.E desc[UR8][R20.64+0x18], R31 ;  /* 0x0000181f14007986 */ /* 0x0001e8000c101908 */
[----:B------:R0:W-:Y:S01]  /*8ca0*/  STG.E desc[UR8][R20.64+0x1c], R29 ;  /* 0x00001c1d14007986 */ /* 0x0001e2000c101908 */
[----:B------:R-:W-:Y:S01]  /*8cb0*/  ISETP.NE.AND P0, PT, R28, R9, PT ;  /* 0x000000091c00720c */ /* 0x000fe20003f05270 */
[----:B--2---:R-:W-:Y:S01]  /*8cc0*/  FFMA R41, R41, R22, R6 ;  /* 0x0000001629297223 */ /* 0x004fe20000000006 */
[----:B------:R-:W-:-:S04]  /*8cd0*/  FMUL R6, R15, R36 ;  /* 0x000000240f067220 */ /* 0x000fc80000400000 */
[-C--:B------:R-:W-:Y:S01]  /*8ce0*/  FFMA R45, R45, R22.reuse, R6 ;  /* 0x000000162d2d7223 */ /* 0x080fe20000000006 */
[----:B---3--:R-:W-:Y:S01]  /*8cf0*/  FFMA R39, R39, R22, R12 ;  /* 0x0000001627277223 */ /* 0x008fe2000000000c */
[-C--:B----4-:R-:W-:Y:S01]  /*8d00*/  FMUL R5, R16, R36.reuse ;  /* 0x0000002410057220 */ /* 0x090fe20000400000 */
[-C--:B------:R-:W-:Y:S01]  /*8d10*/  FMUL R17, R17, R36.reuse ;  /* 0x0000002411117220 */ /* 0x080fe20000400000 */
[-C--:B------:R-:W-:Y:S01]  /*8d20*/  FMUL R18, R18, R36.reuse ;  /* 0x0000002412127220 */ /* 0x080fe20000400000 */
[----:B------:R-:W-:Y:S01]  /*8d30*/  FMUL R6, R19, R36 ;  /* 0x0000002413067220 */ /* 0x000fe20000400000 */
[-C--:B------:R-:W-:Y:S01]  /*8d40*/  FFMA R43, R43, R22.reuse, R14 ;  /* 0x000000162b2b7223 */ /* 0x080fe2000000000e */
[-C--:B------:R-:W-:Y:S01]  /*8d50*/  FFMA R5, R32, R22.reuse, R5 ;  /* 0x0000001620057223 */ /* 0x080fe20000000005 */
[-C--:B------:R-:W-:Y:S01]  /*8d60*/  FFMA R17, R4, R22.reuse, R17 ;  /* 0x0000001604117223 */ /* 0x080fe20000000011 */
[-C--:B------:R-:W-:Y:S01]  /*8d70*/  FFMA R37, R37, R22.reuse, R18 ;  /* 0x0000001625257223 */ /* 0x080fe20000000012 */
[----:B------:R-:W-:Y:S01]  /*8d80*/  FFMA R35, R35, R22, R6 ;  /* 0x0000001623237223 */ /* 0x000fe20000000006 */
[----:B------:R0:W-:Y:S04]  /*8d90*/  STG.E desc[UR8][R20.64+0x20], R39 ;  /* 0x0000202714007986 */ /* 0x0001e8000c101908 */
[----:B------:R0:W-:Y:S04]  /*8da0*/  STG.E desc[UR8][R20.64+0x24], R41 ;  /* 0x0000242914007986 */ /* 0x0001e8000c101908 */
[----:B------:R0:W-:Y:S04]  /*8db0*/  STG.E desc[UR8][R20.64+0x28], R43 ;  /* 0x0000282b14007986 */ /* 0x0001e8000c101908 */
[----:B------:R0:W-:Y:S04]  /*8dc0*/  STG.E desc[UR8][R20.64+0x2c], R45 ;  /* 0x00002c2d14007986 */ /* 0x0001e8000c101908 */
[----:B------:R0:W-:Y:S04]  /*8dd0*/  STG.E desc[UR8][R20.64+0x30], R5 ;  /* 0x0000300514007986 */ /* 0x0001e8000c101908 */
[----:B------:R0:W-:Y:S04]  /*8de0*/  STG.E desc[UR8][R20.64+0x34], R17 ;  /* 0x0000341114007986 */ /* 0x0001e8000c101908 */
[----:B------:R0:W-:Y:S04]  /*8df0*/  STG.E desc[UR8][R20.64+0x38], R37 ;  /* 0x0000382514007986 */ /* 0x0001e8000c101908 */
[----:B------:R0:W-:Y:S01]  /*8e00*/  STG.E desc[UR8][R20.64+0x3c], R35 ;  /* 0x00003c2314007986 */ /* 0x0001e2000c101908 */
[----:B------:R-:W-:Y:S05]  /*8e10*/  @P0 BRA `(.L_x_369) ;  /* 0xfffffff800dc0947 */ /* 0x000fea000383ffff */
.L_x_368:
[----:B------:R-:W-:Y:S05]  /*8e20*/  BRA.U !UP1, `(.L_x_370) ;  /* 0x0000000509607547 */ /* 0x000fea000b800000 */
[----:B------:R-:W-:Y:S02]  /*8e30*/  UISETP.GE.U32.AND UP2, UPT, UR6, 0x8, UPT ;  /* 0x000000080600788c */ /* 0x000fe4000bf46070 */
[----:B------:R-:W-:-:S04]  /*8e40*/  ULOP3.LUT UR4, UR5, 0x7, URZ, 0xc0, !UPT ;  /* 0x0000000705047892 */ /* 0x000fc8000f8ec0ff */
[----:B------:R-:W-:-:S03]  /*8e50*/  UISETP.NE.AND UP3, UPT, UR4, URZ, UPT ;  /* 0x000000ff0400728c */ /* 0x000fc6000bf65270 */
[----:B------:R-:W-:Y:S08]  /*8e60*/  BRA.U !UP2, `(.L_x_371) ;  /* 0x000000010aac7547 */ /* 0x000ff0000b800000 */
[C---:B------:R-:W-:Y:S01]  /*8e70*/  LEA R6, R9.reuse, R1, 0x2 ;  /* 0x0000000109067211 */ /* 0x040fe200078e10ff */
[----:B0-----:R-:W-:-:S04]  /*8e80*/  IMAD.WIDE.U32 R4, R9, 0x4, R10 ;  /* 0x0000000409047825 */ /* 0x001fc800078e000a */
[----:B---3--:R-:W2:Y:S04]  /*8e90*/  LDL R19, [R6] ;  /* 0x0000000006137983 */ /* 0x008ea80000100800 */
[----:B------:R-:W3:Y:S04]  /*8ea0*/  LDL R29, [R6+0x4] ;  /* 0x00000400061d7983 */ /* 0x000ee80000100800 */
[----:B------:R-:W4:Y:S04]  /*8eb0*/  LDL R37, [R6+0xc] ;  /* 0x00000c0006257983 */ /* 0x000f280000100800 */
[----:B-1----:R-:W4:Y:S04]  /*8ec0*/  LDG.E R17, desc[UR8][R4.64] ;  /* 0x0000000804117981 */ /* 0x002f28000c1e1900 */
[----:B------:R-:W4:Y:S04]  /*8ed0*/  LDG.E R21, desc[UR8][R4.64+0x4] ;  /* 0x0000040804157981 */ /* 0x000f28000c1e1900 */
[----:B------:R-:W4:Y:S04]  /*8ee0*/  LDG.E R35, desc[UR8][R4.64+0xc] ;  /* 0x00000c0804237981 */ /* 0x000f28000c1e1900 */
[----:B------:R-:W4:Y:S04]  /*8ef0*/  LDL R33, [R6+0x8] ;  /* 0x0000080006217983 */ /* 0x000f280000100800 */
[----:B------:R-:W4:Y:S04]  /*8f00*/  LDL R41, [R6+0x10] ;  /* 0x0000100006297983 */ /* 0x000f280000100800 */
[----:B------:R-:W4:Y:S04]  /*8f10*/  LDL R43, [R6+0x14] ;  /* 0x00001400062b7983 */ /* 0x000f280000100800 */
[----:B------:R-:W4:Y:S04]  /*8f20*/  LDL R45, [R6+0x18] ;  /* 0x00001800062d7983 */ /* 0x000f280000100800 */
[----:B------:R4:W4:Y:S04]  /*8f30*/  LDL R18, [R6+0x1c] ;  /* 0x00001c0006127983 */ /* 0x0009280000100800 */
[----:B-----5:R-:W4:Y:S04]  /*8f40*/  LDG.E R31, desc[UR8][R4.64+0x8] ;  /* 0x00000808041f7981 */ /* 0x020f28000c1e1900 */
[----:B------:R-:W4:Y:S04]  /*8f50*/  LDG.E R39, desc[UR8][R4.64+0x10] ;  /* 0x0000100804277981 */ /* 0x000f28000c1e1900 */
[----:B------:R-:W4:Y:S04]  /*8f60*/  LDG.E R15, desc[UR8][R4.64+0x14] ;  /* 0x00001408040f7981 */ /* 0x000f28000c1e1900 */
[----:B------:R-:W4:Y:S04]  /*8f70*/  LDG.E R13, desc[UR8][R4.64+0x18] ;  /* 0x00001808040d7981 */ /* 0x000f28000c1e1900 */
[----:B------:R-:W4:Y:S01]  /*8f80*/  LDG.E R7, desc[UR8][R4.64+0x1c] ;  /* 0x00001c0804077981 */ /* 0x000f22000c1e1900 */
[----:B------:R-:W-:Y:S01]  /*8f90*/  IADD3 R9, PT, PT, R9, 0x8, RZ ;  /* 0x0000000809097810 */ /* 0x000fe20007ffe0ff */
[-C--:B--2---:R-:W-:Y:S01]  /*8fa0*/  FMUL R12, R19, R36.reuse ;  /* 0x00000024130c7220 */ /* 0x084fe20000400000 */
[-C--:B---3--:R-:W-:Y:S01]  /*8fb0*/  FMUL R14, R29, R36.reuse ;  /* 0x000000241d0e7220 */ /* 0x088fe20000400000 */
[----:B----4-:R-:W-:-:S02]  /*8fc0*/  FMUL R6, R37, R36 ;  /* 0x0000002425067220 */ /* 0x010fc40000400000 */
[-C--:B------:R-:W-:Y:S01]  /*8fd0*/  FFMA R17, R17, R22.reuse, R12 ;  /* 0x0000001611117223 */ /* 0x080fe2000000000c */
[-C--:B------:R-:W-:Y:S01]  /*8fe0*/  FFMA R21, R21, R22.reuse, R14 ;  /* 0x0000001615157223 */ /* 0x080fe2000000000e */
[----:B------:R-:W-:Y:S01]  /*8ff0*/  FFMA R35, R35, R22, R6 ;  /* 0x0000001623237223 */ /* 0x000fe20000000006 */
[-C--:B------:R-:W-:Y:S01]  /*9000*/  FMUL R16, R33, R36.reuse ;  /* 0x0000002421107220 */ /* 0x080fe20000400000 */
[-C--:B------:R-:W-:Y:S01]  /*9010*/  FMUL R6, R41, R36.reuse ;  /* 0x0000002429067220 */ /* 0x080fe20000400000 */
        /* <DEDUP_REMOVED lines=15> */
[----:B------:R2:W-:Y:S02]  /*9110*/  STG.E desc[UR8][R4.64+0x1c], R7 ;  /* 0x00001c0704007986 */ /* 0x0005e4000c101908 */
.L_x_371:
[----:B------:R-:W-:Y:S05]  /*9120*/  BRA.U !UP3, `(.L_x_370) ;  /* 0x000000010ba07547 */ /* 0x000fea000b800000 */
[----:B------:R-:W-:Y:S02]  /*9130*/  UISETP.GE.U32.AND UP2, UPT, UR4, 0x4, UPT ;  /* 0x000000040400788c */ /* 0x000fe4000bf46070 */
[----:B------:R-:W-:-:S04]  /*9140*/  ULOP3.LUT UR7, UR5, 0x3, URZ, 0xc0, !UPT ;  /* 0x0000000305077892 */ /* 0x000fc8000f8ec0ff */
[----:B------:R-:W-:-:S03]  /*9150*/  UISETP.NE.AND UP3, UPT, UR7, URZ, UPT ;  /* 0x000000ff0700728c */ /* 0x000fc6000bf65270 */
[----:B------:R-:W-:Y:S08]  /*9160*/  BRA.U !UP2, `(.L_x_372) ;  /* 0x000000010a5c7547 */ /* 0x000ff0000b800000 */
[C---:B------:R-:W-:Y:S01]  /*9170*/  LEA R6, R9.reuse, R1, 0x2 ;  /* 0x0000000109067211 */ /* 0x040fe200078e10ff */
[----:B0-2---:R-:W-:-:S04]  /*9180*/  IMAD.WIDE.U32 R4, R9, 0x4, R10 ;  /* 0x0000000409047825 */ /* 0x005fc800078e000a */
[----:B---3--:R-:W2:Y:S04]  /*9190*/  LDL R19, [R6] ;  /* 0x0000000006137983 */ /* 0x008ea80000100800 */
[----:B------:R-:W3:Y:S04]  /*91a0*/  LDL R21, [R6+0x4] ;  /* 0x0000040006157983 */ /* 0x000ee80000100800 */
[----:B------:R-:W4:Y:S04]  /*91b0*/  LDL R29, [R6+0x8] ;  /* 0x00000800061d7983 */ /* 0x000f280000100800 */
[----:B-----5:R-:W4:Y:S04]  /*91c0*/  LDL R31, [R6+0xc] ;  /* 0x00000c00061f7983 */ /* 0x020f280000100800 */
[----:B------:R-:W4:Y:S04]  /*91d0*/  LDG.E R7, desc[UR8][R4.64] ;  /* 0x0000000804077981 */ /* 0x000f28000c1e1900 */
[----:B------:R-:W4:Y:S04]  /*91e0*/  LDG.E R13, desc[UR8][R4.64+0x4] ;  /* 0x00000408040d7981 */ /* 0x000f28000c1e1900 */
[----:B------:R-:W4:Y:S04]  /*91f0*/  LDG.E R15, desc[UR8][R4.64+0x8] ;  /* 0x00000808040f7981 */ /* 0x000f28000c1e1900 */
[----:B-1----:R-:W4:Y:S01]  /*9200*/  LDG.E R17, desc[UR8][R4.64+0xc] ;  /* 0x00000c0804117981 */ /* 0x002f22000c1e1900 */
[----:B------:R-:W-:Y:S01]  /*9210*/  IADD3 R9, PT, PT, R9, 0x4, RZ ;  /* 0x0000000409097810 */ /* 0x000fe20007ffe0ff */
[-C--:B--2---:R-:W-:Y:S01]  /*9220*/  FMUL R12, R19, R36.reuse ;  /* 0x00000024130c7220 */ /* 0x084fe20000400000 */
[-C--:B---3--:R-:W-:Y:S01]  /*9230*/  FMUL R14, R21, R36.reuse ;  /* 0x00000024150e7220 */ /* 0x088fe20000400000 */
[-C--:B----4-:R-:W-:Y:S01]  /*9240*/  FMUL R16, R29, R36.reuse ;  /* 0x000000241d107220 */ /* 0x090fe20000400000 */
[----:B------:R-:W-:Y:S01]  /*9250*/  FMUL R18, R31, R36 ;  /* 0x000000241f127220 */ /* 0x000fe20000400000 */
[-C--:B------:R-:W-:Y:S01]  /*9260*/  FFMA R7, R7, R22.reuse, R12 ;  /* 0x0000001607077223 */ /* 0x080fe2000000000c */
[----:B------:R-:W-:-:S04]  /*9270*/  FFMA R13, R13, R22, R14 ;  /* 0x000000160d0d7223 */ /* 0x000fc8000000000e */
[----:B------:R4:W-:Y:S01]  /*9280*/  STG.E desc[UR8][R4.64], R7 ;  /* 0x0000000704007986 */ /* 0x0009e2000c101908 */
[----:B------:R-:W-:-:S03]  /*9290*/  FFMA R15, R15, R22, R16 ;  /* 0x000000160f0f7223 */ /* 0x000fc60000000010 */
[----:B------:R4:W-:Y:S01]  /*92a0*/  STG.E desc[UR8][R4.64+0x4], R13 ;  /* 0x0000040d04007986 */ /* 0x0009e2000c101908 */
[----:B------:R-:W-:-:S03]  /*92b0*/  FFMA R17, R17, R22, R18 ;  /* 0x0000001611117223 */ /* 0x000fc60000000012 */
[----:B------:R4:W-:Y:S04]  /*92c0*/  STG.E desc[UR8][R4.64+0x8], R15 ;  /* 0x0000080f04007986 */ /* 0x0009e8000c101908 */
[----:B------:R4:W-:Y:S02]  /*92d0*/  STG.E desc[UR8][R4.64+0xc], R17 ;  /* 0x00000c1104007986 */ /* 0x0009e4000c101908 */
.L_x_372:
[----:B------:R-:W-:Y:S05]  /*92e0*/  BRA.U !UP3, `(.L_x_370) ;  /* 0x000000010b307547 */ /* 0x000fea000b800000 */
[----:B------:R-:W-:-:S05]  /*92f0*/  UMOV UR4, URZ ;  /* 0x000000ff00047c82 */ /* 0x000fca0008000000 */
.L_x_373:
[C---:B------:R-:W-:Y:S01]  /*9300*/  LEA R6, R9.reuse, R1, 0x2 ;  /* 0x0000000109067211 */ /* 0x040fe200078e10ff */
[----:B0-2-4-:R-:W-:-:S04]  /*9310*/  IMAD.WIDE.U32 R4, R9, 0x4, R10 ;  /* 0x0000000409047825 */ /* 0x015fc800078e000a */
[----:B------:R-:W2:Y:S04]  /*9320*/  LDL R13, [R6] ;  /* 0x00000000060d7983 */ /* 0x000ea80000100800 */
[----:B------:R-:W4:Y:S01]  /*9330*/  LDG.E R7, desc[UR8][R4.64] ;  /* 0x0000000804077981 */ /* 0x000f22000c1e1900 */
[----:B------:R-:W-:Y:S01]  /*9340*/  UIADD3 UR4, UPT, UPT, UR4, 0x1, URZ ;  /* 0x0000000104047890 */ /* 0x000fe2000fffe0ff */
[----:B------:R-:W-:-:S03]  /*9350*/  IADD3 R9, PT, PT, R9, 0x1, RZ ;  /* 0x0000000109097810 */ /* 0x000fc60007ffe0ff */
[----:B------:R-:W-:Y:S01]  /*9360*/  UISETP.NE.AND UP2, UPT, UR4, UR7, UPT ;  /* 0x000000070400728c */ /* 0x000fe2000bf45270 */
[----:B--2---:R-:W-:-:S04]  /*9370*/  FMUL R12, R13, R36 ;  /* 0x000000240d0c7220 */ /* 0x004fc80000400000 */
[----:B----4-:R-:W-:-:S05]  /*9380*/  FFMA R7, R7, R22, R12 ;  /* 0x0000001607077223 */ /* 0x010fca000000000c */
[----:B------:R0:W-:Y:S01]  /*9390*/  STG.E desc[UR8][R4.64], R7 ;  /* 0x0000000704007986 */ /* 0x0001e2000c101908 */
[----:B------:R-:W-:Y:S05]  /*93a0*/  BRA.U UP2, `(.L_x_373) ;  /* 0xfffffffd02d47547 */ /* 0x000fea000b83ffff */
.L_x_370:
[----:B------:R-:W-:Y:S01]  /*93b0*/  HFMA2 R14, -RZ, RZ, 0, 0 ;  /* 0x00000000ff0e7431 */ /* 0x000fe200000001ff */
[----:B0-2-4-:R-:W-:Y:S01]  /*93c0*/  MOV R7, RZ ;  /* 0x000000ff00077202 */ /* 0x015fe20000000f00 */
[----:B------:R-:W-:Y:S06]  /*93d0*/  BRA.U !UP0, `(.L_x_374) ;  /* 0x0000000108a07547 */ /* 0x000fec000b800000 */
[----:B------:R-:W-:Y:S01]  /*93e0*/  ULOP3.LUT UR4, UR5, 0x7ffffff0, URZ, 0xc0, !UPT ;  /* 0x7ffffff005047892 */ /* 0x000fe2000f8ec0ff */
[----:B------:R-:W-:Y:S02]  /*93f0*/  MOV R14, RZ ;  /* 0x000000ff000e7202 */ /* 0x000fe40000000f00 */
[----:B------:R-:W-:-:S03]  /*9400*/  MOV R6, RZ ;  /* 0x000000ff00067202 */ /* 0x000fc60000000f00 */
[----:B------:R-:W-:-:S07]  /*9410*/  MOV R7, UR4 ;  /* 0x0000000400077c02 */ /* 0x000fce0008000f00 */
.L_x_375:
[----:B------:R-:W-:-:S05]  /*9420*/  IMAD.WIDE.U32 R4, R6, 0x4, R10 ;  /* 0x0000000406047825 */ /* 0x000fca00078e000a */
[----:B-----5:R-:W2:Y:S04]  /*9430*/  LDG.E R15, desc[UR8][R4.64] ;  /* 0x00000008040f7981 */ /* 0x020ea8000c1e1900 */
[----:B-1-3--:R-:W3:Y:S04]  /*9440*/  LDG.E R17, desc[UR8][R4.64+0x4] ;  /* 0x0000040804117981 */ /* 0x00aee8000c1e1900 */
        /* <DEDUP_REMOVED lines=33> */
.L_x_374:
[----:B------:R-:W-:Y:S05]  /*9660*/  BRA.U !UP1, `(.L_x_367) ;  /* 0x0000000109b87547 */ /* 0x000fea000b800000 */
[----:B------:R-:W-:Y:S02]  /*9670*/  UISETP.GE.U32.AND UP0, UPT, UR6, 0x8, UPT ;  /* 0x000000080600788c */ /* 0x000fe4000bf06070 */
[----:B------:R-:W-:-:S04]  /*9680*/  ULOP3.LUT UR4, UR5, 0x7, URZ, 0xc0, !UPT ;  /* 0x0000000705047892 */ /* 0x000fc8000f8ec0ff */
[----:B------:R-:W-:-:S03]  /*9690*/  UISETP.NE.AND UP1, UPT, UR4, URZ, UPT ;  /* 0x000000ff0400728c */ /* 0x000fc6000bf25270 */
[----:B------:R-:W-:Y:S08]  /*96a0*/  BRA.U !UP0, `(.L_x_376) ;  /* 0x0000000108487547 */ /* 0x000ff0000b800000 */
[----:B------:R-:W-:-:S05]  /*96b0*/  IMAD.WIDE.U32 R4, R7, 0x4, R10 ;  /* 0x0000000407047825 */ /* 0x000fca00078e000a */
[----:B------:R-:W2:Y:S04]  /*96c0*/  LDG.E R9, desc[UR8][R4.64] ;  /* 0x0000000804097981 */ /* 0x000ea8000c1e1900 */
[----:B------:R-:W4:Y:S04]  /*96d0*/  LDG.E R6, desc[UR8][R4.64+0x4] ;  /* 0x0000040804067981 */ /* 0x000f28000c1e1900 */
[----:B------:R-:W4:Y:S04]  /*96e0*/  LDG.E R12, desc[UR8][R4.64+0x8] ;  /* 0x00000808040c7981 */ /* 0x000f28000c1e1900 */
[----:B-1-3--:R-:W3:Y:S04]  /*96f0*/  LDG.E R16, desc[UR8][R4.64+0xc] ;  /* 0x00000c0804107981 */ /* 0x00aee8000c1e1900 */
[----:B------:R-:W3:Y:S04]  /*9700*/  LDG.E R18, desc[UR8][R4.64+0x10] ;  /* 0x0000100804127981 */ /* 0x000ee8000c1e1900 */
[----:B------:R-:W3:Y:S04]  /*9710*/  LDG.E R20, desc[UR8][R4.64+0x14] ;  /* 0x0000140804147981 */ /* 0x000ee8000c1e1900 */
[----:B------:R-:W3:Y:S04]  /*9720*/  LDG.E R22, desc[UR8][R4.64+0x18] ;  /* 0x0000180804167981 */ /* 0x000ee8000c1e1900 */
[----:B------:R-:W3:Y:S01]  /*9730*/  LDG.E R28, desc[UR8][R4.64+0x1c] ;  /* 0x00001c08041c7981 */ /* 0x000ee2000c1e1900 */
[----:B------:R-:W-:Y:S01]  /*9740*/  IADD3 R7, PT, PT, R7, 0x8, RZ ;  /* 0x0000000807077810 */ /* 0x000fe20007ffe0ff */
[----:B--2---:R-:W-:-:S04]  /*9750*/  FFMA R9, R9, R9, R14 ;  /* 0x0000000909097223 */ /* 0x004fc8000000000e */
[----:B----4-:R-:W-:-:S04]  /*9760*/  FFMA R9, R6, R6, R9 ;  /* 0x0000000606097223 */ /* 0x010fc80000000009 */
[----:B------:R-:W-:-:S04]  /*9770*/  FFMA R9, R12, R12, R9 ;  /* 0x0000000c0c097223 */ /* 0x000fc80000000009 */
[----:B---3--:R-:W-:-:S04]  /*9780*/  FFMA R9, R16, R16, R9 ;  /* 0x0000001010097223 */ /* 0x008fc80000000009 */
[----:B------:R-:W-:-:S04]  /*9790*/  FFMA R9, R18, R18, R9 ;  /* 0x0000001212097223 */ /* 0x000fc80000000009 */
[----:B------:R-:W-:-:S04]  /*97a0*/  FFMA R9, R20, R20, R9 ;  /* 0x0000001414097223 */ /* 0x000fc80000000009 */
[----:B------:R-:W-:-:S04]  /*97b0*/  FFMA R9, R22, R22, R9 ;  /* 0x0000001616097223 */ /* 0x000fc80000000009 */
[----:B------:R-:W-:-:S07]  /*97c0*/  FFMA R14, R28, R28, R9 ;  /* 0x0000001c1c0e7223 */ /* 0x000fce0000000009 */
.L_x_376:
        /* <DEDUP_REMOVED lines=9> */
[----:B-1-3--:R-:W3:Y:S01]  /*9860*/  LDG.E R16, desc[UR8][R4.64+0xc] ;  /* 0x00000c0804107981 */ /* 0x00aee2000c1e1900 */
[----:B------:R-:W-:Y:S01]  /*9870*/  IADD3 R7, PT, PT, R7, 0x4, RZ ;  /* 0x0000000407077810 */ /* 0x000fe20007ffe0ff */
[----:B--2---:R-:W-:-:S04]  /*9880*/  FFMA R9, R9, R9, R14 ;  /* 0x0000000909097223 */ /* 0x004fc8000000000e */
[----:B----4-:R-:W-:-:S04]  /*9890*/  FFMA R9, R6, R6, R9 ;  /* 0x0000000606097223 */ /* 0x010fc80000000009 */
[----:B------:R-:W-:-:S04]  /*98a0*/  FFMA R9, R12, R12, R9 ;  /* 0x0000000c0c097223 */ /* 0x000fc80000000009 */
[----:B---3--:R-:W-:-:S07]  /*98b0*/  FFMA R14, R16, R16, R9 ;  /* 0x00000010100e7223 */ /* 0x008fce0000000009 */
.L_x_377:
[----:B------:R-:W-:Y:S05]  /*98c0*/  BRA.U !UP1, `(.L_x_367) ;  /* 0x0000000109207547 */ /* 0x000fea000b800000 */
[----:B------:R-:W-:-:S05]  /*98d0*/  UMOV UR4, URZ ;  /* 0x000000ff00047c82 */ /* 0x000fca0008000000 */
.L_x_378:
[----:B------:R-:W-:-:S06]  /*98e0*/  IMAD.WIDE.U32 R4, R7, 0x4, R10 ;  /* 0x0000000407047825 */ /* 0x000fcc00078e000a */
[----:B------:R-:W2:Y:S01]  /*98f0*/  LDG.E R5, desc[UR8][R4.64] ;  /* 0x0000000804057981 */ /* 0x000ea2000c1e1900 */
[----:B------:R-:W-:Y:S01]  /*9900*/  UIADD3 UR4, UPT, UPT, UR4, 0x1, URZ ;  /* 0x0000000104047890 */ /* 0x000fe2000fffe0ff */
[----:B------:R-:W-:-:S03]  /*9910*/  IADD3 R7, PT, PT, R7, 0x1, RZ ;  /* 0x0000000107077810 */ /* 0x000fc60007ffe0ff */
[----:B------:R-:W-:Y:S01]  /*9920*/  UISETP.NE.AND UP0, UPT, UR4, UR6, UPT ;  /* 0x000000060400728c */ /* 0x000fe2000bf05270 */
[----:B--2---:R-:W-:-:S08]  /*9930*/  FFMA R14, R5, R5, R14 ;  /* 0x00000005050e7223 */ /* 0x004fd0000000000e */
[----:B------:R-:W-:Y:S05]  /*9940*/  BRA.U UP0, `(.L_x_378) ;  /* 0xfffffffd00e47547 */ /* 0x000fea000b83ffff */
.L_x_367:
[----:B------:R-:W-:Y:S01]  /*9950*/  IADD3 R4, PT, PT, R14, -0xd000000, RZ ;  /* 0xf30000000e047810 */ /* 0x000fe20007ffe0ff */
[----:B------:R2:W4:Y:S01]  /*9960*/  MUFU.RSQ R7, R14 ;  /* 0x0000000e00077308 */ /* 0x0005220000001400 */
[----:B0-----:R-:W-:Y:S02]  /*9970*/  UISETP.GE.AND UP0, UPT, UR5, 0x1, UPT ;  /* 0x000000010500788c */ /* 0x001fe4000bf06270 */
[----:B------:R-:W-:-:S13]  /*9980*/  ISETP.GT.U32.AND P0, PT, R4, 0x727fffff, PT ;  /* 0x727fffff0400780c */ /* 0x000fda0003f04070 */
[----:B--2---:R-:W-:Y:S05]  /*9990*/  @!P0 BRA `(.L_x_379) ;  /* 0x00000000001c8947 */ /* 0x004fea0003800000 */
[----:B------:R-:W-:Y:S01]  /*99a0*/  BSSY.RECONVERGENT B0, `(.L_x_380) ;  /* 0x0000004000007945 */ /* 0x000fe20003800200 */
[----:B------:R-:W-:Y:S02]  /*99b0*/  MOV R4, R14 ;  /* 0x0000000e00047202 */ /* 0x000fe40000000f00 */
[----:B------:R-:W-:-:S07]  /*99c0*/  MOV R10, 0x99e0 ;  /* 0x000099e0000a7802 */ /* 0x000fce0000000f00 */
[----:B-1-345:R-:W-:Y:S05]  /*99d0*/  CALL.REL.NOINC `($__internal_5_$__cuda_sm20_sqrt_rn_f32_slowpath) ;  /* 0x0000002000a47944 */ /* 0x03afea0003c00000 */
[----:B------:R-:W-:Y:S05]  /*99e0*/  BSYNC.RECONVERGENT B0 ;  /* 0x0000000000007941 */ /* 0x000fea0003800200 */
.L_x_380:
[----:B------:R-:W-:Y:S01]  /*99f0*/  MOV R6, R36 ;  /* 0x0000002400067202 */ /* 0x000fe20000000f00 */
[----:B------:R-:W-:Y:S06]  /*9a00*/  BRA `(.L_x_381) ;  /* 0x0000000000107947 */ /* 0x000fec0003800000 */
.L_x_379:
[C---:B----4-:R-:W-:Y:S01]  /*9a10*/  FMUL.FTZ R5, R7.reuse, R14 ;  /* 0x0000000e07057220 */ /* 0x050fe20000410000 */
[----:B------:R-:W-:-:S03]  /*9a20*/  FMUL.FTZ R4, R7, 0.5 ;  /* 0x3f00000007047820 */ /* 0x000fc60000410000 */
[----:B------:R-:W-:-:S04]  /*9a30*/  FFMA R6, -R5, R5, R14 ;  /* 0x0000000505067223 */ /* 0x000fc8000000010e */
[----:B------:R-:W-:-:S07]  /*9a40*/  FFMA R6, R6, R4, R5 ;  /* 0x0000000406067223 */ /* 0x000fce0000000005 */
.L_x_381:
[----:B------:R-:W0:Y:S01]  /*9a50*/  LDC R9, c[0x0][0x3d8] ;  /* 0x0000f600ff097b82 */ /* 0x000e220000000800 */
[----:B------:R-:W2:Y:S02]  /*9a60*/  LDCU UR4, c[0x0][0x3d4] ;  /* 0x00007a80ff0477ac */ /* 0x000ea40008000800 */
[----:B--2---:R-:W-:Y:S01]  /*9a70*/  MOV R10, UR4 ;  /* 0x00000004000a7c02 */ /* 0x004fe20008000f00 */
[----:B0-----:R-:W0:Y:S08]  /*9a80*/  MUFU.RCP R5, R9 ;  /* 0x0000000900057308 */ /* 0x001e300000001000 */
[----:B------:R-:W2:Y:S01]  /*9a90*/  FCHK P0, R10, R9 ;  /* 0x000000090a007302 */ /* 0x000ea20000000000 */
[----:B0-----:R-:W-:-:S04]  /*9aa0*/  FFMA R4, R5, -R9, 1 ;  /* 0x3f80000005047423 */ /* 0x001fc80000000809 */
[----:B------:R-:W-:-:S04]  /*9ab0*/  FFMA R5, R5, R4, R5 ;  /* 0x0000000405057223 */ /* 0x000fc80000000005 */
[----:B------:R-:W-:-:S04]  /*9ac0*/  FFMA R4, R5, UR4, RZ ;  /* 0x0000000405047c23 */ /* 0x000fc800080000ff */
[----:B------:R-:W-:-:S04]  /*9ad0*/  FFMA R7, R4, -R9, UR4 ;  /* 0x0000000404077e23 */ /* 0x000fc80008000809 */
[----:B------:R-:W-:Y:S01]  /*9ae0*/  FFMA R5, R5, R7, R4 ;  /* 0x0000000705057223 */ /* 0x000fe20000000004 */
[----:B--2---:R-:W-:Y:S06]  /*9af0*/  @!P0 BRA `(.L_x_382) ;  /* 0x00000000001c8947 */ /* 0x004fec0003800000 */
[----:B------:R-:W3:Y:S01]  /*9b00*/  LDCU UR4, c[0x0][0x3d4] ;  /* 0x00007a80ff0477ac */ /* 0x000ee20008000800 */
[----:B------:R-:W-:Y:S01]  /*9b10*/  MOV R4, 0x9b60 ;  /* 0x00009b6000047802 */ /* 0x000fe20000000f00 */
[----:B------:R-:W0:Y:S01]  /*9b20*/  LDCU UR5, c[0x0][0x3d8] ;  /* 0x00007b00ff0577ac */ /* 0x000e220008000800 */
[----:B---3--:R-:W-:Y:S02]  /*9b30*/  MOV R19, UR4 ;  /* 0x0000000400137c02 */ /* 0x008fe40008000f00 */
[----:B0----5:R-:W-:-:S07]  /*9b40*/  MOV R31, UR5 ;  /* 0x00000005001f7c02 */ /* 0x021fce0008000f00 */
[----:B-1----:R-:W-:Y:S05]  /*9b50*/  CALL.REL.NOINC `($__internal_6_$__cuda_sm3x_div_rn_noftz_f32_slowpath) ;  /* 0x00000020009c7944 */ /* 0x002fea0003c00000 */
[----:B------:R-:W-:-:S07]  /*9b60*/  MOV R5, R15 ;  /* 0x0000000f00057202 */ /* 0x000fce0000000f00 */
.L_x_382:
[----:B------:R-:W0:Y:S01]  /*9b70*/  LDC R10, c[0x0][0x3e8] ;  /* 0x0000fa00ff0a7b82 */ /* 0x000e220000000800 */
[----:B------:R-:W-:Y:S01]  /*9b80*/  BSSY.RECONVERGENT B2, `(.L_x_383) ;  /* 0x000000e000027945 */ /* 0x000fe20003800200 */
[----:B0-----:R-:W0:Y:S08]  /*9b90*/  MUFU.RCP R7, R10 ;  /* 0x0000000a00077308 */ /* 0x001e300000001000 */
[----:B------:R-:W2:Y:S01]  /*9ba0*/  FCHK P0, R6, R10 ;  /* 0x0000000a06007302 */ /* 0x000ea20000000000 */
[----:B0-----:R-:W-:-:S04]  /*9bb0*/  FFMA R4, R7, -R10, 1 ;  /* 0x3f80000007047423 */ /* 0x001fc8000000080a */
[----:B------:R-:W-:-:S04]  /*9bc0*/  FFMA R7, R7, R4, R7 ;  /* 0x0000000407077223 */ /* 0x000fc80000000007 */
[----:B------:R-:W-:-:S04]  /*9bd0*/  FFMA R9, R7, R6, RZ ;  /* 0x0000000607097223 */ /* 0x000fc800000000ff */
[----:B------:R-:W-:-:S04]  /*9be0*/  FFMA R4, R9, -R10, R6 ;  /* 0x8000000a09047223 */ /* 0x000fc80000000006 */
[----:B-----5:R-:W-:Y:S01]  /*9bf0*/  FFMA R15, R7, R4, R9 ;  /* 0x00000004070f7223 */ /* 0x020fe20000000009 */
[----:B--2---:R-:W-:Y:S06]  /*9c00*/  @!P0 BRA `(.L_x_384) ;  /* 0x0000000000148947 */ /* 0x004fec0003800000 */
[----:B------:R-:W0:Y:S01]  /*9c10*/  LDCU UR4, c[0x0][0x3e8] ;  /* 0x00007d00ff0477ac */ /* 0x000e220008000800 */
[----:B---3--:R-:W-:Y:S02]  /*9c20*/  MOV R19, R6 ;  /* 0x0000000600137202 */ /* 0x008fe40000000f00 */
[----:B------:R-:W-:Y:S02]  /*9c30*/  MOV R4, 0x9c60 ;  /* 0x00009c6000047802 */ /* 0x000fe40000000f00 */
[----:B0-----:R-:W-:-:S07]  /*9c40*/  MOV R31, UR4 ;  /* 0x00000004001f7c02 */ /* 0x001fce0008000f00 */
[----:B-1----:R-:W-:Y:S05]  /*9c50*/  CALL.REL.NOINC `($__internal_6_$__cuda_sm3x_div_rn_noftz_f32_slowpath) ;  /* 0x00000020005c7944 */ /* 0x002fea0003c00000 */
.L_x_384:
[----:B------:R-:W-:Y:S05]  /*9c60*/  BSYNC.RECONVERGENT B2 ;  /* 0x0000000000027941 */ /* 0x000fea0003800200 */
.L_x_383:
[----:B------:R-:W2:Y:S01]  /*9c70*/  LDG.E R9, desc[UR8][R24.64] ;  /* 0x0000000818097981 */ /* 0x000ea2000c1e1900 */
[----:B------:R-:W-:Y:S02]  /*9c80*/  HFMA2 R7, -RZ, RZ, 0.96630859375, -0.0022525787353515625 ;  /* 0x3bbb989dff077431 */ /* 0x000fe400000001ff */
[----:B------:R-:W-:Y:S01]  /*9c90*/  FADD R4, R15, -1 ;  /* 0xbf8000000f047421 */ /* 0x000fe20000000000 */
[----:B------:R-:W-:Y:S01]  /*9ca0*/  MOV R6, 0x437c0000 ;  /* 0x437c000000067802 */ /* 0x000fe20000000f00 */
[----:B------:R-:W0:Y:S02]  /*9cb0*/  LDC R11, c[0x0][0x3dc] ;  /* 0x0000f700ff0b7b82 */ /* 0x000e240000000800 */
[----:B------:R-:W-:-:S04]  /*9cc0*/  FMUL R4, R4, R5 ;  /* 0x0000000504047220 */ /* 0x000fc80000400000 */
[----:B------:R-:W-:-:S04]  /*9cd0*/  FFMA.SAT R5, R4, R7, 0.5 ;  /* 0x3f00000004057423 */ /* 0x000fc80000002007 */
[----:B------:R-:W-:-:S04]  /*9ce0*/  FFMA.RM R5, R5, R6, 12582913 ;  /* 0x4b40000105057423 */ /* 0x000fc80000004006 */
[C---:B------:R-:W-:Y:S01]  /*9cf0*/  FADD R7, R5.reuse, -12583039 ;  /* 0xcb40007f05077421 */ /* 0x040fe20000000000 */
[----:B------:R-:W-:-:S03]  /*9d00*/  SHF.L.U32 R5, R5, 0x17, RZ ;  /* 0x0000001705057819 */ /* 0x000fc600000006ff */
[----:B------:R-:W-:-:S04]  /*9d10*/  FFMA R7, R4, 1.4426950216293334961, -R7 ;  /* 0x3fb8aa3b04077823 */ /* 0x000fc80000000807 */
[----:B------:R-:W-:-:S04]  /*9d20*/  FFMA R7, R4, 1.925963033500011079e-08, R7 ;  /* 0x32a5706004077823 */ /* 0x000fc80000000007 */
[----:B------:R-:W4:Y:S02]  /*9d30*/  MUFU.EX2 R4, R7 ;  /* 0x0000000700047308 */ /* 0x000f240000000800 */
[----:B----4-:R-:W-:-:S04]  /*9d40*/  FMUL R4, R5, R4 ;  /* 0x0000000405047220 */ /* 0x010fc80000400000 */
[----:B--2---:R-:W-:Y:S01]  /*9d50*/  FMUL R9, R4, R9 ;  /* 0x0000000904097220 */ /* 0x004fe20000400000 */
[----:B0-----:R-:W-:-:S04]  /*9d60*/  FADD R4, -R11, 2 ;  /* 0x400000000b047421 */ /* 0x001fc80000000100 */
[----:B------:R-:W-:Y:S01]  /*9d70*/  FMUL R4, R4, R11 ;  /* 0x0000000b04047220 */ /* 0x000fe20000400000 */
[----:B------:R0:W-:Y:S03]  /*9d80*/  STG.E desc[UR8][R24.64], R9 ;  /* 0x0000000918007986 */ /* 0x0001e6000c101908 */
[----:B------:R0:W2:Y:S01]  /*9d90*/  MUFU.RSQ R5, R4 ;  /* 0x0000000400057308 */ /* 0x0000a20000001400 */
[----:B------:R-:W-:-:S04]  /*9da0*/  IADD3 R6, PT, PT, R4, -0xd000000, RZ ;  /* 0xf300000004067810 */ /* 0x000fc80007ffe0ff */
[----:B------:R-:W-:-:S13]  /*9db0*/  ISETP.GT.U32.AND P0, PT, R6, 0x727fffff, PT ;  /* 0x727fffff0600780c */ /* 0x000fda0003f04070 */
[----:B0-2---:R-:W-:Y:S05]  /*9dc0*/  @!P0 BRA `(.L_x_385) ;  /* 0x0000000000148947 */ /* 0x005fea0003800000 */
[----:B------:R-:W-:Y:S01]  /*9dd0*/  BSSY.RECONVERGENT B0, `(.L_x_386) ;  /* 0x0000003000007945 */ /* 0x000fe20003800200 */
[----:B------:R-:W-:-:S07]  /*9de0*/  MOV R10, 0x9e00 ;  /* 0x00009e00000a7802 */ /* 0x000fce0000000f00 */
[----:B-1-3--:R-:W-:Y:S05]  /*9df0*/  CALL.REL.NOINC `($__internal_5_$__cuda_sm20_sqrt_rn_f32_slowpath) ;  /* 0x0000001c009c7944 */ /* 0x00afea0003c00000 */
[----:B------:R-:W-:Y:S05]  /*9e00*/  BSYNC.RECONVERGENT B0 ;  /* 0x0000000000007941 */ /* 0x000fea0003800200 */
.L_x_386:
[----:B------:R-:W-:Y:S05]  /*9e10*/  BRA `(.L_x_387) ;  /* 0x0000000000107947 */ /* 0x000fea0003800000 */
.L_x_385:
[----:B------:R-:W-:Y:S01]  /*9e20*/  FMUL.FTZ R7, R4, R5 ;  /* 0x0000000504077220 */ /* 0x000fe20000410000 */
[----:B------:R-:W-:-:S03]  /*9e30*/  FMUL.FTZ R5, R5, 0.5 ;  /* 0x3f00000005057820 */ /* 0x000fc60000410000 */
[----:B------:R-:W-:-:S04]  /*9e40*/  FFMA R4, -R7, R7, R4 ;  /* 0x0000000707047223 */ /* 0x000fc80000000104 */
[----:B------:R-:W-:-:S07]  /*9e50*/  FFMA R36, R4, R5, R7 ;  /* 0x0000000504247223 */ /* 0x000fce0000000007 */
.L_x_387:
[----:B------:R-:W-:Y:S05]  /*9e60*/  BRA.U !UP0, `(.L_x_388) ;  /* 0x0000001508f87547 */ /* 0x000fea000b800000 */
[----:B------:R-:W0:Y:S08]  /*9e70*/  LDC R9, c[0x0][0x3cc] ;  /* 0x0000f300ff097b82 */ /* 0x000e300000000800 */
[----:B------:R-:W2:Y:S08]  /*9e80*/  LDC.64 R10, c[0x0][0x3a8] ;  /* 0x0000ea00ff0a7b82 */ /* 0x000eb00000000a00 */
[----:B------:R-:W4:Y:S01]  /*9e90*/  LDC R25, c[0x0][0x3dc] ;  /* 0x0000f700ff197b82 */ /* 0x000f220000000800 */
[----:B0-----:R-:W-:-:S02]  /*9ea0*/  IADD3 R22, PT, PT, R9, -0x1, RZ ;  /* 0xffffffff09167810 */ /* 0x001fc40007ffe0ff */
[----:B------:R-:W-:Y:S02]  /*9eb0*/  LOP3.LUT R24, R9, 0xf, RZ, 0xc0, !PT ;  /* 0x0000000f09187812 */ /* 0x000fe400078ec0ff */
[----:B------:R-:W-:Y:S02]  /*9ec0*/  ISETP.GE.U32.AND P1, PT, R22, 0xf, PT ;  /* 0x0000000f1600780c */ /* 0x000fe40003f26070 */
[----:B------:R-:W-:Y:S02]  /*9ed0*/  ISETP.NE.AND P2, PT, R24, RZ, PT ;  /* 0x000000ff1800720c */ /* 0x000fe40003f45270 */
[----:B--2---:R-:W-:-:S04]  /*9ee0*/  LEA R10, P0, R3, R10, 0x2 ;  /* 0x0000000a030a7211 */ /* 0x004fc800078010ff */
[----:B------:R-:W-:Y:S01]  /*9ef0*/  LEA.HI.X R11, R3, R11, R2, 0x2, P0 ;  /* 0x0000000b030b7211 */ /* 0x000fe200000f1402 */
[----:B------:R-:W-:Y:S02]  /*9f00*/  HFMA2 R2, -RZ, RZ, 0, 0 ;  /* 0x00000000ff027431 */ /* 0x000fe400000001ff */
[----:B----4-:R-:W-:Y:S02]  /*9f10*/  FADD R25, -R25, 1 ;  /* 0x3f80000019197421 */ /* 0x010fe40000000100 */
[----:B------:R-:W-:Y:S05]  /*9f20*/  @!P1 BRA `(.L_x_389) ;  /* 0x00000004002c9947 */ /* 0x000fea0003800000 */
[----:B------:R-:W-:Y:S02]  /*9f30*/  LOP3.LUT R2, R9, 0x7ffffff0, RZ, 0xc0, !PT ;  /* 0x7ffffff009027812 */ /* 0x000fe400078ec0ff */
[----:B------:R-:W-:-:S07]  /*9f40*/  MOV R29, RZ ;  /* 0x000000ff001d7202 */ /* 0x000fce0000000f00 */
.L_x_390:
[C---:B0-----:R-:W-:Y:S01]  /*9f50*/  LEA R31, R29.reuse, R1, 0x2 ;  /* 0x000000011d1f7211 */ /* 0x041fe200078e10ff */
[----:B------:R-:W-:-:S04]  /*9f60*/  IMAD.WIDE.U32 R20, R29, 0x4, R10 ;  /* 0x000000041d147825 */ /* 0x000fc800078e000a */
[----:B-1-3--:R-:W2:Y:S04]  /*9f70*/  LDL.128 R16, [R31] ;  /* 0x000000001f107983 */ /* 0x00aea80000100c00 */
[----:B------:R-:W3:Y:S04]  /*9f80*/  LDG.E R44, desc[UR8][R20.64+0x8] ;  /* 0x00000808142c7981 */ /* 0x000ee8000c1e1900 */
[----:B------:R-:W4:Y:S04]  /*9f90*/  LDG.E R42, desc[UR8][R20.64+0x4] ;  /* 0x00000408142a7981 */ /* 0x000f28000c1e1900 */
[----:B------:R-:W5:Y:S04]  /*9fa0*/  LDL.128 R4, [R31+0x10] ;  /* 0x000010001f047983 */ /* 0x000f680000100c00 */
[----:B------:R-:W5:Y:S04]  /*9fb0*/  LDG.E R40, desc[UR8][R20.64] ;  /* 0x0000000814287981 */ /* 0x000f68000c1e1900 */
[----:B------:R-:W5:Y:S04]  /*9fc0*/  LDG.E R34, desc[UR8][R20.64+0xc] ;  /* 0x00000c0814227981 */ /* 0x000f68000c1e1900 */
[----:B------:R-:W5:Y:S04]  /*9fd0*/  LDG.E R38, desc[UR8][R20.64+0x10] ;  /* 0x0000100814267981 */ /* 0x000f68000c1e1900 */
[----:B------:R-:W5:Y:S04]  /*9fe0*/  LDG.E R32, desc[UR8][R20.64+0x14] ;  /* 0x0000140814207981 */ /* 0x000f68000c1e1900 */
[----:B------:R-:W5:Y:S04]  /*9ff0*/  LDL.128 R12, [R31+0x20] ;  /* 0x000020001f0c7983 */ /* 0x000f680000100c00 */
[----:B------:R-:W5:Y:S04]  /*a000*/  LDG.E R30, desc[UR8][R20.64+0x18] ;  /* 0x00001808141e7981 */ /* 0x000f68000c1e1900 */
[----:B------:R-:W5:Y:S01]  /*a010*/  LDG.E R28, desc[UR8][R20.64+0x1c] ;  /* 0x00001c08141c7981 */ /* 0x000f62000c1e1900 */
[-C--:B--2---:R-:W-:Y:S01]  /*a020*/  FMUL R35, R18, R36.reuse ;  /* 0x0000002412237220 */ /* 0x084fe20000400000 */
[-C--:B------:R-:W-:Y:S01]  /*a030*/  FMUL R17, R17, R36.reuse ;  /* 0x0000002411117220 */ /* 0x080fe20000400000 */
[----:B------:R-:W-:-:S02]  /*a040*/  FMUL R33, R16, R36 ;  /* 0x0000002410217220 */ /* 0x000fc40000400000 */
[-C--:B---3--:R-:W-:Y:S01]  /*a050*/  FFMA R41, R44, R25.reuse, R35 ;  /* 0x000000192c297223 */ /* 0x088fe20000000023 */
[----:B------:R-:W-:Y:S01]  /*a060*/  FMUL R35, R19, R36 ;  /* 0x0000002413237220 */ /* 0x000fe20000400000 */
[----:B------:R-:W2:Y:S01]  /*a070*/  LDG.E R44, desc[UR8][R20.64+0x28] ;  /* 0x00002808142c7981 */ /* 0x000ea2000c1e1900 */
[----:B----4-:R-:W-:-:S03]  /*a080*/  FFMA R39, R42, R25, R17 ;  /* 0x000000192a277223 */ /* 0x010fc60000000011 */
[----:B------:R0:W3:Y:S01]  /*a090*/  LDL.128 R16, [R31+0x30] ;  /* 0x000030001f107983 */ /* 0x0000e20000100c00 */
[----:B-----5:R-:W-:-:S03]  /*a0a0*/  FMUL R45, R4, R36 ;  /* 0x00000024042d7220 */ /* 0x020fc60000400000 */
[----:B------:R-:W4:Y:S01]  /*a0b0*/  LDG.E R42, desc[UR8][R20.64+0x24] ;  /* 0x00002408142a7981 */ /* 0x000f22000c1e1900 */
[----:B------:R-:W-:-:S03]  /*a0c0*/  FFMA R37, R40, R25, R33 ;  /* 0x0000001928257223 */ /* 0x000fc60000000021 */
[----:B------:R-:W5:Y:S01]  /*a0d0*/  LDG.E R40, desc[UR8][R20.64+0x20] ;  /* 0x0000200814287981 */ /* 0x000f62000c1e1900 */
[----:B------:R-:W-:-:S03]  /*a0e0*/  FFMA R43, R34, R25, R35 ;  /* 0x00000019222b7223 */ /* 0x000fc60000000023 */
[----:B------:R-:W5:Y:S01]  /*a0f0*/  LDG.E R33, desc[UR8][R20.64+0x2c] ;  /* 0x00002c0814217981 */ /* 0x000f62000c1e1900 */
[----:B------:R-:W-:-:S03]  /*a100*/  FFMA R45, R38, R25, R45 ;  /* 0x00000019262d7223 */ /* 0x000fc6000000002d */
[----:B------:R-:W5:Y:S04]  /*a110*/  LDG.E R35, desc[UR8][R20.64+0x30] ;  /* 0x0000300814237981 */ /* 0x000f68000c1e1900 */
[----:B------:R-:W5:Y:S04]  /*a120*/  LDG.E R38, desc[UR8][R20.64+0x34] ;  /* 0x0000340814267981 */ /* 0x000f68000c1e1900 */
[----:B------:R-:W5:Y:S04]  /*a130*/  LDG.E R34, desc[UR8][R20.64+0x38] ;  /* 0x0000380814227981 */ /* 0x000f68000c1e1900 */
[----:B------:R-:W5:Y:S01]  /*a140*/  LDG.E R4, desc[UR8][R20.64+0x3c] ;  /* 0x00003c0814047981 */ /* 0x000f62000c1e1900 */
[----:B------:R-:W-:-:S04]  /*a150*/  FMUL R5, R5, R36 ;  /* 0x0000002405057220 */ /* 0x000fc80000400000 */
[----:B------:R-:W-:Y:S01]  /*a160*/  FFMA R5, R32, R25, R5 ;  /* 0x0000001920057223 */ /* 0x000fe20000000005 */
[----:B------:R1:W-:Y:S01]  /*a170*/  STG.E desc[UR8][R20.64], R37 ;  /* 0x0000002514007986 */ /* 0x0003e2000c101908 */
[-C--:B0-----:R-:W-:Y:S01]  /*a180*/  FMUL R31, R6, R36.reuse ;  /* 0x00000024061f7220 */ /* 0x081fe20000400000 */
[-C--:B------:R-:W-:Y:S01]  /*a190*/  FMUL R7, R7, R36.reuse ;  /* 0x0000002407077220 */ /* 0x080fe20000400000 */
[-C--:B------:R-:W-:Y:S01]  /*a1a0*/  FMUL R13, R13, R36.reuse ;  /* 0x000000240d0d7220 */ /* 0x080fe20000400000 */
[----:B------:R0:W-:Y:S01]  /*a1b0*/  STG.E desc[UR8][R20.64+0x4], R39 ;  /* 0x0000042714007986 */ /* 0x0001e2000c101908 */
[----:B------:R-:W-:-:S03]  /*a1c0*/  FMUL R6, R15, R36 ;  /* 0x000000240f067220 */ /* 0x000fc60000400000 */
[----:B------:R3:W-:Y:S01]  /*a1d0*/  STG.E desc[UR8][R20.64+0x14], R5 ;  /* 0x0000140514007986 */ /* 0x0007e2000c101908 */
[-C--:B-1----:R-:W-:Y:S01]  /*a1e0*/  FMUL R37, R12, R36.reuse ;  /* 0x000000240c257220 */ /* 0x082fe20000400000 */
[----:B0-----:R-:W-:Y:S01]  /*a1f0*/  FMUL R39, R14, R36 ;  /* 0x000000240e277220 */ /* 0x001fe20000400000 */
[-C--:B------:R-:W-:Y:S01]  /*a200*/  FFMA R31, R30, R25.reuse, R31 ;  /* 0x000000191e1f7223 */ /* 0x080fe2000000001f */
[----:B------:R-:W-:Y:S01]  /*a210*/  FFMA R7, R28, R25, R7 ;  /* 0x000000191c077223 */ /* 0x000fe20000000007 */
[----:B------:R0:W-:Y:S01]  /*a220*/  STG.E desc[UR8][R20.64+0x8], R41 ;  /* 0x0000082914007986 */ /* 0x0001e2000c101908 */
[----:B------:R-:W-:-:S03]  /*a230*/  IADD3 R29, PT, PT, R29, 0x10, RZ ;  /* 0x000000101d1d7810 */ /* 0x000fc60007ffe0ff */
[----:B------:R0:W-:Y:S04]  /*a240*/  STG.E desc[UR8][R20.64+0xc], R43 ;  /* 0x00000c2b14007986 */ /* 0x0001e8000c101908 */
[----:B------:R0:W-:Y:S04]  /*a250*/  STG.E desc[UR8][R20.64+0x10], R45 ;  /* 0x0000102d14007986 */ /* 0x0001e8000c101908 */
[----:B------:R0:W-:Y:S04]  /*a260*/  STG.E desc[UR8][R20.64+0x18], R31 ;  /* 0x0000181f14007986 */ /* 0x0001e8000c101908 */
[----:B------:R0:W-:Y:S01]  /*a270*/  STG.E desc[UR8][R20.64+0x1c], R7 ;  /* 0x00001c0714007986 */ /* 0x0001e2000c101908 */
[----:B------:R-:W-:Y:S01]  /*a280*/  ISETP.NE.AND P0, PT, R29, R2, PT ;  /* 0x000000021d00720c */ /* 0x000fe20003f05270 */
[-C--:B--2---:R-:W-:Y:S01]  /*a290*/  FFMA R39, R44, R25.reuse, R39 ;  /* 0x000000192c277223 */ /* 0x084fe20000000027 */
[-C--:B---3--:R-:W-:Y:S01]  /*a2a0*/  FMUL R16, R16, R36.reuse ;  /* 0x0000002410107220 */ /* 0x088fe20000400000 */
[-C--:B------:R-:W-:Y:S01]  /*a2b0*/  FMUL R17, R17, R36.reuse ;  /* 0x0000002411117220 */ /* 0x080fe20000400000 */
[-C--:B------:R-:W-:Y:S01]  /*a2c0*/  FMUL R5, R18, R36.reuse ;  /* 0x0000002412057220 */ /* 0x080fe20000400000 */
[----:B------:R-:W-:Y:S01]  /*a2d0*/  FMUL R19, R19, R36 ;  /* 0x0000002413137220 */ /* 0x000fe20000400000 */
[-C--:B----4-:R-:W-:Y:S01]  /*a2e0*/  FFMA R13, R42, R25.reuse, R13 ;  /* 0x000000192a0d7223 */ /* 0x090fe2000000000d */
[-C--:B-----5:R-:W-:Y:S01]  /*a2f0*/  FFMA R37, R40, R25.reuse, R37 ;  /* 0x0000001928257223 */ /* 0x0a0fe20000000025 */
        /* <DEDUP_REMOVED lines=14> */
.L_x_389:
[----:B------:R-:W-:Y:S05]  /*a3e0*/  @!P2 BRA `(.L_x_391) ;  /* 0x000000040060a947 */ /* 0x000fea0003800000 */
[----:B------:R-:W-:Y:S02]  /*a3f0*/  ISETP.GE.U32.AND P0, PT, R24, 0x8, PT ;  /* 0x000000081800780c */ /* 0x000fe40003f06070 */
[----:B0-----:R-:W-:-:S04]  /*a400*/  LOP3.LUT R31, R9, 0x7, RZ, 0xc0, !PT ;  /* 0x00000007091f7812 */ /* 0x001fc800078ec0ff */
[----:B------:R-:W-:-:S07]  /*a410*/  ISETP.NE.AND P1, PT, R31, RZ, PT ;  /* 0x000000ff1f00720c */ /* 0x000fce0003f25270 */
[----:B------:R-:W-:Y:S06]  /*a420*/  @!P0 BRA `(.L_x_392) ;  /* 0x0000000000ac8947 */ /* 0x000fec0003800000 */
[C---:B------:R-:W-:Y:S01]  /*a430*/  LEA R7, R2.reuse, R1, 0x2 ;  /* 0x0000000102077211 */ /* 0x040fe200078e10ff */
[----:B------:R-:W-:-:S04]  /*a440*/  IMAD.WIDE.U32 R4, R2, 0x4, R10 ;  /* 0x0000000402047825 */ /* 0x000fc800078e000a */
[----:B------:R-:W2:Y:S04]  /*a450*/  LDL R13, [R7] ;  /* 0x00000000070d7983 */ /* 0x000ea80000100800 */
[----:B------:R-:W4:Y:S04]  /*a460*/  LDL R15, [R7+0x4] ;  /* 0x00000400070f7983 */ /* 0x000f280000100800 */
[----:B-1-3--:R-:W3:Y:S04]  /*a470*/  LDL R17, [R7+0x8] ;  /* 0x0000080007117983 */ /* 0x00aee80000100800 */
[----:B------:R-:W5:Y:S04]  /*a480*/  LDL R19, [R7+0xc] ;  /* 0x00000c0007137983 */ /* 0x000f680000100800 */
[----:B------:R-:W5:Y:S04]  /*a490*/  LDL R21, [R7+0x10] ;  /* 0x0000100007157983 */ /* 0x000f680000100800 */
[----:B------:R-:W5:Y:S04]  /*a4a0*/  LDL R29, [R7+0x14] ;  /* 0x00001400071d7983 */ /* 0x000f680000100800 */
[----:B------:R-:W5:Y:S04]  /*a4b0*/  LDL R33, [R7+0x18] ;  /* 0x0000180007217983 */ /* 0x000f680000100800 */
[----:B------:R-:W5:Y:S04]  /*a4c0*/  LDL R35, [R7+0x1c] ;  /* 0x00001c0007237983 */ /* 0x000f680000100800 */
[----:B------:R-:W5:Y:S04]  /*a4d0*/  LDG.E R18, desc[UR8][R4.64] ;  /* 0x0000000804127981 */ /* 0x000f68000c1e1900 */
[----:B------:R-:W5:Y:S04]  /*a4e0*/  LDG.E R20, desc[UR8][R4.64+0x4] ;  /* 0x0000040804147981 */ /* 0x000f68000c1e1900 */
[----:B------:R-:W5:Y:S04]  /*a4f0*/  LDG.E R28, desc[UR8][R4.64+0x8] ;  /* 0x00000808041c7981 */ /* 0x000f68000c1e1900 */
[----:B------:R-:W5:Y:S04]  /*a500*/  LDG.E R30, desc[UR8][R4.64+0xc] ;  /* 0x00000c08041e7981 */ /* 0x000f68000c1e1900 */
[----:B------:R-:W5:Y:S04]  /*a510*/  LDG.E R16, desc[UR8][R4.64+0x10] ;  /* 0x0000100804107981 */ /* 0x000f68000c1e1900 */
[----:B------:R-:W5:Y:S04]  /*a520*/  LDG.E R14, desc[UR8][R4.64+0x14] ;  /* 0x00001408040e7981 */ /* 0x000f68000c1e1900 */
[----:B------:R-:W5:Y:S04]  /*a530*/  LDG.E R12, desc[UR8][R4.64+0x18] ;  /* 0x00001808040c7981 */ /* 0x000f68000c1e1900 */
[----:B------:R-:W5:Y:S01]  /*a540*/  LDG.E R6, desc[UR8][R4.64+0x1c] ;  /* 0x00001c0804067981 */ /* 0x000f62000c1e1900 */
[----:B------:R-:W-:Y:S01]  /*a550*/  IADD3 R2, PT, PT, R2, 0x8, RZ ;  /* 0x0000000802027810 */ /* 0x000fe20007ffe0ff */
[-C--:B--2---:R-:W-:Y:S01]  /*a560*/  FMUL R13, R13, R36.reuse ;  /* 0x000000240d0d7220 */ /* 0x084fe20000400000 */
[-C--:B----4-:R-:W-:Y:S01]  /*a570*/  FMUL R15, R15, R36.reuse ;  /* 0x000000240f0f7220 */ /* 0x090fe20000400000 */
[-C--:B---3--:R-:W-:Y:S01]  /*a580*/  FMUL R17, R17, R36.reuse ;  /* 0x0000002411117220 */ /* 0x088fe20000400000 */
[-C--:B-----5:R-:W-:Y:S01]  /*a590*/  FMUL R19, R19, R36.reuse ;  /* 0x0000002413137220 */ /* 0x0a0fe20000400000 */
        /* <DEDUP_REMOVED lines=20> */
.L_x_392:
[----:B------:R-:W-:Y:S05]  /*a6e0*/  @!P1 BRA `(.L_x_391) ;  /* 0x0000000000a09947 */ /* 0x000fea0003800000 */
[----:B------:R-:W-:Y:S02]  /*a6f0*/  ISETP.GE.U32.AND P0, PT, R31, 0x4, PT ;  /* 0x000000041f00780c */ /* 0x000fe40003f06070 */
[----:B---3--:R-:W-:-:S04]  /*a700*/  LOP3.LUT R18, R9, 0x3, RZ, 0xc0, !PT ;  /* 0x0000000309127812 */ /* 0x008fc800078ec0ff */
[----:B------:R-:W-:-:S07]  /*a710*/  ISETP.NE.AND P1, PT, R18, RZ, PT ;  /* 0x000000ff1200720c */ /* 0x000fce0003f25270 */
[----:B------:R-:W-:Y:S06]  /*a720*/  @!P0 BRA `(.L_x_393) ;  /* 0x00000000005c8947 */ /* 0x000fec0003800000 */
[C---:B0-----:R-:W-:Y:S01]  /*a730*/  LEA R15, R2.reuse, R1, 0x2 ;  /* 0x00000001020f7211 */ /* 0x041fe200078e10ff */
[----:B------:R-:W-:-:S04]  /*a740*/  IMAD.WIDE.U32 R4, R2, 0x4, R10 ;  /* 0x0000000402047825 */ /* 0x000fc800078e000a */
[----:B-1----:R-:W2:Y:S04]  /*a750*/  LDL R17, [R15+0x8] ;  /* 0x000008000f117983 */ /* 0x002ea80000100800 */
[----:B------:R-:W3:Y:S04]  /*a760*/  LDL R7, [R15] ;  /* 0x000000000f077983 */ /* 0x000ee80000100800 */
[----:B------:R-:W4:Y:S04]  /*a770*/  LDL R13, [R15+0x4] ;  /* 0x000004000f0d7983 */ /* 0x000f280000100800 */
[----:B------:R-:W5:Y:S04]  /*a780*/  LDL R19, [R15+0xc] ;  /* 0x00000c000f137983 */ /* 0x000f680000100800 */
[----:B------:R-:W5:Y:S04]  /*a790*/  LDG.E R14, desc[UR8][R4.64+0x8] ;  /* 0x00000808040e7981 */ /* 0x000f68000c1e1900 */
[----:B------:R-:W5:Y:S04]  /*a7a0*/  LDG.E R6, desc[UR8][R4.64] ;  /* 0x0000000804067981 */ /* 0x000f68000c1e1900 */
[----:B------:R-:W5:Y:S04]  /*a7b0*/  LDG.E R12, desc[UR8][R4.64+0x4] ;  /* 0x00000408040c7981 */ /* 0x000f68000c1e1900 */
[----:B------:R-:W5:Y:S01]  /*a7c0*/  LDG.E R16, desc[UR8][R4.64+0xc] ;  /* 0x00000c0804107981 */ /* 0x000f62000c1e1900 */
[----:B------:R-:W-:Y:S01]  /*a7d0*/  IADD3 R2, PT, PT, R2, 0x4, RZ ;  /* 0x0000000402027810 */ /* 0x000fe20007ffe0ff */
[-C--:B--2---:R-:W-:Y:S01]  /*a7e0*/  FMUL R17, R17, R36.reuse ;  /* 0x0000002411117220 */ /* 0x084fe20000400000 */
[-C--:B---3--:R-:W-:Y:S01]  /*a7f0*/  FMUL R7, R7, R36.reuse ;  /* 0x0000002407077220 */ /* 0x088fe20000400000 */
[-C--:B----4-:R-:W-:Y:S01]  /*a800*/  FMUL R13, R13, R36.reuse ;  /* 0x000000240d0d7220 */ /* 0x090fe20000400000 */
[----:B-----5:R-:W-:Y:S01]  /*a810*/  FMUL R19, R19, R36 ;  /* 0x0000002413137220 */ /* 0x020fe20000400000 */
[-C--:B------:R-:W-:Y:S01]  /*a820*/  FFMA R15, R14, R25.reuse, R17 ;  /* 0x000000190e0f7223 */ /* 0x080fe20000000011 */
[-C--:B------:R-:W-:Y:S01]  /*a830*/  FFMA R7, R6, R25.reuse, R7 ;  /* 0x0000001906077223 */ /* 0x080fe20000000007 */
[-C--:B------:R-:W-:Y:S01]  /*a840*/  FFMA R13, R12, R25.reuse, R13 ;  /* 0x000000190c0d7223 */ /* 0x080fe2000000000d */
[----:B------:R-:W-:-:S03]  /*a850*/  FFMA R17, R16, R25, R19 ;  /* 0x0000001910117223 */ /* 0x000fc60000000013 */
[----:B------:R2:W-:Y:S04]  /*a860*/  STG.E desc[UR8][R4.64], R7 ;  /* 0x0000000704007986 */ /* 0x0005e8000c101908 */
[----:B------:R2:W-:Y:S04]  /*a870*/  STG.E desc[UR8][R4.64+0x4], R13 ;  /* 0x0000040d04007986 */ /* 0x0005e8000c101908 */
[----:B------:R2:W-:Y:S04]  /*a880*/  STG.E desc[UR8][R4.64+0x8], R15 ;  /* 0x0000080f04007986 */ /* 0x0005e8000c101908 */
[----:B------:R2:W-:Y:S02]  /*a890*/  STG.E desc[UR8][R4.64+0xc], R17 ;  /* 0x00000c1104007986 */ /* 0x0005e4000c101908 */
.L_x_393:
[----:B------:R-:W-:Y:S05]  /*a8a0*/  @!P1 BRA `(.L_x_391) ;  /* 0x0000000000309947 */ /* 0x000fea0003800000 */
[----:B------:R-:W-:-:S05]  /*a8b0*/  UMOV UR4, URZ ;  /* 0x000000ff00047c82 */ /* 0x000fca0008000000 */
.L_x_394:
[C---:B--2---:R-:W-:Y:S01]  /*a8c0*/  LEA R7, R2.reuse, R1, 0x2 ;  /* 0x0000000102077211 */ /* 0x044fe200078e10ff */
[----:B0---4-:R-:W-:-:S05]  /*a8d0*/  IMAD.WIDE.U32 R4, R2, 0x4, R10 ;  /* 0x0000000402047825 */ /* 0x011fca00078e000a */
[----:B------:R-:W2:Y:S04]  /*a8e0*/  LDL R7, [R7] ;  /* 0x0000000007077983 */ /* 0x000ea80000100800 */
[----:B------:R-:W3:Y:S01]  /*a8f0*/  LDG.E R6, desc[UR8][R4.64] ;  /* 0x0000000804067981 */ /* 0x000ee2000c1e1900 */
[----:B------:R-:W-:Y:S01]  /*a900*/  UIADD3 UR4, UPT, UPT, UR4, 0x1, URZ ;  /* 0x0000000104047890 */ /* 0x000fe2000fffe0ff */
[----:B------:R-:W-:-:S05]  /*a910*/  IADD3 R2, PT, PT, R2, 0x1, RZ ;  /* 0x0000000102027810 */ /* 0x000fca0007ffe0ff */
[----:B------:R-:W-:Y:S01]  /*a920*/  ISETP.NE.AND P0, PT, R18, UR4, PT ;  /* 0x0000000412007c0c */ /* 0x000fe2000bf05270 */
[----:B--2---:R-:W-:-:S04]  /*a930*/  FMUL R13, R7, R36 ;  /* 0x00000024070d7220 */ /* 0x004fc80000400000 */
[----:B---3--:R-:W-:-:S05]  /*a940*/  FFMA R13, R6, R25, R13 ;  /* 0x00000019060d7223 */ /* 0x008fca000000000d */
[----:B------:R4:W-:Y:S03]  /*a950*/  STG.E desc[UR8][R4.64], R13 ;  /* 0x0000000d04007986 */ /* 0x0009e6000c101908 */
[----:B------:R-:W-:Y:S05]  /*a960*/  @P0 BRA `(.L_x_394) ;  /* 0xfffffffc00d40947 */ /* 0x000fea000383ffff */
.L_x_391:
[----:B0-2-4-:R-:W0:Y:S01]  /*a970*/  LDC.64 R4, c[0x0][0x3a8] ;  /* 0x0000ea00ff047b82 */ /* 0x015e220000000a00 */
[C---:B------:R-:W-:Y:S01]  /*a980*/  LOP3.LUT R29, R9.reuse, 0x7, RZ, 0xc0, !PT ;  /* 0x00000007091d7812 */ /* 0x040fe200078ec0ff */
[----:B------:R-:W-:Y:S01]  /*a990*/  HFMA2 R20, -RZ, RZ, 0, 0 ;  /* 0x00000000ff147431 */ /* 0x000fe200000001ff */
[----:B------:R-:W-:Y:S02]  /*a9a0*/  IADD3 R2, PT, PT, R24, -0x1, RZ ;  /* 0xffffffff18027810 */ /* 0x000fe40007ffe0ff */
[C---:B------:R-:W-:Y:S02]  /*a9b0*/  LOP3.LUT R21, R9.reuse, 0x3, RZ, 0xc0, !PT ;  /* 0x0000000309157812 */ /* 0x040fe400078ec0ff */
[----:B------:R-:W-:Y:S01]  /*a9c0*/  ISETP.GE.U32.AND P1, PT, R2, 0x7, PT ;  /* 0x000000070200780c */ /* 0x000fe20003f26070 */
[----:B------:R-:W2:Y:S01]  /*a9d0*/  LDC.64 R6, c[0x0][0x398] ;  /* 0x0000e600ff067b82 */ /* 0x000ea20000000a00 */
[----:B------:R-:W-:-:S04]  /*a9e0*/  LOP3.LUT R2, R9, 0x7ffffff0, RZ, 0xc0, !PT ;  /* 0x7ffffff009027812 */ /* 0x000fc800078ec0ff */
[----:B---3--:R-:W-:Y:S01]  /*a9f0*/  IADD3 R19, PT, PT, -R2, RZ, RZ ;  /* 0x000000ff02137210 */ /* 0x008fe20007ffe1ff */
[----:B0-----:R-:W-:-:S03]  /*aa00*/  IMAD.WIDE R4, R3, 0x4, R4 ;  /* 0x0000000403047825 */ /* 0x001fc600078e0204 */
[----:B------:R-:W-:Y:S01]  /*aa10*/  IADD3 R18, P2, PT, R4, 0x20, RZ ;  /* 0x0000002004127810 */ /* 0x000fe20007f5e0ff */
[----:B--2---:R-:W-:Y:S01]  /*aa20*/  IMAD.WIDE R6, R0, 0x4, R6 ;  /* 0x0000000400067825 */ /* 0x004fe200078e0206 */
[----:B------:R-:W-:Y:S02]  /*aa30*/  IADD3 R0, PT, PT, R29, -0x1, RZ ;  /* 0xffffffff1d007810 */ /* 0x000fe40007ffe0ff */
[----:B------:R-:W-:Y:S02]  /*aa40*/  IADD3 R4, P3, PT, R6, 0x20, RZ ;  /* 0x0000002006047810 */ /* 0x000fe40007f7e0ff */
[----:B------:R-:W-:Y:S02]  /*aa50*/  ISETP.GE.U32.AND P0, PT, R0, 0x3, PT ;  /* 0x000000030000780c */ /* 0x000fe40003f06070 */
[----:B------:R-:W-:Y:S02]  /*aa60*/  IADD3.X R0, PT, PT, RZ, R5, RZ, P2, !PT ;  /* 0x00000005ff007210 */ /* 0x000fe400017fe4ff */
[----:B------:R-:W-:-:S09]  /*aa70*/  IADD3.X R5, PT, PT, RZ, R7, RZ, P3, !PT ;  /* 0x00000007ff057210 */ /* 0x000fd20001ffe4ff */
.L_x_400:
[----:B---3--:R-:W-:Y:S01]  /*aa80*/  IMAD.WIDE.U32 R12, R20, 0x4, R10 ;  /* 0x00000004140c7825 */ /* 0x008fe200078e000a */
[----:B0-----:R-:W0:Y:S01]  /*aa90*/  LDC R9, c[0x0][0x3cc] ;  /* 0x0000f300ff097b82 */ /* 0x001e220000000800 */
[----:B--2---:R-:W2:Y:S04]  /*aaa0*/  LDCU UR4, c[0x0][0x3e0] ;  /* 0x00007c00ff0477ac */ /* 0x004ea80008000800 */
[----:B------:R-:W2:Y:S01]  /*aab0*/  LDG.E R12, desc[UR8][R12.64] ;  /* 0x000000080c0c7981 */ /* 0x000ea2000c1e1900 */
[----:B------:R-:W-:Y:S02]  /*aac0*/  ISETP.GE.U32.AND P2, PT, R22, 0xf, PT ;  /* 0x0000000f1600780c */ /* 0x000fe40003f46070 */
[----:B------:R-:W-:Y:S01]  /*aad0*/  MOV R30, RZ ;  /* 0x000000ff001e7202 */ /* 0x000fe20000000f00 */
[----:B0-----:R-:W-:-:S02]  /*aae0*/  IMAD R25, R20, R9, RZ ;  /* 0x0000000914197224 */ /* 0x001fc400078e02ff */
[----:B--2---:R-:W-:-:S08]  /*aaf0*/  FMUL R28, R12, UR4 ;  /* 0x000000040c1c7c20 */ /* 0x004fd00008400000 */
[----:B----4-:R-:W-:Y:S05]  /*ab00*/  @!P2 BRA `(.L_x_395) ;  /* 0x000000040048a947 */ /* 0x010fea0003800000 */
[----:B------:R-:W-:Y:S01]  /*ab10*/  IMAD.WIDE.U32 R12, R25, 0x4, R4 ;  /* 0x00000004190c7825 */ /* 0x000fe200078e0004 */
[----:B-1----:R-:W-:Y:S02]  /*ab20*/  MOV R17, R18 ;  /* 0x0000001200117202 */ /* 0x002fe40000000f00 */
[----:B------:R-:W-:Y:S02]  /*ab30*/  MOV R30, R0 ;  /* 0x00000000001e7202 */ /* 0x000fe40000000f00 */
[----:B------:R-:W-:Y:S02]  /*ab40*/  MOV R31, R12 ;  /* 0x0000000c001f7202 */ /* 0x000fe40000000f00 */
[----:B------:R-:W-:Y:S02]  /*ab50*/  MOV R32, R13 ;  /* 0x0000000d00207202 */ /* 0x000fe40000000f00 */
[----:B------:R-:W-:-:S07]  /*ab60*/  MOV R16, R19 ;  /* 0x0000001300107202 */ /* 0x000fce0000000f00 */
.L_x_396:
[----:B---3--:R-:W-:Y:S02]  /*ab70*/  MOV R12, R31 ;  /* 0x0000001f000c7202 */ /* 0x008fe40000000f00 */
[----:B------:R-:W-:Y:S02]  /*ab80*/  MOV R13, R32 ;  /* 0x00000020000d7202 */ /* 0x000fe40000000f00 */
[----:B------:R-:W-:Y:S02]  /*ab90*/  MOV R14, R17 ;  /* 0x00000011000e7202 */ /* 0x000fe40000000f00 */
[----:B------:R-:W-:Y:S01]  /*aba0*/  MOV R15, R30 ;  /* 0x0000001e000f7202 */ /* 0x000fe20000000f00 */
[----:B------:R-:W2:Y:S04]  /*abb0*/  LDG.E R31, desc[UR8][R12.64+-0x20] ;  /* 0xffffe0080c1f7981 */ /* 0x000ea8000c1e1900 */
[----:B------:R-:W2:Y:S04]  /*abc0*/  LDG.E R17, desc[UR8][R14.64+-0x20] ;  /* 0xffffe0080e117981 */ /* 0x000ea8000c1e1900 */
[----:B------:R-:W3:Y:S04]  /*abd0*/  LDG.E R33, desc[UR8][R12.64+-0x1c] ;  /* 0xffffe4080c217981 */ /* 0x000ee8000c1e1900 */
[----:B------:R-:W4:Y:S04]  /*abe0*/  LDG.E R35, desc[UR8][R12.64+-0x18] ;  /* 0xffffe8080c237981 */ /* 0x000f28000c1e1900 */
[----:B------:R-:W5:Y:S01]  /*abf0*/  LDG.E R37, desc[UR8][R12.64+-0x14] ;  /* 0xffffec080c257981 */ /* 0x000f62000c1e1900 */
[----:B--2---:R-:W-:-:S05]  /*ac00*/  FFMA R17, R28, R17, R31 ;  /* 0x000000111c117223 */ /* 0x004fca000000001f */
[----:B------:R0:W-:Y:S04]  /*ac10*/  STG.E desc[UR8][R12.64+-0x20], R17 ;  /* 0xffffe0110c007986 */ /* 0x0001e8000c101908 */
[----:B------:R-:W3:Y:S02]  /*ac20*/  LDG.E R31, desc[UR8][R14.64+-0x1c] ;  /* 0xffffe4080e1f7981 */ /* 0x000ee4000c1e1900 */
[----:B---3--:R-:W-:-:S05]  /*ac30*/  FFMA R31, R28, R31, R33 ;  /* 0x0000001f1c1f7223 */ /* 0x008fca0000000021 */
[----:B------:R1:W-:Y:S04]  /*ac40*/  STG.E desc[UR8][R12.64+-0x1c], R31 ;  /* 0xffffe41f0c007986 */ /* 0x0003e8000c101908 */
[----:B------:R-:W4:Y:S02]  /*ac50*/  LDG.E R33, desc[UR8][R14.64+-0x18] ;  /* 0xffffe8080e217981 */ /* 0x000f24000c1e1900 */
[----:B----4-:R-:W-:-:S05]  /*ac60*/  FFMA R33, R28, R33, R35 ;  /* 0x000000211c217223 */ /* 0x010fca0000000023 */
[----:B------:R2:W-:Y:S04]  /*ac70*/  STG.E desc[UR8][R12.64+-0x18], R33 ;  /* 0xffffe8210c007986 */ /* 0x0005e8000c101908 */
[----:B------:R-:W5:Y:S02]  /*ac80*/  LDG.E R35, desc[UR8][R14.64+-0x14] ;  /* 0xffffec080e237981 */ /* 0x000f64000c1e1900 */
[C---:B-----5:R-:W-:Y:S02]  /*ac90*/  FFMA R35, R28.reuse, R35, R37 ;  /* 0x000000231c237223 */ /* 0x060fe40000000025 */
[----:B------:R-:W3:Y:S04]  /*aca0*/  LDG.E R37, desc[UR8][R12.64+-0x10] ;  /* 0xfffff0080c257981 */ /* 0x000ee8000c1e1900 */
[----:B------:R4:W-:Y:S04]  /*acb0*/  STG.E desc[UR8][R12.64+-0x14], R35 ;  /* 0xffffec230c007986 */ /* 0x0009e8000c101908 */
[----:B0-----:R-:W3:Y:S02]  /*acc0*/  LDG.E R17, desc[UR8][R14.64+-0x10] ;  /* 0xfffff0080e117981 */ /* 0x001ee4000c1e1900 */
[----:B---3--:R-:W-:-:S02]  /*acd0*/  FFMA R17, R28, R17, R37 ;  /* 0x000000111c117223 */ /* 0x008fc40000000025 */
[----:B------:R-:W3:Y:S04]  /*ace0*/  LDG.E R37, desc[UR8][R12.64+-0xc] ;  /* 0xfffff4080c257981 */ /* 0x000ee8000c1e1900 */
[----:B------:R0:W-:Y:S04]  /*acf0*/  STG.E desc[UR8][R12.64+-0x10], R17 ;  /* 0xfffff0110c007986 */ /* 0x0001e8000c101908 */
[----:B-1----:R-:W3:Y:S02]  /*ad00*/  LDG.E R31, desc[UR8][R14.64+-0xc] ;  /* 0xfffff4080e1f7981 */ /* 0x002ee4000c1e1900 */
[----:B---3--:R-:W-:-:S02]  /*ad10*/  FFMA R31, R28, R31, R37 ;  /* 0x0000001f1c1f7223 */ /* 0x008fc40000000025 */
[----:B------:R-:W3:Y:S04]  /*ad20*/  LDG.E R37, desc[UR8][R12.64+-0x8] ;  /* 0xfffff8080c257981 */ /* 0x000ee8000c1e1900 */
[----:B------:R1:W-:Y:S04]  /*ad30*/  STG.E desc[UR8][R12.64+-0xc], R31 ;  /* 0xfffff41f0c007986 */ /* 0x0003e8000c101908 */
[----:B--2---:R-:W3:Y:S02]  /*ad40*/  LDG.E R33, desc[UR8][R14.64+-0x8] ;  /* 0xfffff8080e217981 */ /* 0x004ee4000c1e1900 */
[----:B---3--:R-:W-:-:S02]  /*ad50*/  FFMA R33, R28, R33, R37 ;  /* 0x000000211c217223 */ /* 0x008fc40000000025 */
[----:B------:R-:W2:Y:S04]  /*ad60*/  LDG.E R37, desc[UR8][R12.64+-0x4] ;  /* 0xfffffc080c257981 */ /* 0x000ea8000c1e1900 */
[----:B------:R3:W-:Y:S04]  /*ad70*/  STG.E desc[UR8][R12.64+-0x8], R33 ;  /* 0xfffff8210c007986 */ /* 0x0007e8000c101908 */
[----:B----4-:R-:W2:Y:S02]  /*ad80*/  LDG.E R35, desc[UR8][R14.64+-0x4] ;  /* 0xfffffc080e237981 */ /* 0x010ea4000c1e1900 */
[----:B--2---:R-:W-:-:S02]  /*ad90*/  FFMA R35, R28, R35, R37 ;  /* 0x000000231c237223 */ /* 0x004fc40000000025 */
[----:B------:R-:W2:Y:S04]  /*ada0*/  LDG.E R37, desc[UR8][R12.64] ;  /* 0x000000080c257981 */ /* 0x000ea8000c1e1900 */
[----:B------:R4:W-:Y:S04]  /*adb0*/  STG.E desc[UR8][R12.64+-0x4], R35 ;  /* 0xfffffc230c007986 */ /* 0x0009e8000c101908 */
[----:B0-----:R-:W2:Y:S02]  /*adc0*/  LDG.E R17, desc[UR8][R14.64] ;  /* 0x000000080e117981 */ /* 0x001ea4000c1e1900 */
[----:B--2---:R-:W-:-:S02]  /*add0*/  FFMA R17, R28, R17, R37 ;  /* 0x000000111c117223 */ /* 0x004fc40000000025 */
[----:B------:R-:W2:Y:S04]  /*ade0*/  LDG.E R37, desc[UR8][R12.64+0x4] ;  /* 0x000004080c257981 */ /* 0x000ea8000c1e1900 */
[----:B------:R0:W-:Y:S04]  /*adf0*/  STG.E desc[UR8][R12.64], R17 ;  /* 0x000000110c007986 */ /* 0x0001e8000c101908 */
[----:B-1----:R-:W2:Y:S02]  /*ae00*/  LDG.E R31, desc[UR8][R14.64+0x4] ;  /* 0x000004080e1f7981 */ /* 0x002ea4000c1e1900 */
[----:B--2---:R-:W-:-:S02]  /*ae10*/  FFMA R31, R28, R31, R37 ;  /* 0x0000001f1c1f7223 */ /* 0x004fc40000000025 */
[----:B------:R-:W2:Y:S04]  /*ae20*/  LDG.E R37, desc[UR8][R12.64+0x8] ;  /* 0x000008080c257981 */ /* 0x000ea8000c1e1900 */
[----:B------:R1:W-:Y:S04]  /*ae30*/  STG.E desc[UR8][R12.64+0x4], R31 ;  /* 0x0000041f0c007986 */ /* 0x0003e8000c101908 */
[----:B---3--:R-:W2:Y:S02]  /*ae40*/  LDG.E R33, desc[UR8][R14.64+0x8] ;  /* 0x000008080e217981 */ /* 0x008ea4000c1e1900 */
[----:B--2---:R-:W-:-:S02]  /*ae50*/  FFMA R33, R28, R33, R37 ;  /* 0x000000211c217223 */ /* 0x004fc40000000025 */
        /* <DEDUP_REMOVED lines=18> */
[----:B----4-:R-:W2:Y:S01]  /*af80*/  LDG.E R35, desc[UR8][R14.64+0x1c] ;  /* 0x00001c080e237981 */ /* 0x010ea2000c1e1900 */
[----:B------:R-:W-:-:S04]  /*af90*/  IADD3 R16, PT, PT, R16, 0x10, RZ ;  /* 0x0000001010107810 */ /* 0x000fc80007ffe0ff */
[----:B------:R-:W-:Y:S02]  /*afa0*/  ISETP.NE.AND P2, PT, R16, RZ, PT ;  /* 0x000000ff1000720c */ /* 0x000fe40003f45270 */
[----:B0-----:R-:W-:Y:S02]  /*afb0*/  IADD3 R17, P3, PT, R14, 0x40, RZ ;  /* 0x000000400e117810 */ /* 0x001fe40007f7e0ff */
[----:B-1----:R-:W-:Y:S02]  /*afc0*/  IADD3 R31, P4, PT, R12, 0x40, RZ ;  /* 0x000000400c1f7810 */ /* 0x002fe40007f9e0ff */
[----:B------:R-:W-:Y:S02]  /*afd0*/  IADD3.X R30, PT, PT, RZ, R15, RZ, P3, !PT ;  /* 0x0000000fff1e7210 */ /* 0x000fe40001ffe4ff */
[----:B------:R-:W-:Y:S01]  /*afe0*/  IADD3.X R32, PT, PT, RZ, R13, RZ, P4, !PT ;  /* 0x0000000dff207210 */ /* 0x000fe200027fe4ff */
[----:B--2---:R-:W-:-:S05]  /*aff0*/  FFMA R35, R28, R35, R37 ;  /* 0x000000231c237223 */ /* 0x004fca0000000025 */
[----:B------:R3:W-:Y:S01]  /*b000*/  STG.E desc[UR8][R12.64+0x1c], R35 ;  /* 0x00001c230c007986 */ /* 0x0007e2000c101908 */
[----:B------:R-:W-:Y:S05]  /*b010*/  @P2 BRA `(.L_x_396) ;  /* 0xfffffff800d42947 */ /* 0x000fea000383ffff */
[----:B------:R-:W-:-:S07]  /*b020*/  MOV R30, R2 ;  /* 0x00000002001e7202 */ /* 0x000fce0000000f00 */
.L_x_395:
[----:B------:R-:W-:-:S13]  /*b030*/  ISETP.NE.AND P2, PT, R24, RZ, PT ;  /* 0x000000ff1800720c */ /* 0x000fda0003f45270 */
[----:B------:R-:W-:Y:S05]  /*b040*/  @!P2 BRA `(.L_x_397) ;  /* 0x000000040074a947 */ /* 0x000fea0003800000 */
[----:B------:R-:W-:Y:S01]  /*b050*/  ISETP.NE.AND P3, PT, R29, RZ, PT ;  /* 0x000000ff1d00720c */ /* 0x000fe20003f65270 */
[----:B------:R-:W-:-:S12]  /*b060*/  @!P1 BRA `(.L_x_398) ;  /* 0x0000000000a09947 */ /* 0x000fd80003800000 */
[----:B------:R-:W-:Y:S01]  /*b070*/  IADD3 R15, PT, PT, R25, R30, RZ ;  /* 0x0000001e190f7210 */ /* 0x000fe20007ffe0ff */
[----:B---3--:R-:W-:-:S04]  /*b080*/  IMAD.WIDE.U32 R12, R30, 0x4, R10 ;  /* 0x000000041e0c7825 */ /* 0x008fc800078e000a */
[----:B------:R-:W-:Y:S01]  /*b090*/  IMAD.WIDE.U32 R14, R15, 0x4, R6 ;  /* 0x000000040f0e7825 */ /* 0x000fe200078e0006 */
[----:B------:R-:W2:Y:S04]  /*b0a0*/  LDG.E R31, desc[UR8][R12.64] ;  /* 0x000000080c1f7981 */ /* 0x000ea8000c1e1900 */
[----:B------:R-:W2:Y:S01]  /*b0b0*/  LDG.E R33, desc[UR8][R14.64] ;  /* 0x000000080e217981 */ /* 0x000ea2000c1e1900 */
[----:B-1----:R-:W-:-:S04]  /*b0c0*/  IADD3 R17, P2, PT, R25, R30, RZ ;  /* 0x0000001e19117210 */ /* 0x002fc80007f5e0ff */
[----:B------:R-:W-:Y:S02]  /*b0d0*/  IADD3.X R32, PT, PT, RZ, RZ, RZ, P2, !PT ;  /* 0x000000ffff207210 */ /* 0x000fe400017fe4ff */
[----:B------:R-:W-:-:S04]  /*b0e0*/  LEA R16, P2, R17, R6, 0x2 ;  /* 0x0000000611107211 */ /* 0x000fc800078410ff */
[----:B------:R-:W-:Y:S01]  /*b0f0*/  LEA.HI.X R17, R17, R7, R32, 0x2, P2 ;  /* 0x0000000711117211 */ /* 0x000fe200010f1420 */
[----:B--2---:R-:W-:-:S05]  /*b100*/  FFMA R31, R28, R31, R33 ;  /* 0x0000001f1c1f7223 */ /* 0x004fca0000000021 */
[----:B------:R0:W-:Y:S04]  /*b110*/  STG.E desc[UR8][R14.64], R31 ;  /* 0x0000001f0e007986 */ /* 0x0001e8000c101908 */
[----:B------:R-:W2:Y:S04]  /*b120*/  LDG.E R33, desc[UR8][R12.64+0x4] ;  /* 0x000004080c217981 */ /* 0x000ea8000c1e1900 */
[----:B------:R-:W2:Y:S04]  /*b130*/  LDG.E R35, desc[UR8][R16.64+0x4] ;  /* 0x0000040810237981 */ /* 0x000ea8000c1e1900 */
[----:B------:R-:W3:Y:S04]  /*b140*/  LDG.E R37, desc[UR8][R16.64+0x8] ;  /* 0x0000080810257981 */ /* 0x000ee8000c1e1900 */
[----:B------:R-:W4:Y:S04]  /*b150*/  LDG.E R39, desc[UR8][R16.64+0xc] ;  /* 0x00000c0810277981 */ /* 0x000f28000c1e1900 */
[----:B0-----:R-:W5:Y:S01]  /*b160*/  LDG.E R31, desc[UR8][R16.64+0x10] ;  /* 0x00001008101f7981 */ /* 0x001f62000c1e1900 */
[----:B--2---:R-:W-:-:S05]  /*b170*/  FFMA R33, R28, R33, R35 ;  /* 0x000000211c217223 */ /* 0x004fca0000000023 */
[----:B------:R0:W-:Y:S04]  /*b180*/  STG.E desc[UR8][R16.64+0x4], R33 ;  /* 0x0000042110007986 */ /* 0x0001e8000c101908 */
[----:B------:R-:W3:Y:S04]  /*b190*/  LDG.E R35, desc[UR8][R12.64+0x8] ;  /* 0x000008080c237981 */ /* 0x000ee8000c1e1900 */
[----:B0-----:R-:W2:Y:S01]  /*b1a0*/  LDG.E R33, desc[UR8][R16.64+0x14] ;  /* 0x0000140810217981 */ /* 0x001ea2000c1e1900 */
[----:B---3--:R-:W-:-:S05]  /*b1b0*/  FFMA R35, R28, R35, R37 ;  /* 0x000000231c237223 */ /* 0x008fca0000000025 */
[----:B------:R0:W-:Y:S04]  /*b1c0*/  STG.E desc[UR8][R16.64+0x8], R35 ;  /* 0x0000082310007986 */ /* 0x0001e8000c101908 */
[----:B------:R-:W4:Y:S04]  /*b1d0*/  LDG.E R37, desc[UR8][R12.64+0xc] ;  /* 0x00000c080c257981 */ /* 0x000f28000c1e1900 */
[----:B0-----:R-:W3:Y:S01]  /*b1e0*/  LDG.E R35, desc[UR8][R16.64+0x18] ;  /* 0x0000180810237981 */ /* 0x001ee2000c1e1900 */
[----:B----4-:R-:W-:-:S05]  /*b1f0*/  FFMA R37, R28, R37, R39 ;  /* 0x000000251c257223 */ /* 0x010fca0000000027 */
[----:B------:R0:W-:Y:S04]  /*b200*/  STG.E desc[UR8][R16.64+0xc], R37 ;  /* 0x00000c2510007986 */ /* 0x0001e8000c101908 */
[----:B------:R-:W5:Y:S04]  /*b210*/  LDG.E R15, desc[UR8][R12.64+0x10] ;  /* 0x000010080c0f7981 */ /* 0x000f68000c1e1900 */
[----:B0-----:R-:W4:Y:S01]  /*b220*/  LDG.E R37, desc[UR8][R16.64+0x1c] ;  /* 0x00001c0810257981 */ /* 0x001f22000c1e1900 */
[----:B-----5:R-:W-:-:S05]  /*b230*/  FFMA R15, R28, R15, R31 ;  /* 0x0000000f1c0f7223 */ /* 0x020fca000000001f */
[----:B------:R0:W-:Y:S04]  /*b240*/  STG.E desc[UR8][R16.64+0x10], R15 ;  /* 0x0000100f10007986 */ /* 0x0001e8000c101908 */
[----:B------:R-:W2:Y:S02]  /*b250*/  LDG.E R31, desc[UR8][R12.64+0x14] ;  /* 0x000014080c1f7981 */ /* 0x000ea4000c1e1900 */
[----:B--2---:R-:W-:-:S05]  /*b260*/  FFMA R31, R28, R31, R33 ;  /* 0x0000001f1c1f7223 */ /* 0x004fca0000000021 */
[----:B------:R0:W-:Y:S04]  /*b270*/  STG.E desc[UR8][R16.64+0x14], R31 ;  /* 0x0000141f10007986 */ /* 0x0001e8000c101908 */
[----:B------:R-:W3:Y:S02]  /*b280*/  LDG.E R33, desc[UR8][R12.64+0x18] ;  /* 0x000018080c217981 */ /* 0x000ee4000c1e1900 */
[----:B---3--:R-:W-:-:S05]  /*b290*/  FFMA R33, R28, R33, R35 ;  /* 0x000000211c217223 */ /* 0x008fca0000000023 */
[----:B------:R0:W-:Y:S04]  /*b2a0*/  STG.E desc[UR8][R16.64+0x18], R33 ;  /* 0x0000182110007986 */ /* 0x0001e8000c101908 */
[----:B------:R-:W4:Y:S01]  /*b2b0*/  LDG.E R35, desc[UR8][R12.64+0x1c] ;  /* 0x00001c080c237981 */ /* 0x000f22000c1e1900 */
[----:B------:R-:W-:Y:S01]  /*b2c0*/  IADD3 R30, PT, PT, R30, 0x8, RZ ;  /* 0x000000081e1e7810 */ /* 0x000fe20007ffe0ff */
[----:B----4-:R-:W-:-:S05]  /*b2d0*/  FFMA R35, R28, R35, R37 ;  /* 0x000000231c237223 */ /* 0x010fca0000000025 */
[----:B------:R0:W-:Y:S02]  /*b2e0*/  STG.E desc[UR8][R16.64+0x1c], R35 ;  /* 0x00001c2310007986 */ /* 0x0001e4000c101908 */
.L_x_398:
[----:B------:R-:W-:Y:S05]  /*b2f0*/  @!P3 BRA `(.L_x_397) ;  /* 0x0000000000c8b947 */ /* 0x000fea0003800000 */
[----:B------:R-:W-:Y:S01]  /*b300*/  ISETP.NE.AND P3, PT, R21, RZ, PT ;  /* 0x000000ff1500720c */ /* 0x000fe20003f65270 */
[----:B------:R-:W-:-:S12]  /*b310*/  @!P0 BRA `(.L_x_399) ;  /* 0x0000000000608947 */ /* 0x000fd80003800000 */
[----:B0-----:R-:W-:Y:S01]  /*b320*/  IADD3 R15, PT, PT, R25, R30, RZ ;  /* 0x0000001e190f7210 */ /* 0x001fe20007ffe0ff */
        /* <DEDUP_REMOVED lines=10> */
[----:B------:R-:W3:Y:S04]  /*b3d0*/  LDG.E R33, desc[UR8][R12.64+0x4] ;  /* 0x000004080c217981 */ /* 0x000ee8000c1e1900 */
[----:B------:R-:W3:Y:S04]  /*b3e0*/  LDG.E R35, desc[UR8][R16.64+0x4] ;  /* 0x0000040810237981 */ /* 0x000ee8000c1e1900 */
[----:B------:R-:W4:Y:S04]  /*b3f0*/  LDG.E R37, desc[UR8][R16.64+0x8] ;  /* 0x0000080810257981 */ /* 0x000f28000c1e1900 */
[----:B------:R-:W5:Y:S01]  /*b400*/  LDG.E R39, desc[UR8][R16.64+0xc] ;  /* 0x00000c0810277981 */ /* 0x000f62000c1e1900 */
[----:B---3--:R-:W-:-:S05]  /*b410*/  FFMA R33, R28, R33, R35 ;  /* 0x000000211c217223 */ /* 0x008fca0000000023 */
[----:B------:R2:W-:Y:S04]  /*b420*/  STG.E desc[UR8][R16.64+0x4], R33 ;  /* 0x0000042110007986 */ /* 0x0005e8000c101908 */
[----:B------:R-:W4:Y:S02]  /*b430*/  LDG.E R35, desc[UR8][R12.64+0x8] ;  /* 0x000008080c237981 */ /* 0x000f24000c1e1900 */
[----:B----4-:R-:W-:-:S05]  /*b440*/  FFMA R35, R28, R35, R37 ;  /* 0x000000231c237223 */ /* 0x010fca0000000025 */
[----:B------:R2:W-:Y:S04]  /*b450*/  STG.E desc[UR8][R16.64+0x8], R35 ;  /* 0x0000082310007986 */ /* 0x0005e8000c101908 */
[----:B------:R-:W5:Y:S01]  /*b460*/  LDG.E R37, desc[UR8][R12.64+0xc] ;  /* 0x00000c080c257981 */ /* 0x000f62000c1e1900 */
[----:B------:R-:W-:Y:S01]  /*b470*/  IADD3 R30, PT, PT, R30, 0x4, RZ ;  /* 0x000000041e1e7810 */ /* 0x000fe20007ffe0ff */
[----:B-----5:R-:W-:-:S05]  /*b480*/  FFMA R37, R28, R37, R39 ;  /* 0x000000251c257223 */ /* 0x020fca0000000027 */
[----:B------:R2:W-:Y:S02]  /*b490*/  STG.E desc[UR8][R16.64+0xc], R37 ;  /* 0x00000c2510007986 */ /* 0x0005e4000c101908 */
.L_x_399:
[----:B------:R-:W-:Y:S05]  /*b4a0*/  @!P3 BRA `(.L_x_397) ;  /* 0x00000000005cb947 */ /* 0x000fea0003800000 */
[----:B0-2---:R-:W-:Y:S01]  /*b4b0*/  IADD3 R15, PT, PT, R25, R30, RZ ;  /* 0x0000001e190f7210 */ /* 0x005fe20007ffe0ff */
[----:B---3--:R-:W-:-:S04]  /*b4c0*/  IMAD.WIDE.U32 R12, R30, 0x4, R10 ;  /* 0x000000041e0c7825 */ /* 0x008fc800078e000a */
[----:B------:R-:W-:Y:S01]  /*b4d0*/  IMAD.WIDE.U32 R14, R15, 0x4, R6 ;  /* 0x000000040f0e7825 */ /* 0x000fe200078e0006 */
[----:B-1----:R-:W2:Y:S04]  /*b4e0*/  LDG.E R17, desc[UR8][R12.64] ;  /* 0x000000080c117981 */ /* 0x002ea8000c1e1900 */
[----:B------:R-:W2:Y:S01]  /*b4f0*/  LDG.E R31, desc[UR8][R14.64] ;  /* 0x000000080e1f7981 */ /* 0x000ea2000c1e1900 */
[----:B------:R-:W-:Y:S01]  /*b500*/  ISETP.NE.AND P2, PT, R21, 0x1, PT ;  /* 0x000000011500780c */ /* 0x000fe20003f45270 */
[----:B--2---:R-:W-:-:S05]  /*b510*/  FFMA R17, R28, R17, R31 ;  /* 0x000000111c117223 */ /* 0x004fca000000001f */
[----:B------:R4:W-:Y:S07]  /*b520*/  STG.E desc[UR8][R14.64], R17 ;  /* 0x000000110e007986 */ /* 0x0009ee000c101908 */
[----:B------:R-:W-:Y:S05]  /*b530*/  @!P2 BRA `(.L_x_397) ;  /* 0x000000000038a947 */ /* 0x000fea0003800000 */
[----:B------:R-:W-:Y:S01]  /*b540*/  IADD3 R25, P2, PT, R25, R30, RZ ;  /* 0x0000001e19197210 */ /* 0x000fe20007f5e0ff */
[----:B----4-:R-:W2:Y:S03]  /*b550*/  LDG.E R17, desc[UR8][R12.64+0x4] ;  /* 0x000004080c117981 */ /* 0x010ea6000c1e1900 */
[----:B------:R-:W-:Y:S02]  /*b560*/  IADD3.X R15, PT, PT, RZ, RZ, RZ, P2, !PT ;  /* 0x000000ffff0f7210 */ /* 0x000fe400017fe4ff */
[----:B------:R-:W-:-:S04]  /*b570*/  LEA R14, P2, R25, R6, 0x2 ;  /* 0x00000006190e7211 */ /* 0x000fc800078410ff */
[----:B------:R-:W-:-:S05]  /*b580*/  LEA.HI.X R15, R25, R7, R15, 0x2, P2 ;  /* 0x00000007190f7211 */ /* 0x000fca00010f140f */
[----:B------:R-:W2:Y:S01]  /*b590*/  LDG.E R25, desc[UR8][R14.64+0x4] ;  /* 0x000004080e197981 */ /* 0x000ea2000c1e1900 */
[----:B------:R-:W-:Y:S01]  /*b5a0*/  ISETP.NE.AND P2, PT, R21, 0x2, PT ;  /* 0x000000021500780c */ /* 0x000fe20003f45270 */
[----:B--2---:R-:W-:-:S05]  /*b5b0*/  FFMA R17, R28, R17, R25 ;  /* 0x000000111c117223 */ /* 0x004fca0000000019 */
[----:B------:R0:W-:Y:S07]  /*b5c0*/  STG.E desc[UR8][R14.64+0x4], R17 ;  /* 0x000004110e007986 */ /* 0x0001ee000c101908 */
[----:B------:R-:W-:Y:S05]  /*b5d0*/  @!P2 BRA `(.L_x_397) ;  /* 0x000000000010a947 */ /* 0x000fea0003800000 */
[----:B------:R-:W2:Y:S04]  /*b5e0*/  LDG.E R13, desc[UR8][R12.64+0x8] ;  /* 0x000008080c0d7981 */ /* 0x000ea8000c1e1900 */
[----:B0-----:R-:W2:Y:S02]  /*b5f0*/  LDG.E R17, desc[UR8][R14.64+0x8] ;  /* 0x000008080e117981 */ /* 0x001ea4000c1e1900 */
[----:B--2---:R-:W-:-:S05]  /*b600*/  FFMA R17, R28, R13, R17 ;  /* 0x0000000d1c117223 */ /* 0x004fca0000000011 */
[----:B------:R0:W-:Y:S02]  /*b610*/  STG.E desc[UR8][R14.64+0x8], R17 ;  /* 0x000008110e007986 */ /* 0x0001e4000c101908 */
.L_x_397:
[----:B------:R-:W-:-:S04]  /*b620*/  IADD3 R20, PT, PT, R20, 0x1, RZ ;  /* 0x0000000114147810 */ /* 0x000fc80007ffe0ff */
[----:B------:R-:W-:-:S13]  /*b630*/  ISETP.NE.AND P2, PT, R20, R9, PT ;  /* 0x000000091400720c */ /* 0x000fda0003f45270 */
[----:B------:R-:W-:Y:S05]  /*b640*/  @P2 BRA `(.L_x_400) ;  /* 0xfffffff4000c2947 */ /* 0x000fea000383ffff */
.L_x_388:
[----:B------:R-:W5:Y:S02]  /*b650*/  LDC R2, c[0x0][0x3cc] ;  /* 0x0000f300ff027b82 */ /* 0x000f640000000800 */
[----:B-----5:R-:W-:-:S13]  /*b660*/  ISETP.GE.AND P0, PT, R2, 0x1, PT ;  /* 0x000000010200780c */ /* 0x020fda0003f06270 */
[----:B------:R-:W-:Y:S05]  /*b670*/  @!P0 BRA `(.L_x_401) ;  /* 0x0000000400688947 */ /* 0x000fea0003800000 */
[C---:B------:R-:W-:Y:S02]  /*b680*/  IADD3 R0, PT, PT, R2.reuse, -0x1, RZ ;  /* 0xffffffff02007810 */ /* 0x040fe40007ffe0ff */
[----:B------:R-:W-:Y:S02]  /*b690*/  LOP3.LUT R24, R2, 0xf, RZ, 0xc0, !PT ;  /* 0x0000000f02187812 */ /* 0x000fe400078ec0ff */
[----:B------:R-:W-:Y:S01]  /*b6a0*/  ISETP.GE.U32.AND P0, PT, R0, 0xf, PT ;  /* 0x0000000f0000780c */ /* 0x000fe20003f06070 */
[----:B------:R-:W-:Y:S01]  /*b6b0*/  HFMA2 R0, -RZ, RZ, 0, 0 ;  /* 0x00000000ff007431 */ /* 0x000fe200000001ff */
[----:B------:R-:W-:-:S11]  /*b6c0*/  ISETP.NE.AND P2, PT, R24, RZ, PT ;  /* 0x000000ff1800720c */ /* 0x000fd60003f45270 */
[----:B------:R-:W-:Y:S05]  /*b6d0*/  @!P0 BRA `(.L_x_402) ;  /* 0x00000000008c8947 */ /* 0x000fea0003800000 */
[----:B------:R-:W5:Y:S01]  /*b6e0*/  LDC.64 R26, c[0x0][0x390] ;  /* 0x0000e400ff1a7b82 */ /* 0x000f620000000a00 */
[----:B------:R-:W-:Y:S02]  /*b6f0*/  LOP3.LUT R0, R2, 0x7ffffff0, RZ, 0xc0, !PT ;  /* 0x7ffffff002007812 */ /* 0x000fe400078ec0ff */
[----:B------:R-:W-:Y:S02]  /*b700*/  IADD3 R22, PT, PT, R1, 0x2020, RZ ;  /* 0x0000202001167810 */ /* 0x000fe40007ffe0ff */
[----:B------:R-:W-:Y:S01]  /*b710*/  IADD3 R9, PT, PT, -R0, RZ, RZ ;  /* 0x000000ff00097210 */ /* 0x000fe20007ffe1ff */
[----:B-----5:R-:W-:-:S03]  /*b720*/  IMAD.WIDE R26, R3, 0x4, R26 ;  /* 0x00000004031a7825 */ /* 0x020fc600078e021a */
[----:B------:R-:W-:-:S04]  /*b730*/  IADD3 R20, P0, PT, R26, 0x20, RZ ;  /* 0x000000201a147810 */ /* 0x000fc80007f1e0ff */
[----:B------:R-:W-:-:S09]  /*b740*/  IADD3.X R21, PT, PT, RZ, R27, RZ, P0, !PT ;  /* 0x0000001bff157210 */ /* 0x000fd200007fe4ff */
.L_x_403:
[----:B0-----:R-:W5:Y:S04]  /*b750*/  LDL.128 R4, [R22+-0x20] ;  /* 0xffffe00016047983 */ /* 0x001f680000100c00 */
[----:B0-234-:R-:W2:Y:S04]  /*b760*/  LDL.128 R12, [R22+-0x10] ;  /* 0xfffff000160c7983 */ /* 0x01dea80000100c00 */
[----:B-1----:R-:W3:Y:S04]  /*b770*/  LDL.128 R16, [R22] ;  /* 0x0000000016107983 */ /* 0x002ee80000100c00 */
[----:B------:R0:W4:Y:S01]  /*b780*/  LDL.128 R28, [R22+0x10] ;  /* 0x00001000161c7983 */ /* 0x0001220000100c00 */
[----:B------:R-:W-:-:S02]  /*b790*/  MOV R10, R20 ;  /* 0x00000014000a7202 */ /* 0x000fc40000000f00 */
[----:B------:R-:W-:Y:S02]  /*b7a0*/  MOV R11, R21 ;  /* 0x00000015000b7202 */ /* 0x000fe40000000f00 */
[----:B------:R-:W-:Y:S02]  /*b7b0*/  IADD3 R9, PT, PT, R9, 0x10, RZ ;  /* 0x0000001009097810 */ /* 0x000fe40007ffe0ff */
[----:B------:R-:W-:Y:S02]  /*b7c0*/  IADD3 R20, P1, PT, R10, 0x40, RZ ;  /* 0x000000400a147810 */ /* 0x000fe40007f3e0ff */
[----:B------:R-:W-:Y:S02]  /*b7d0*/  ISETP.NE.AND P0, PT, R9, RZ, PT ;  /* 0x000000ff0900720c */ /* 0x000fe40003f05270 */
[----:B------:R-:W-:Y:S02]  /*b7e0*/  IADD3.X R21, PT, PT, RZ, R11, RZ, P1, !PT ;  /* 0x0000000bff157210 */ /* 0x000fe40000ffe4ff */
[----:B0-----:R-:W-:Y:S01]  /*b7f0*/  IADD3 R22, PT, PT, R22, 0x40, RZ ;  /* 0x0000004016167810 */ /* 0x001fe20007ffe0ff */
[----:B-----5:R0:W-:Y:S04]  /*b800*/  STG.E desc[UR8][R10.64+-0x20], R4 ;  /* 0xffffe0040a007986 */ /* 0x0201e8000c101908 */
[----:B------:R0:W-:Y:S04]  /*b810*/  STG.E desc[UR8][R10.64+-0x1c], R5 ;  /* 0xffffe4050a007986 */ /* 0x0001e8000c101908 */
[----:B------:R0:W-:Y:S04]  /*b820*/  STG.E desc[UR8][R10.64+-0x18], R6 ;  /* 0xffffe8060a007986 */ /* 0x0001e8000c101908 */
[----:B------:R0:W-:Y:S04]  /*b830*/  STG.E desc[UR8][R10.64+-0x14], R7 ;  /* 0xffffec070a007986 */ /* 0x0001e8000c101908 */
[----:B--2---:R0:W-:Y:S04]  /*b840*/  STG.E desc[UR8][R10.64+-0x10], R12 ;  /* 0xfffff00c0a007986 */ /* 0x0041e8000c101908 */
[----:B------:R0:W-:Y:S04]  /*b850*/  STG.E desc[UR8][R10.64+-0xc], R13 ;  /* 0xfffff40d0a007986 */ /* 0x0001e8000c101908 */
[----:B------:R0:W-:Y:S04]  /*b860*/  STG.E desc[UR8][R10.64+-0x8], R14 ;  /* 0xfffff80e0a007986 */ /* 0x0001e8000c101908 */
[----:B------:R0:W-:Y:S04]  /*b870*/  STG.E desc[UR8][R10.64+-0x4], R15 ;  /* 0xfffffc0f0a007986 */ /* 0x0001e8000c101908 */
[----:B---3--:R0:W-:Y:S04]  /*b880*/  STG.E desc[UR8][R10.64], R16 ;  /* 0x000000100a007986 */ /* 0x0081e8000c101908 */
[----:B------:R0:W-:Y:S04]  /*b890*/  STG.E desc[UR8][R10.64+0x4], R17 ;  /* 0x000004110a007986 */ /* 0x0001e8000c101908 */
[----:B------:R0:W-:Y:S04]  /*b8a0*/  STG.E desc[UR8][R10.64+0x8], R18 ;  /* 0x000008120a007986 */ /* 0x0001e8000c101908 */
[----:B------:R0:W-:Y:S04]  /*b8b0*/  STG.E desc[UR8][R10.64+0xc], R19 ;  /* 0x00000c130a007986 */ /* 0x0001e8000c101908 */
[----:B----4-:R0:W-:Y:S04]  /*b8c0*/  STG.E desc[UR8][R10.64+0x10], R28 ;  /* 0x0000101c0a007986 */ /* 0x0101e8000c101908 */
[----:B------:R0:W-:Y:S04]  /*b8d0*/  STG.E desc[UR8][R10.64+0x14], R29 ;  /* 0x0000141d0a007986 */ /* 0x0001e8000c101908 */
[----:B------:R0:W-:Y:S04]  /*b8e0*/  STG.E desc[UR8][R10.64+0x18], R30 ;  /* 0x0000181e0a007986 */ /* 0x0001e8000c101908 */
[----:B------:R0:W-:Y:S01]  /*b8f0*/  STG.E desc[UR8][R10.64+0x1c], R31 ;  /* 0x00001c1f0a007986 */ /* 0x0001e2000c101908 */
[----:B------:R-:W-:Y:S05]  /*b900*/  @P0 BRA `(.L_x_403) ;  /* 0xfffffffc00900947 */ /* 0x000fea000383ffff */
.L_x_402:
[----:B------:R-:W-:Y:S05]  /*b910*/  @!P2 BRA `(.L_x_401) ;  /* 0x0000000000c0a947 */ /* 0x000fea0003800000 */
[----:B------:R-:W-:Y:S02]  /*b920*/  ISETP.GE.U32.AND P0, PT, R24, 0x8, PT ;  /* 0x000000081800780c */ /* 0x000fe40003f06070 */
[----:B0123--:R-:W-:-:S04]  /*b930*/  LOP3.LUT R16, R2, 0x7, RZ, 0xc0, !PT ;  /* 0x0000000702107812 */ /* 0x00ffc800078ec0ff */
[----:B------:R-:W-:-:S07]  /*b940*/  ISETP.NE.AND P1, PT, R16, RZ, PT ;  /* 0x000000ff1000720c */ /* 0x000fce0003f25270 */
[----:B------:R-:W-:Y:S06]  /*b950*/  @!P0 BRA `(.L_x_404) ;  /* 0x0000000000348947 */ /* 0x000fec0003800000 */
[----:B------:R-:W-:-:S05]  /*b960*/  LEA R9, R0, R1, 0x2 ;  /* 0x0000000100097211 */ /* 0x000fca00078e10ff */
[----:B------:R-:W2:Y:S04]  /*b970*/  LDL.128 R4, [R9+0x2000] ;  /* 0x0020000009047983 */ /* 0x000ea80000100c00 */
[----:B----4-:R-:W3:Y:S01]  /*b980*/  LDL.128 R12, [R9+0x2010] ;  /* 0x00201000090c7983 */ /* 0x010ee20000100c00 */
[C---:B------:R-:W-:Y:S01]  /*b990*/  IMAD.WIDE.U32 R10, R0.reuse, 0x4, R26 ;  /* 0x00000004000a7825 */ /* 0x040fe200078e001a */
[----:B------:R-:W-:-:S04]  /*b9a0*/  IADD3 R0, PT, PT, R0, 0x8, RZ ;  /* 0x0000000800007810 */ /* 0x000fc80007ffe0ff */
[----:B--2---:R0:W-:Y:S04]  /*b9b0*/  STG.E desc[UR8][R10.64], R4 ;  /* 0x000000040a007986 */ /* 0x0041e8000c101908 */
[----:B------:R0:W-:Y:S04]  /*b9c0*/  STG.E desc[UR8][R10.64+0x4], R5 ;  /* 0x000004050a007986 */ /* 0x0001e8000c101908 */
[----:B------:R0:W-:Y:S04]  /*b9d0*/  STG.E desc[UR8][R10.64+0x8], R6 ;  /* 0x000008060a007986 */ /* 0x0001e8000c101908 */
[----:B------:R0:W-:Y:S04]  /*b9e0*/  STG.E desc[UR8][R10.64+0xc], R7 ;  /* 0x00000c070a007986 */ /* 0x0001e8000c101908 */
[----:B---3--:R0:W-:Y:S04]  /*b9f0*/  STG.E desc[UR8][R10.64+0x10], R12 ;  /* 0x0000100c0a007986 */ /* 0x0081e8000c101908 */
[----:B------:R0:W-:Y:S04]  /*ba00*/  STG.E desc[UR8][R10.64+0x14], R13 ;  /* 0x0000140d0a007986 */ /* 0x0001e8000c101908 */
[----:B------:R0:W-:Y:S04]  /*ba10*/  STG.E desc[UR8][R10.64+0x18], R14 ;  /* 0x0000180e0a007986 */ /* 0x0001e8000c101908 */
[----:B------:R0:W-:Y:S02]  /*ba20*/  STG.E desc[UR8][R10.64+0x1c], R15 ;  /* 0x00001c0f0a007986 */ /* 0x0001e4000c101908 */
.L_x_404:
[----:B------:R-:W-:Y:S05]  /*ba30*/  @!P1 BRA `(.L_x_401) ;  /* 0x0000000000789947 */ /* 0x000fea0003800000 */
[----:B------:R-:W-:Y:S02]  /*ba40*/  ISETP.GE.U32.AND P0, PT, R16, 0x4, PT ;  /* 0x000000041000780c */ /* 0x000fe40003f06070 */
[----:B0-----:R-:W-:-:S04]  /*ba50*/  LOP3.LUT R7, R2, 0x3, RZ, 0xc0, !PT ;  /* 0x0000000302077812 */ /* 0x001fc800078ec0ff */
[----:B------:R-:W-:-:S07]  /*ba60*/  ISETP.NE.AND P1, PT, R7, RZ, PT ;  /* 0x000000ff0700720c */ /* 0x000fce0003f25270 */
[----:B------:R-:W-:Y:S06]  /*ba70*/  @!P0 BRA `(.L_x_405) ;  /* 0x0000000000208947 */ /* 0x000fec0003800000 */
[----:B------:R-:W-:-:S05]  /*ba80*/  LEA R2, R0, R1, 0x2 ;  /* 0x0000000100027211 */ /* 0x000fca00078e10ff */
[----:B----4-:R-:W2:Y:S01]  /*ba90*/  LDL.128 R12, [R2+0x2000] ;  /* 0x00200000020c7983 */ /* 0x010ea20000100c00 */
[C---:B------:R-:W-:Y:S01]  /*baa0*/  IMAD.WIDE.U32 R26, R0.reuse, 0x4, R26 ;  /* 0x00000004001a7825 */ /* 0x040fe200078e001a */
[----:B------:R-:W-:-:S04]  /*bab0*/  IADD3 R0, PT, PT, R0, 0x4, RZ ;  /* 0x0000000400007810 */ /* 0x000fc80007ffe0ff */
[----:B--2---:R0:W-:Y:S04]  /*bac0*/  STG.E desc[UR8][R26.64], R12 ;  /* 0x0000000c1a007986 */ /* 0x0041e8000c101908 */
[----:B------:R0:W-:Y:S04]  /*bad0*/  STG.E desc[UR8][R26.64+0x4], R13 ;  /* 0x0000040d1a007986 */ /* 0x0001e8000c101908 */
[----:B------:R0:W-:Y:S04]  /*bae0*/  STG.E desc[UR8][R26.64+0x8], R14 ;  /* 0x0000080e1a007986 */ /* 0x0001e8000c101908 */
[----:B------:R0:W-:Y:S02]  /*baf0*/  STG.E desc[UR8][R26.64+0xc], R15 ;  /* 0x00000c0f1a007986 */ /* 0x0001e4000c101908 */
.L_x_405:
[----:B------:R-:W-:Y:S05]  /*bb00*/  @!P1 BRA `(.L_x_401) ;  /* 0x0000000000449947 */ /* 0x000fea0003800000 */
[----:B------:R-:W1:Y:S01]  /*bb10*/  LDCU.64 UR4, c[0x0][0x390] ;  /* 0x00007200ff0477ac */ /* 0x000e620008000a00 */
[----:B------:R-:W-:Y:S01]  /*bb20*/  IMAD.WIDE.U32 R4, R0, 0x4, RZ ;  /* 0x0000000400047825 */ /* 0x000fe200078e00ff */
[----:B------:R-:W-:-:S03]  /*bb30*/  IADD3 R0, PT, PT, -R7, RZ, RZ ;  /* 0x000000ff07007210 */ /* 0x000fc60007ffe1ff */
[----:B------:R-:W-:Y:S01]  /*bb40*/  IMAD.WIDE R2, R3, 0x4, R4 ;  /* 0x0000000403027825 */ /* 0x000fe200078e0204 */
[----:B------:R-:W-:Y:S02]  /*bb50*/  IADD3 R4, PT, PT, R4, R23, RZ ;  /* 0x0000001704047210 */ /* 0x000fe40007ffe0ff */
[----:B-1----:R-:W-:-:S04]  /*bb60*/  IADD3 R6, P0, PT, R2, UR4, RZ ;  /* 0x0000000402067c10 */ /* 0x002fc8000ff1e0ff */
[----:B------:R-:W-:-:S09]  /*bb70*/  IADD3.X R7, PT, PT, R3, UR5, RZ, P0, !PT ;  /* 0x0000000503077c10 */ /* 0x000fd200087fe4ff */
.L_x_406:
[----:B-1----:R1:W2:Y:S01]  /*bb80*/  LDL R5, [R4] ;  /* 0x0000000004057983 */ /* 0x0022a20000100800 */
[----:B------:R-:W-:Y:S02]  /*bb90*/  MOV R2, R6 ;  /* 0x0000000600027202 */ /* 0x000fe40000000f00 */
[----:B------:R-:W-:Y:S02]  /*bba0*/  MOV R3, R7 ;  /* 0x0000000700037202 */ /* 0x000fe40000000f00 */
[----:B------:R-:W-:Y:S02]  /*bbb0*/  IADD3 R0, PT, PT, R0, 0x1, RZ ;  /* 0x0000000100007810 */ /* 0x000fe40007ffe0ff */
[----:B------:R-:W-:Y:S02]  /*bbc0*/  IADD3 R6, P1, PT, R6, 0x4, RZ ;  /* 0x0000000406067810 */ /* 0x000fe40007f3e0ff */
[----:B------:R-:W-:Y:S02]  /*bbd0*/  ISETP.NE.AND P0, PT, R0, RZ, PT ;  /* 0x000000ff0000720c */ /* 0x000fe40003f05270 */
[----:B-1----:R-:W-:-:S02]  /*bbe0*/  IADD3 R4, PT, PT, R4, 0x4, RZ ;  /* 0x0000000404047810 */ /* 0x002fc40007ffe0ff */
[----:B------:R-:W-:Y:S01]  /*bbf0*/  IADD3.X R7, PT, PT, RZ, R7, RZ, P1, !PT ;  /* 0x00000007ff077210 */ /* 0x000fe20000ffe4ff */
[----:B--2---:R1:W-:Y:S08]  /*bc00*/  STG.E desc[UR8][R2.64], R5 ;  /* 0x0000000502007986 */ /* 0x0043f0000c101908 */
[----:B------:R-:W-:Y:S05]  /*bc10*/  @P0 BRA `(.L_x_406) ;  /* 0xfffffffc00d80947 */ /* 0x000fea000383ffff */
.L_x_401:
[----:B-1----:R-:W1:Y:S01]  /*bc20*/  LDC.64 R2, c[0x0][0x3b8] ;  /* 0x0000ee00ff027b82 */ /* 0x002e620000000a00 */
[----:B0-----:R-:W-:Y:S02]  /*bc30*/  HFMA2 R5, -RZ, RZ, 0, 5.9604644775390625e-08 ;  /* 0x00000001ff057431 */ /* 0x001fe400000001ff */
[----:B-1----:R-:W-:-:S05]  /*bc40*/  IMAD.WIDE.U32 R8, R8, 0x4, R2 ;  /* 0x0000000408087825 */ /* 0x002fca00078e0002 */
[----:B------:R-:W-:Y:S01]  /*bc50*/  REDG.E.ADD.STRONG.GPU desc[UR8][R8.64], R5 ;  /* 0x000000050800798e */ /* 0x000fe2000c12e108 */
[----:B------:R-:W-:Y:S05]  /*bc60*/  EXIT ;  /* 0x000000000000794d */ /* 0x000fea0003800000 */
        .weak           $__internal_5_$__cuda_sm20_sqrt_rn_f32_slowpath
        .type           $__internal_5_$__cuda_sm20_sqrt_rn_f32_slowpath,@function
        .size           $__internal_5_$__cuda_sm20_sqrt_rn_f32_slowpath,($__internal_6_$__cuda_sm3x_div_rn_noftz_f32_slowpath - $__internal_5_$__cuda_sm20_sqrt_rn_f32_slowpath)
$__internal_5_$__cuda_sm20_sqrt_rn_f32_slowpath:
[----:B------:R-:W-:-:S13]  /*bc70*/  LOP3.LUT P0, RZ, R4, 0x7fffffff, RZ, 0xc0, !PT ;  /* 0x7fffffff04ff7812 */ /* 0x000fda000780c0ff */
[----:B------:R-:W-:Y:S01]  /*bc80*/  @!P0 MOV R36, R4 ;  /* 0x0000000400248202 */ /* 0x000fe20000000f00 */
[----:B------:R-:W-:Y:S06]  /*bc90*/  @!P0 BRA `(.L_x_407) ;  /* 0x0000000000408947 */ /* 0x000fec0003800000 */
[----:B------:R-:W-:-:S13]  /*bca0*/  FSETP.GEU.FTZ.AND P0, PT, R4, RZ, PT ;  /* 0x000000ff0400720b */ /* 0x000fda0003f1e000 */
[----:B------:R-:W-:Y:S01]  /*bcb0*/  @!P0 MOV R36, 0x7fffffff ;  /* 0x7fffffff00248802 */ /* 0x000fe20000000f00 */
        /* <DEDUP_REMOVED lines=8> */
[----:B------:R-:W-:-:S03]  /*bd40*/  @P0 FMUL.FTZ R35, R38, 0.5 ;  /* 0x3f00000026230820 */ /* 0x000fc60000410000 */
[----:B------:R-:W-:-:S04]  /*bd50*/  @P0 FADD.FTZ R36, -R34, -RZ ;  /* 0x800000ff22240221 */ /* 0x000fc80000010100 */
[----:B------:R-:W-:Y:S01]  /*bd60*/  @P0 FFMA R39, R34, R36, R37 ;  /* 0x0000002422270223 */ /* 0x000fe20000000025 */
[----:B------:R-:W-:-:S03]  /*bd70*/  @!P0 MOV R36, R4 ;  /* 0x0000000400248202 */ /* 0x000fc60000000f00 */
[----:B------:R-:W-:-:S04]  /*bd80*/  @P0 FFMA R35, R39, R35, R34 ;  /* 0x0000002327230223 */ /* 0x000fc80000000022 */
[----:B------:R-:W-:-:S07]  /*bd90*/  @P0 FMUL.FTZ R36, R35, 2.3283064365386962891e-10 ;  /* 0x2f80000023240820 */ /* 0x000fce0000410000 */
.L_x_407:
[----:B------:R-:W-:Y:S01]  /*bda0*/  HFMA2 R35, -RZ, RZ, 0, 0 ;  /* 0x00000000ff237431 */ /* 0x000fe200000001ff */
[----:B------:R-:W-:-:S04]  /*bdb0*/  MOV R34, R10 ;  /* 0x0000000a00227202 */ /* 0x000fc80000000f00 */
[----:B------:R-:W-:Y:S05]  /*bdc0*/  RET.REL.NODEC R34 `(cma_evolution_kernel) ;  /* 0xffffff40228c7950 */ /* 0x000fea0003c3ffff */
        .weak           $__internal_6_$__cuda_sm3x_div_rn_noftz_f32_slowpath
        .type           $__internal_6_$__cuda_sm3x_div_rn_noftz_f32_slowpath,@function
        .size           $__internal_6_$__cuda_sm3x_div_rn_noftz_f32_slowpath,(.L_x_426 - $__internal_6_$__cuda_sm3x_div_rn_noftz_f32_slowpath)
$__internal_6_$__cuda_sm3x_div_rn_noftz_f32_slowpath:
[----:B------:R-:W-:Y:S01]  /*bdd0*/  SHF.R.U32.HI R9, RZ, 0x17, R31 ;  /* 0x00000017ff097819 */ /* 0x000fe2000001161f */
[----:B------:R-:W-:Y:S01]  /*bde0*/  BSSY.RECONVERGENT B0, `(.L_x_408) ;  /* 0x0000064000007945 */ /* 0x000fe20003800200 */
[----:B------:R-:W-:Y:S02]  /*bdf0*/  SHF.R.U32.HI R22, RZ, 0x17, R19 ;  /* 0x00000017ff167819 */ /* 0x000fe40000011613 */
[----:B------:R-:W-:Y:S02]  /*be00*/  LOP3.LUT R9, R9, 0xff, RZ, 0xc0, !PT ;  /* 0x000000ff09097812 */ /* 0x000fe400078ec0ff */
[----:B------:R-:W-:Y:S02]  /*be10*/  LOP3.LUT R22, R22, 0xff, RZ, 0xc0, !PT ;  /* 0x000000ff16167812 */ /* 0x000fe400078ec0ff */
[----:B------:R-:W-:Y:S02]  /*be20*/  IADD3 R10, PT, PT, R9, -0x1, RZ ;  /* 0xffffffff090a7810 */ /* 0x000fe40007ffe0ff */
[----:B------:R-:W-:-:S02]  /*be30*/  IADD3 R11, PT, PT, R22, -0x1, RZ ;  /* 0xffffffff160b7810 */ /* 0x000fc40007ffe0ff */
[----:B------:R-:W-:Y:S02]  /*be40*/  ISETP.GT.U32.AND P0, PT, R10, 0xfd, PT ;  /* 0x000000fd0a00780c */ /* 0x000fe40003f04070 */
[----:B------:R-:W-:Y:S02]  /*be50*/  MOV R20, R31 ;  /* 0x0000001f00147202 */ /* 0x000fe40000000f00 */
        /* <DEDUP_REMOVED lines=9> */
[----:B------:R-:W-:Y:S02]  /*bef0*/  FSETP.NEU.FTZ.AND P2, PT, |R19|, +INF , PT ;  /* 0x7f8000001300780b */ /* 0x000fe40003f5d200 */
        /* <DEDUP_REMOVED lines=12> */
[----:B------:R-:W-:Y:S01]  /*bfc0*/  @!P0 FFMA R19, R19, 1.84467440737095516160e+19, RZ ;  /* 0x5f80000013138823 */ /* 0x000fe200000000ff */
[----:B------:R-:W-:Y:S01]  /*bfd0*/  @!P0 MOV R21, 0xffffffc0 ;  /* 0xffffffc000158802 */ /* 0x000fe20000000f00 */
[----:B------:R-:W-:-:S03]  /*bfe0*/  @!P2 FFMA R20, R31, 1.84467440737095516160e+19, RZ ;  /* 0x5f8000001f14a823 */ /* 0x000fc600000000ff */
[----:B------:R-:W-:-:S07]  /*bff0*/  @!P2 IADD3 R21, PT, PT, R21, 0x40, RZ ;  /* 0x000000401515a810 */ /* 0x000fce0007ffe0ff */
.L_x_409:
[----:B------:R-:W-:Y:S01]  /*c000*/  LEA R11, R9, 0xc0800000, 0x17 ;  /* 0xc0800000090b7811 */ /* 0x000fe200078eb8ff */
[----:B------:R-:W-:Y:S01]  /*c010*/  BSSY.RECONVERGENT B1, `(.L_x_414) ;  /* 0x0000036000017945 */ /* 0x000fe20003800200 */
[----:B------:R-:W-:Y:S02]  /*c020*/  IADD3 R22, PT, PT, R22, -0x7f, RZ ;  /* 0xffffff8116167810 */ /* 0x000fe40007ffe0ff */
[----:B------:R-:W-:-:S03]  /*c030*/  IADD3 R34, PT, PT, -R11, R20, RZ ;  /* 0x000000140b227210 */ /* 0x000fc60007ffe1ff */
[----:B------:R-:W-:Y:S01]  /*c040*/  IMAD R19, R22, -0x800000, R19 ;  /* 0xff80000016137824 */ /* 0x000fe200078e0213 */
[----:B------:R-:W0:Y:S01]  /*c050*/  MUFU.RCP R11, R34 ;  /* 0x00000022000b7308 */ /* 0x000e220000001000 */
[----:B------:R-:W-:Y:S01]  /*c060*/  FADD.FTZ R20, -R34, -RZ ;  /* 0x800000ff22147221 */ /* 0x000fe20000010100 */
[----:B------:R-:W-:-:S04]  /*c070*/  IADD3 R22, PT, PT, R22, 0x7f, -R9 ;  /* 0x0000007f16167810 */ /* 0x000fc80007ffe809 */
[----:B------:R-:W-:Y:S01]  /*c080*/  IADD3 R22, PT, PT, R22, R21, RZ ;  /* 0x0000001516167210 */ /* 0x000fe20007ffe0ff */
        /* <DEDUP_REMOVED lines=8> */
[----:B------:R-:W-:-:S04]  /*c110*/  LOP3.LUT R9, R9, 0xff, RZ, 0xc0, !PT ;  /* 0x000000ff09097812 */ /* 0x000fc800078ec0ff */
[----:B------:R-:W-:-:S04]  /*c120*/  IADD3 R9, PT, PT, R9, R22, RZ ;  /* 0x0000001609097210 */ /* 0x000fc80007ffe0ff */
        /* <DEDUP_REMOVED lines=11> */
[CCC-:B------:R-:W-:Y:S01]  /*c1e0*/  FFMA.RP R21, R10.reuse, R20.reuse, R15.reuse ;  /* 0x000000140a157223 */ /* 0x1c0fe2000000800f */
[----:B------:R-:W-:Y:S01]  /*c1f0*/  FFMA.RM R20, R10, R20, R15 ;  /* 0x000000140a147223 */ /* 0x000fe2000000400f */
[----:B------:R-:W-:Y:S02]  /*c200*/  IADD3 R10, PT, PT, R9, 0x20, RZ ;  /* 0x00000020090a7810 */ /* 0x000fe40007ffe0ff */
[----:B------:R-:W-:Y:S02]  /*c210*/  LOP3.LUT R19, R19, 0x7fffff, RZ, 0xc0, !PT ;  /* 0x007fffff13137812 */ /* 0x000fe400078ec0ff */
[----:B------:R-:W-:Y:S02]  /*c220*/  ISETP.NE.AND P3, PT, R9, RZ, PT ;  /* 0x000000ff0900720c */ /* 0x000fe40003f65270 */
[----:B------:R-:W-:Y:S02]  /*c230*/  LOP3.LUT R19, R19, 0x800000, RZ, 0xfc, !PT ;  /* 0x0080000013137812 */ /* 0x000fe400078efcff */
[----:B------:R-:W-:-:S02]  /*c240*/  ISETP.NE.AND P2, PT, R9, RZ, PT ;  /* 0x000000ff0900720c */ /* 0x000fc40003f45270 */
        /* <DEDUP_REMOVED lines=10> */
[----:B------:R-:W-:-:S04]  /*c2f0*/  LOP3.LUT R9, R9, R20, RZ, 0xc0, !PT ;  /* 0x0000001409097212 */ /* 0x000fc800078ec0ff */
[----:B------:R-:W-:-:S04]  /*c300*/  IADD3 R10, PT, PT, R10, R9, RZ ;  /* 0x000000090a0a7210 */ /* 0x000fc80007ffe0ff */
[----:B------:R-:W-:Y:S01]  /*c310*/  LOP3.LUT R11, R10, R11, RZ, 0xfc, !PT ;  /* 0x0000000b0a0b7212 */ /* 0x000fe200078efcff */
[----:B------:R-:W-:Y:S06]  /*c320*/  BRA `(.L_x_417) ;  /* 0x0000000000107947 */ /* 0x000fec0003800000 */
.L_x_416:
[----:B------:R-:W-:-:S04]  /*c330*/  LOP3.LUT R11, R11, 0x80000000, RZ, 0xc0, !PT ;  /* 0x800000000b0b7812 */ /* 0x000fc800078ec0ff */
[----:B------:R-:W-:Y:S01]  /*c340*/  LOP3.LUT R11, R11, 0x7f800000, RZ, 0xfc, !PT ;  /* 0x7f8000000b0b7812 */ /* 0x000fe200078efcff */
[----:B------:R-:W-:Y:S06]  /*c350*/  BRA `(.L_x_417) ;  /* 0x0000000000047947 */ /* 0x000fec0003800000 */
.L_x_415:
[----:B------:R-:W-:-:S07]  /*c360*/  LEA R11, R22, R11, 0x17 ;  /* 0x0000000b160b7211 */ /* 0x000fce00078eb8ff */
.L_x_417:
[----:B------:R-:W-:Y:S05]  /*c370*/  BSYNC.RECONVERGENT B1 ;  /* 0x0000000000017941 */ /* 0x000fea0003800200 */
.L_x_414:
[----:B------:R-:W-:Y:S01]  /*c380*/  MOV R15, R11 ;  /* 0x0000000b000f7202 */ /* 0x000fe20000000f00 */
[----:B------:R-:W-:Y:S06]  /*c390*/  BRA `(.L_x_418) ;  /* 0x0000000000207947 */ /* 0x000fec0003800000 */
.L_x_413:
[----:B------:R-:W-:-:S04]  /*c3a0*/  LOP3.LUT R19, R20, 0x80000000, R19, 0x48, !PT ;  /* 0x8000000014137812 */ /* 0x000fc800078e4813 */
[----:B------:R-:W-:Y:S01]  /*c3b0*/  LOP3.LUT R15, R19, 0x7f800000, RZ, 0xfc, !PT ;  /* 0x7f800000130f7812 */ /* 0x000fe200078efcff */
[----:B------:R-:W-:Y:S06]  /*c3c0*/  BRA `(.L_x_418) ;  /* 0x0000000000147947 */ /* 0x000fec0003800000 */
.L_x_412:
[----:B------:R-:W-:Y:S01]  /*c3d0*/  LOP3.LUT R15, R20, 0x80000000, R19, 0x48, !PT ;  /* 0x80000000140f7812 */ /* 0x000fe200078e4813 */
[----:B------:R-:W-:Y:S06]  /*c3e0*/  BRA `(.L_x_418) ;  /* 0x00000000000c7947 */ /* 0x000fec0003800000 */
.L_x_411:
[----:B------:R-:W0:Y:S01]  /*c3f0*/  MUFU.RSQ R15, -QNAN ;  /* 0xffc00000000f7908 */ /* 0x000e220000001400 */
[----:B------:R-:W-:Y:S05]  /*c400*/  BRA `(.L_x_418) ;  /* 0x0000000000047947 */ /* 0x000fea0003800000 */
.L_x_410:
[----:B------:R-:W-:-:S07]  /*c410*/  FADD.FTZ R15, R19, R31 ;  /* 0x0000001f130f7221 */ /* 0x000fce0000010000 */
.L_x_418:
[----:B------:R-:W-:Y:S05]  /*c420*/  BSYNC.RECONVERGENT B0 ;  /* 0x0000000000007941 */ /* 0x000fea0003800200 */
.L_x_408:
[----:B------:R-:W-:Y:S01]  /*c430*/  HFMA2 R11, -RZ, RZ, 0, 0 ;  /* 0x00000000ff0b7431 */ /* 0x000fe200000001ff */
[----:B------:R-:W-:-:S04]  /*c440*/  MOV R10, R4 ;  /* 0x00000004000a7202 */ /* 0x000fc80000000f00 */
[----:B0-----:R-:W-:Y:S05]  /*c450*/  RET.REL.NODEC R10 `(cma_evolution_kernel) ;  /* 0xffffff380ae87950 */ /* 0x001fea0003c3ffff */
.L_x_419:
        /* <DEDUP_REMOVED lines=10> */
.L_x_426:


//--------------------- .nv.global.init           --------------------------
	.section	.nv.global.init,"aw",@progbits
	.align	4
.nv.global.init:
	.type		mrg32k3aM1SubSeq,@object
	.size		mrg32k3aM1SubSeq,(mrg32k3aM2SubSeq - mrg32k3aM1SubSeq)
mrg32k3aM1SubSeq:
        /*0000*/ 	.byte	0x0b, 0xcc, 0xee, 0x04, 0x73, 0x29, 0x8b, 0x6f, 0xf6, 0x53, 0x03, 0xf6, 0x23, 0xf6, 0xea, 0xda
        /* <DEDUP_REMOVED lines=125> */
	.type		mrg32k3aM2SubSeq,@object
	.size		mrg32k3aM2SubSeq,(mrg32k3aM1 - mrg32k3aM2SubSeq)
mrg32k3aM2SubSeq:
        /* <DEDUP_REMOVED lines=126> */
	.type		mrg32k3aM1,@object
	.size		mrg32k3aM1,(mrg32k3aM1Seq - mrg32k3aM1)
mrg32k3aM1:
        /* <DEDUP_REMOVED lines=144> */
	.type		mrg32k3aM1Seq,@object
	.size		mrg32k3aM1Seq,(mrg32k3aM2 - mrg32k3aM1Seq)
mrg32k3aM1Seq:
        /* <DEDUP_REMOVED lines=144> */
	.type		mrg32k3aM2,@object
	.size		mrg32k3aM2,(mrg32k3aM2Seq - mrg32k3aM2)
mrg32k3aM2:
        /* <DEDUP_REMOVED lines=144> */
	.type		mrg32k3aM2Seq,@object
	.size		mrg32k3aM2Seq,(precalc_xorwow_matrix - mrg32k3aM2Seq)
mrg32k3aM2Seq:
        /* <DEDUP_REMOVED lines=144> */
	.type		precalc_xorwow_matrix,@object
	.size		precalc_xorwow_matrix,(precalc_xorwow_offset_matrix - precalc_xorwow_matrix)
precalc_xorwow_matrix:
        /* <DEDUP_REMOVED lines=6400> */
	.type		precalc_xorwow_offset_matrix,@object
	.size		precalc_xorwow_offset_matrix,(.L_1 - precalc_xorwow_offset_matrix)
precalc_xorwow_offset_matrix:
        /* <DEDUP_REMOVED lines=6400> */
.L_1:


//--------------------- .nv.shared.cma_performance_metrics --------------------------
	.section	.nv.shared.cma_performance_metrics,"aw",@nobits
	.sectionflags	@""
	.align	16
	.zero		1024


//--------------------- .nv.shared.reserved.0     --------------------------
	.section	.nv.shared.reserved.0,"aw",@nobits
	.weak		__nv_reservedSMEM_offset_0_alias
	.size		__nv_reservedSMEM_offset_0_alias, 0, 64
	.other		__nv_reservedSMEM_offset_0_alias,@"STO_CUDA_RESERVED_SHARED STV_DEFAULT"
__nv_reservedSMEM_offset_0_alias:
	.zero		0
	.zero		64


//--------------------- .nv.shared.convergence_detection_kernel --------------------------
	.section	.nv.shared.convergence_detection_kernel,"aw",@nobits
	.sectionflags	@""
	.align	16
	.zero		1024


//--------------------- .nv.shared.adaptive_parameters_kernel --------------------------
	.section	.nv.shared.adaptive_parameters_kernel,"aw",@nobits
	.sectionflags	@""
	.align	16
	.zero		1024


//--------------------- .nv.shared.diversity_kernel --------------------------
	.section	.nv.shared.diversity_kernel,"aw",@nobits
	.sectionflags	@""
	.align	16
	.zero		1024


//--------------------- .nv.shared.island_migration_kernel --------------------------
	.section	.nv.shared.island_migration_kernel,"aw",@nobits
	.sectionflags	@""
	.align	16
	.zero		1024


//--------------------- .nv.shared.replica_exchange_kernel --------------------------
	.section	.nv.shared.replica_exchange_kernel,"aw",@nobits
	.sectionflags	@""
	.align	16
	.zero		1024


//--------------------- .nv.shared.cma_evolution_kernel --------------------------
	.section	.nv.shared.cma_evolution_kernel,"aw",@nobits
	.sectionflags	@""
	.align	16
	.zero		1024


//--------------------- .nv.constant0.cma_performance_metrics --------------------------
	.section	.nv.constant0.cma_performance_metrics,"a",@progbits
	.sectionflags	@""
	.align	4
.nv.constant0.cma_performance_metrics:
	.zero		1000


//--------------------- .nv.constant0.convergence_detection_kernel --------------------------
	.section	.nv.constant0.convergence_detection_kernel,"a",@progbits
	.sectionflags	@""
	.align	4
.nv.constant0.convergence_detection_kernel:
	.zero		1008


//--------------------- .nv.constant0.adaptive_parameters_kernel --------------------------
	.section	.nv.constant0.adaptive_parameters_kernel,"a",@progbits
	.sectionflags	@""
	.align	4
.nv.constant0.adaptive_parameters_kernel:
	.zero		940


//--------------------- .nv.constant0.diversity_kernel --------------------------
	.section	.nv.constant0.diversity_kernel,"a",@progbits
	.sectionflags	@""
	.align	4
.nv.constant0.diversity_kernel:
	.zero		984


//--------------------- .nv.constant0.island_migration_kernel --------------------------
	.section	.nv.constant0.island_migration_kernel,"a",@progbits
	.sectionflags	@""
	.align	4
.nv.constant0.island_migration_kernel:
	.zero		996


//--------------------- .nv.constant0.replica_exchange_kernel --------------------------
	.section	.nv.constant0.replica_exchange_kernel,"a",@progbits
	.sectionflags	@""
	.align	4
.nv.constant0.replica_exchange_kernel:
	.zero		1008


//--------------------- .nv.constant0.cma_evolution_kernel --------------------------
	.section	.nv.constant0.cma_evolution_kernel,"a",@progbits
	.sectionflags	@""
	.align	4
.nv.constant0.cma_evolution_kernel:
	.zero		1024


//--------------------- SYMBOLS --------------------------

	.type		.nv.reservedSmem.offset0,@object
	.size		.nv.reservedSmem.offset0,0x4
	.type		.nv.reservedSmem.cap,@object
	.size		.nv.reservedSmem.cap,0x4
